// auto-generated by cutlass_sweep.fmha — config: {"arch": "sm_100", "direction": "fwd", "dtype": "fp16", "head_dim": 16, "mask": "none", "schedule": "persistent", "tile_kv": 128, "tile_q": 256}
#include "cutlass/cutlass.h"
#include "cute/tensor.hpp"
#include "cutlass/device_kernel.h"
#include "cutlass/kernel_hardware_info.h"
#include "77_blackwell_fmha/collective/fmha_fusion.hpp"
#include "77_blackwell_fmha/collective/sm100_fmha_load_tma_warpspecialized.hpp"
#include "77_blackwell_fmha/collective/sm100_fmha_fwd_mainloop_tma_warpspecialized.hpp"
#include "77_blackwell_fmha/collective/sm100_fmha_fwd_epilogue_tma_warpspecialized.hpp"
#include "77_blackwell_fmha/kernel/fmha_tile_scheduler.hpp"
#include "77_blackwell_fmha/kernel/sm100_fmha_fwd_kernel_tma_warpspecialized.hpp"

using namespace cute;
using Element    = cutlass::half_t;
using ElementOut = cutlass::half_t;
using TileShape  = Shape<_256, _128, _16>;

using ProblemShape = cute::tuple<int, int, int, cute::tuple<cute::tuple<int, int>, int>>;
using StrideQ   = cute::tuple<int, _1, cute::tuple<cute::tuple<int, int>, int>>;
using StrideK   = cute::tuple<int, _1, cute::tuple<cute::tuple<_0, int>, int>>;
using StrideV   = StrideK;
using StrideO   = StrideQ;
using StrideLSE = cute::tuple<_1, cute::tuple<cute::tuple<int, int>, int>>;

using TileScheduler = std::conditional_t<
    cute::true_type::value,
    cutlass::fmha::kernel::PersistentTileScheduler,
    cutlass::fmha::kernel::IndividualTileScheduler>;

using Mainloop = cutlass::fmha::collective::Sm100FmhaFwdMainloopTmaWarpspecialized<
    Element, float, float, TileShape, StrideQ, StrideK, StrideV,
    cutlass::fmha::collective::NoMask>;

using Kernel = cutlass::fmha::kernel::Sm100FmhaFwdKernelTmaWarpspecialized<
    ProblemShape, Mainloop,
    cutlass::fmha::collective::Sm100FmhaFwdEpilogueTmaWarpspecialized<
        ElementOut, float, typename Mainloop::TileShapePV, StrideO, StrideLSE>,
    TileScheduler>;

auto* _anchor = &cutlass::device_kernel<Kernel>;


// ===== COMPILED SASS (sm_100a) =====

	.target	sm_100a

	.elftype	@"ET_EXEC"


//--------------------- .note.nv.tkinfo           --------------------------
	.section	.note.nv.tkinfo,"",@"SHT_NOTE"
	.sectionflags	@"SHF_NOTE_NV_TKINFO"
	.tkinfo
        /*0018*/ 	.word	0x00000002
        /*0030*/ 	.string	""
        /*0030*/ 	.string	"ptxas"
        /*0030*/ 	.string	"Cuda compilation tools, release 13.0, V13.0.88"
        /*0030*/ 	.string	"Build cuda_13.0.r13.0/compiler.36424714_0"
        /*0030*/ 	.string	"-arch sm_100a -m 64 "



//--------------------- .note.nv.cuinfo           --------------------------
	.section	.note.nv.cuinfo,"",@"SHT_NOTE"
	.sectionflags	@"SHF_NOTE_NV_CUINFO"
        /*0018*/ 	.short	0x0002
        /*001a*/ 	.short	0x0064
        /*001c*/ 	.short	0x0082
	.zero		2


//--------------------- .nv.info                  --------------------------
	.section	.nv.info,"",@"SHT_CUDA_INFO"
	.align	4


	//----- nvinfo : EIATTR_REGCOUNT
	.align		4
        /*0000*/ 	.byte	0x04, 0x2f
        /*0002*/ 	.short	(.L_34 - .L_33)
	.align		4
.L_33:
        /*0004*/ 	.word	index@(_ZN7cutlass13device_kernelINS_4fmha6kernel36Sm100FmhaFwdKernelTmaWarpspecializedIN4cute5tupleIJiiiNS5_IJNS5_IJiiEEEiEEEEEENS1_10collective38Sm100FmhaFwdMainloopTmaWarpspecializedINS_6half_tEffNS5_IJNS4_1CILi256EEENSC_ILi128EEENSC_ILi16EEEEEENS5_IJiNSC_ILi1EEES7_EEENS5_IJiSH_NS5_IJNS5_IJNSC_ILi0EEEiEEEiEEEEEESM_NS9_6NoMaskENS5_IJNSC_ILi2EEESH_SH_EEENSC_ILb0EEEEENS9_38Sm100FmhaFwdEpilogueTmaWarpspecializedISB_fNS5_IJSE_SF_SE_EEESI_NS5_IJSH_S7_EEESQ_EENS2_23PersistentTileSchedulerENS2_41Sm100FmhaCtxKernelWarpspecializedScheduleEEEEEvNT_6ParamsE)
        /*0008*/ 	.word	0x00000080


	//----- nvinfo : EIATTR_FRAME_SIZE
	.align		4
.L_34:
        /*000c*/ 	.byte	0x04, 0x11
        /*000e*/ 	.short	(.L_36 - .L_35)
	.align		4
.L_35:
        /*0010*/ 	.word	index@($__internal_3_$__cuda_sm3x_div_rn_noftz_f32_slowpath)
        /*0014*/ 	.word	0x00000070


	//----- nvinfo : EIATTR_FRAME_SIZE
	.align		4
.L_36:
        /*0018*/ 	.byte	0x04, 0x11
        /*001a*/ 	.short	(.L_38 - .L_37)
	.align		4
.L_37:
        /*001c*/ 	.word	index@($__internal_2_$__cuda_sm10x_tcgen05_guardrail_trap_unallocated_columns_being_dealloced)
        /*0020*/ 	.word	0x00000070


	//----- nvinfo : EIATTR_FRAME_SIZE
	.align		4
.L_38:
        /*0024*/ 	.byte	0x04, 0x11
        /*0026*/ 	.short	(.L_40 - .L_39)
	.align		4
.L_39:
        /*0028*/ 	.word	index@($__internal_1_$__cuda_sm10x_tcgen05_guardrail_trap_phase_invalid_during_alloc)
        /*002c*/ 	.word	0x00000070


	//----- nvinfo : EIATTR_FRAME_SIZE
	.align		4
.L_40:
        /*0030*/ 	.byte	0x04, 0x11
        /*0032*/ 	.short	(.L_42 - .L_41)
	.align		4
.L_41:
        /*0034*/ 	.word	index@($__internal_0_$__cuda_sm10x_tcgen05_guardrail_trap_col_being_dealloced_not_returned_by_alloc)
        /*0038*/ 	.word	0x00000070


	//----- nvinfo : EIATTR_FRAME_SIZE
	.align		4
.L_42:
        /*003c*/ 	.byte	0x04, 0x11
        /*003e*/ 	.short	(.L_44 - .L_43)
	.align		4
.L_43:
        /*0040*/ 	.word	index@(_ZN7cutlass13device_kernelINS_4fmha6kernel36Sm100FmhaFwdKernelTmaWarpspecializedIN4cute5tupleIJiiiNS5_IJNS5_IJiiEEEiEEEEEENS1_10collective38Sm100FmhaFwdMainloopTmaWarpspecializedINS_6half_tEffNS5_IJNS4_1CILi256EEENSC_ILi128EEENSC_ILi16EEEEEENS5_IJiNSC_ILi1EEES7_EEENS5_IJiSH_NS5_IJNS5_IJNSC_ILi0EEEiEEEiEEEEEESM_NS9_6NoMaskENS5_IJNSC_ILi2EEESH_SH_EEENSC_ILb0EEEEENS9_38Sm100FmhaFwdEpilogueTmaWarpspecializedISB_fNS5_IJSE_SF_SE_EEESI_NS5_IJSH_S7_EEESQ_EENS2_23PersistentTileSchedulerENS2_41Sm100FmhaCtxKernelWarpspecializedScheduleEEEEEvNT_6ParamsE)
        /*0044*/ 	.word	0x00000070


	//----- nvinfo : EIATTR_MIN_STACK_SIZE
	.align		4
.L_44:
        /*0048*/ 	.byte	0x04, 0x12
        /*004a*/ 	.short	(.L_46 - .L_45)
	.align		4
.L_45:
        /*004c*/ 	.word	index@(_ZN7cutlass13device_kernelINS_4fmha6kernel36Sm100FmhaFwdKernelTmaWarpspecializedIN4cute5tupleIJiiiNS5_IJNS5_IJiiEEEiEEEEEENS1_10collective38Sm100FmhaFwdMainloopTmaWarpspecializedINS_6half_tEffNS5_IJNS4_1CILi256EEENSC_ILi128EEENSC_ILi16EEEEEENS5_IJiNSC_ILi1EEES7_EEENS5_IJiSH_NS5_IJNS5_IJNSC_ILi0EEEiEEEiEEEEEESM_NS9_6NoMaskENS5_IJNSC_ILi2EEESH_SH_EEENSC_ILb0EEEEENS9_38Sm100FmhaFwdEpilogueTmaWarpspecializedISB_fNS5_IJSE_SF_SE_EEESI_NS5_IJSH_S7_EEESQ_EENS2_23PersistentTileSchedulerENS2_41Sm100FmhaCtxKernelWarpspecializedScheduleEEEEEvNT_6ParamsE)
        /*0050*/ 	.word	0x00000070
.L_46:


//--------------------- .nv.compat                --------------------------
	.section	.nv.compat,"",@"SHT_CUDA_COMPAT_INFO"
	.align	4
        /*0000*/ 	.byte	0x02, 0x09, 0x01, 0x00, 0x02, 0x02, 0x02, 0x00, 0x02, 0x05, 0x05, 0x00, 0x03, 0x07, 0x01, 0x01
        /*0010*/ 	.byte	0x02, 0x03, 0x01, 0x00, 0x02, 0x06, 0x01, 0x00, 0x04, 0x0b, 0x08, 0x00, 0x01, 0x00, 0x00, 0x00
        /*0020*/ 	.byte	0x00, 0x00, 0x00, 0x00


//--------------------- .nv.info._ZN7cutlass13device_kernelINS_4fmha6kernel36Sm100FmhaFwdKernelTmaWarpspecializedIN4cute5tupleIJiiiNS5_IJNS5_IJiiEEEiEEEEEENS1_10collective38Sm100FmhaFwdMainloopTmaWarpspecializedINS_6half_tEffNS5_IJNS4_1CILi256EEENSC_ILi128EEENSC_ILi16EEEEEENS5_IJiNSC_ILi1EEES7_EEENS5_IJiSH_NS5_IJNS5_IJNSC_ILi0EEEiEEEiEEEEEESM_NS9_6NoMaskENS5_IJNSC_ILi2EEESH_SH_EEENSC_ILb0EEEEENS9_38Sm100FmhaFwdEpilogueTmaWarpspecializedISB_fNS5_IJSE_SF_SE_EEESI_NS5_IJSH_S7_EEESQ_EENS2_23PersistentTileSchedulerENS2_41Sm100FmhaCtxKernelWarpspecializedScheduleEEEEEvNT_6ParamsE --------------------------
	.section	.nv.info._ZN7cutlass13device_kernelINS_4fmha6kernel36Sm100FmhaFwdKernelTmaWarpspecializedIN4cute5tupleIJiiiNS5_IJNS5_IJiiEEEiEEEEEENS1_10collective38Sm100FmhaFwdMainloopTmaWarpspecializedINS_6half_tEffNS5_IJNS4_1CILi256EEENSC_ILi128EEENSC_ILi16EEEEEENS5_IJiNSC_ILi1EEES7_EEENS5_IJiSH_NS5_IJNS5_IJNSC_ILi0EEEiEEEiEEEEEESM_NS9_6NoMaskENS5_IJNSC_ILi2EEESH_SH_EEENSC_ILb0EEEEENS9_38Sm100FmhaFwdEpilogueTmaWarpspecializedISB_fNS5_IJSE_SF_SE_EEESI_NS5_IJSH_S7_EEESQ_EENS2_23PersistentTileSchedulerENS2_41Sm100FmhaCtxKernelWarpspecializedScheduleEEEEEvNT_6ParamsE,"",@"SHT_CUDA_INFO"
	.sectionflags	@""
	.align	4


	//----- nvinfo : EIATTR_CUDA_API_VERSION
	.align		4
        /*0000*/ 	.byte	0x04, 0x37
        /*0002*/ 	.short	(.L_48 - .L_47)
.L_47:
        /*0004*/ 	.word	0x00000082


	//----- nvinfo : EIATTR_KPARAM_INFO
	.align		4
.L_48:
        /*0008*/ 	.byte	0x04, 0x17
        /*000a*/ 	.short	(.L_50 - .L_49)
.L_49:
        /*000c*/ 	.word	0x00000000
        /*0010*/ 	.short	0x0000
        /*0012*/ 	.short	0x0000
        /*0014*/ 	.byte	0x00, 0xf0, 0x01, 0x18


	//----- nvinfo : EIATTR_AT_ENTRY_FRAGMENTS
	.align		4
.L_50:
        /*0018*/ 	.byte	0x04, 0x4f
        /*001a*/ 	.short	(.L_52 - .L_51)


	//   ....[0]....
.L_51:
        /*001c*/ 	.word	0x00000006


	//----- nvinfo : EIATTR_RESERVED_SMEM_USED
	.align		4
.L_52:
        /*0020*/ 	.byte	0x01, 0x41
	.zero		2


	//----- nvinfo : EIATTR_SPARSE_MMA_MASK
	.align		4
        /*0024*/ 	.byte	0x03, 0x50
        /*0026*/ 	.short	0x0000


	//----- nvinfo : EIATTR_TCGEN05_1CTA_USED
	.align		4
        /*0028*/ 	.byte	0x01, 0x51
	.zero		2


	//----- nvinfo : EIATTR_MAXREG_COUNT
	.align		4
        /*002c*/ 	.byte	0x03, 0x1b
        /*002e*/ 	.short	0x0080


	//----- nvinfo : EIATTR_NUM_BARRIERS
	.align		4
        /*0030*/ 	.byte	0x02, 0x4c
        /*0032*/ 	.byte	0x01
	.zero		1


	//----- nvinfo : EIATTR_EXTERNS
	.align		4
        /*0034*/ 	.byte	0x04, 0x0f
        /*0036*/ 	.short	(.L_54 - .L_53)


	//   ....[0]....
	.align		4
.L_53:
        /*0038*/ 	.word	index@(vprintf)


	//   ....[1]....
	.align		4
        /*003c*/ 	.word	index@(__assertfail)


	//----- nvinfo : EIATTR_ANNOTATIONS
	.align		4
.L_54:
        /*0040*/ 	.byte	0x04, 0x55
        /*0042*/ 	.short	(.L_56 - .L_55)


	//   ....[0]....
.L_55:
        /*0044*/ 	.word	0x00000001
        /*0048*/ 	.byte	0xf0, 0xc5, 0x00, 0x00, 0x01, 0x00, 0x00, 0x00, 0x50, 0xc6, 0x00, 0x00, 0x01, 0x00, 0x00, 0x00
        /* <DEDUP_REMOVED lines=16> */
        /*0158*/ 	.byte	0x00, 0xd7, 0x00, 0x00, 0x01, 0x00, 0x00, 0x00, 0x10, 0xd7, 0x00, 0x00


	//----- nvinfo : EIATTR_MERCURY_ISA_VERSION
	.align		4
.L_56:
        /*0164*/ 	.byte	0x03, 0x5f
        /*0166*/ 	.short	0x0101


	//----- nvinfo : EIATTR_INT_WARP_WIDE_INSTR_OFFSETS
	.align		4
        /*0168*/ 	.byte	0x04, 0x31
        /*016a*/ 	.short	(.L_58 - .L_57)


	//   ....[0]....
.L_57:
        /*016c*/ 	.word	0x000113a0


	//   ....[1]....
        /*0170*/ 	.word	0x000113c0


	//   ....[2]....
        /*0174*/ 	.word	0x000113f0


	//----- nvinfo : EIATTR_COOP_GROUP_MASK_REGIDS
	.align		4
.L_58:
        /*0178*/ 	.byte	0x04, 0x29
        /*017a*/ 	.short	(.L_60 - .L_59)


	//   ....[0]....
.L_59:
        /*017c*/ 	.word	0xffffffff


	//   ....[1]....
        /*0180*/ 	.word	0xffffffff


	//   ....[2]....
        /*0184*/ 	.word	0xffffffff


	//   ....[3]....
        /*0188*/ 	.word	0xffffffff


	//   ....[4]....
        /*018c*/ 	.word	0xffffffff


	//   ....[5]....
        /*0190*/ 	.word	0xffffffff


	//   ....[6]....
        /*0194*/ 	.word	0xffffffff


	//   ....[7]....
        /*0198*/ 	.word	0xffffffff


	//   ....[8]....
        /*019c*/ 	.word	0xffffffff


	//   ....[9]....
        /*01a0*/ 	.word	0xffffffff


	//   ....[10]....
        /*01a4*/ 	.word	0xffffffff


	//   ....[11]....
        /*01a8*/ 	.word	0xffffffff


	//   ....[12]....
        /*01ac*/ 	.word	0xffffffff


	//   ....[13]....
        /*01b0*/ 	.word	0xffffffff


	//   ....[14]....
        /*01b4*/ 	.word	0xffffffff


	//   ....[15]....
        /*01b8*/ 	.word	0xffffffff


	//   ....[16]....
        /*01bc*/ 	.word	0xffffffff


	//   ....[17]....
        /*01c0*/ 	.word	0xffffffff


	//----- nvinfo : EIATTR_COOP_GROUP_INSTR_OFFSETS
	.align		4
.L_60:
        /*01c4*/ 	.byte	0x04, 0x28
        /*01c6*/ 	.short	(.L_62 - .L_61)


	//   ....[0]....
.L_61:
        /*01c8*/ 	.word	0x00000110


	//   ....[1]....
        /*01cc*/ 	.word	0x000008d0


	//   ....[2]....
        /*01d0*/ 	.word	0x00000b00


	//   ....[3]....
        /*01d4*/ 	.word	0x00000c30


	//   ....[4]....
        /*01d8*/ 	.word	0x00000d70


	//   ....[5]....
        /*01dc*/ 	.word	0x00000fc0


	//   ....[6]....
        /*01e0*/ 	.word	0x000011b0


	//   ....[7]....
        /*01e4*/ 	.word	0x000012a0


	//   ....[8]....
        /*01e8*/ 	.word	0x00001400


	//   ....[9]....
        /*01ec*/ 	.word	0x00001560


	//   ....[10]....
        /*01f0*/ 	.word	0x000019d0


	//   ....[11]....
        /*01f4*/ 	.word	0x00001be0


	//   ....[12]....
        /*01f8*/ 	.word	0x00001bf0


	//   ....[13]....
        /*01fc*/ 	.word	0x000077f0


	//   ....[14]....
        /*0200*/ 	.word	0x00007b70


	//   ....[15]....
        /*0204*/ 	.word	0x00009870


	//   ....[16]....
        /*0208*/ 	.word	0x000112a0


	//   ....[17]....
        /*020c*/ 	.word	0x000114c0


	//----- nvinfo : EIATTR_REG_RECONFIG
	.align		4
.L_62:
        /*0210*/ 	.byte	0x01, 0x54
	.zero		2


	//----- nvinfo : EIATTR_VRC_CTA_INIT_COUNT
	.align		4
        /*0214*/ 	.byte	0x02, 0x4a
        /*0216*/ 	.byte	0x80
	.zero		1


	//----- nvinfo : EIATTR_SYSCALL_OFFSETS
	.align		4
        /*0218*/ 	.byte	0x04, 0x46
        /*021a*/ 	.short	(.L_64 - .L_63)


	//   ....[0]....
.L_63:
        /*021c*/ 	.word	0x00004360


	//   ....[1]....
        /*0220*/ 	.word	0x00004430


	//   ....[2]....
        /*0224*/ 	.word	0x000044a0


	//   ....[3]....
        /*0228*/ 	.word	0x00004510


	//   ....[4]....
        /*022c*/ 	.word	0x00004580


	//   ....[5]....
        /*0230*/ 	.word	0x00004620


	//   ....[6]....
        /*0234*/ 	.word	0x00004700


	//   ....[7]....
        /*0238*/ 	.word	0x000047a0


	//   ....[8]....
        /*023c*/ 	.word	0x00004840


	//   ....[9]....
        /*0240*/ 	.word	0x000048e0


	//   ....[10]....
        /*0244*/ 	.word	0x00004950


	//   ....[11]....
        /*0248*/ 	.word	0x000049f0


	//   ....[12]....
        /*024c*/ 	.word	0x00004a90


	//   ....[13]....
        /*0250*/ 	.word	0x00004b00


	//   ....[14]....
        /*0254*/ 	.word	0x00004ba0


	//   ....[15]....
        /*0258*/ 	.word	0x00004c40


	//   ....[16]....
        /*025c*/ 	.word	0x00004ce0


	//   ....[17]....
        /*0260*/ 	.word	0x00004d80


	//   ....[18]....
        /*0264*/ 	.word	0x00004df0


	//   ....[19]....
        /*0268*/ 	.word	0x00004e90


	//   ....[20]....
        /*026c*/ 	.word	0x00004f30


	//   ....[21]....
        /*0270*/ 	.word	0x00004fa0


	//   ....[22]....
        /*0274*/ 	.word	0x00005040


	//   ....[23]....
        /*0278*/ 	.word	0x000050e0


	//   ....[24]....
        /*027c*/ 	.word	0x00005180


	//   ....[25]....
        /*0280*/ 	.word	0x00005220


	//   ....[26]....
        /*0284*/ 	.word	0x00005290


	//   ....[27]....
        /*0288*/ 	.word	0x00005330


	//   ....[28]....
        /*028c*/ 	.word	0x000053d0


	//   ....[29]....
        /*0290*/ 	.word	0x00005440


	//   ....[30]....
        /*0294*/ 	.word	0x000054e0


	//   ....[31]....
        /*0298*/ 	.word	0x00005580


	//   ....[32]....
        /*029c*/ 	.word	0x00005620


	//   ....[33]....
        /*02a0*/ 	.word	0x000056c0


	//   ....[34]....
        /*02a4*/ 	.word	0x00005760


	//   ....[35]....
        /*02a8*/ 	.word	0x00005800


	//   ....[36]....
        /*02ac*/ 	.word	0x00005870


	//   ....[37]....
        /*02b0*/ 	.word	0x00005910


	//   ....[38]....
        /*02b4*/ 	.word	0x000059b0


	//   ....[39]....
        /*02b8*/ 	.word	0x00005a20


	//   ....[40]....
        /*02bc*/ 	.word	0x00005ac0


	//   ....[41]....
        /*02c0*/ 	.word	0x00005b60


	//   ....[42]....
        /*02c4*/ 	.word	0x00005c00


	//   ....[43]....
        /*02c8*/ 	.word	0x00005ca0


	//   ....[44]....
        /*02cc*/ 	.word	0x00005d10


	//   ....[45]....
        /*02d0*/ 	.word	0x00005db0


	//   ....[46]....
        /*02d4*/ 	.word	0x00005e50


	//   ....[47]....
        /*02d8*/ 	.word	0x00005ec0


	//   ....[48]....
        /*02dc*/ 	.word	0x00005f50


	//   ....[49]....
        /*02e0*/ 	.word	0x00005ff0


	//   ....[50]....
        /*02e4*/ 	.word	0x00006090


	//   ....[51]....
        /*02e8*/ 	.word	0x00006130


	//   ....[52]....
        /*02ec*/ 	.word	0x000061a0


	//   ....[53]....
        /*02f0*/ 	.word	0x00006230


	//   ....[54]....
        /*02f4*/ 	.word	0x000062d0


	//   ....[55]....
        /*02f8*/ 	.word	0x00006340


	//   ....[56]....
        /*02fc*/ 	.word	0x000063e0


	//   ....[57]....
        /*0300*/ 	.word	0x00006480


	//   ....[58]....
        /*0304*/ 	.word	0x00006520


	//   ....[59]....
        /*0308*/ 	.word	0x000065c0


	//   ....[60]....
        /*030c*/ 	.word	0x00009ab0


	//   ....[61]....
        /*0310*/ 	.word	0x00009c20


	//   ....[62]....
        /*0314*/ 	.word	0x00009d90


	//   ....[63]....
        /*0318*/ 	.word	0x00009f00


	//   ....[64]....
        /*031c*/ 	.word	0x0000a490


	//   ....[65]....
        /*0320*/ 	.word	0x0000cf90


	//   ....[66]....
        /*0324*/ 	.word	0x0000d290


	//   ....[67]....
        /*0328*/ 	.word	0x0000dc90


	//----- nvinfo : EIATTR_MBARRIER_INSTR_OFFSETS
	.align		4
.L_64:
        /*032c*/ 	.byte	0x04, 0x39
        /*032e*/ 	.short	(.L_66 - .L_65)


	//   ....[0]....
.L_65:
        /*0330*/ 	.word	0x000009b0
        /*0334*/ 	.word	0x000000ff
        /*0338*/ 	.word	0x00007000
        /*033c*/ 	.short	0x0100
        /*033e*/ 	.byte	0x05
	.zero		1


	//   ....[1]....
        /*0340*/ 	.word	0x000009c0
        /*0344*/ 	.word	0x000000ff
        /*0348*/ 	.word	0x00007010
        /*034c*/ 	.short	0x0100
        /*034e*/ 	.byte	0x05
	.zero		1


	//   ....[2]....
        /*0350*/ 	.word	0x000009d0
        /*0354*/ 	.word	0x000000ff
        /*0358*/ 	.word	0x00007008
        /*035c*/ 	.short	0x0100
        /*035e*/ 	.byte	0x05
	.zero		1


	//   ....[3]....
        /*0360*/ 	.word	0x000009e0
        /*0364*/ 	.word	0x000000ff
        /*0368*/ 	.word	0x00007018
        /*036c*/ 	.short	0x0100
        /*036e*/ 	.byte	0x05
	.zero		1


	//   ....[4]....
        /*0370*/ 	.word	0x00000bc0
        /*0374*/ 	.word	0x000000ff
        /*0378*/ 	.word	0x00007020
        /*037c*/ 	.short	0x0100
        /*037e*/ 	.byte	0x05
	.zero		1


	//   ....[5]....
        /*0380*/ 	.word	0x00000bd0
        /*0384*/ 	.word	0x000000ff
        /*0388*/ 	.word	0x00007038
        /*038c*/ 	.short	0x0100
        /*038e*/ 	.byte	0x05
	.zero		1


	//   ....[6]....
        /*0390*/ 	.word	0x00000be0
        /*0394*/ 	.word	0x000000ff
        /*0398*/ 	.word	0x00007028
        /*039c*/ 	.short	0x0100
        /*039e*/ 	.byte	0x05
	.zero		1


	//   ....[7]....
        /*03a0*/ 	.word	0x00000bf0
        /*03a4*/ 	.word	0x000000ff
        /*03a8*/ 	.word	0x00007040
        /*03ac*/ 	.short	0x0100
        /*03ae*/ 	.byte	0x05
	.zero		1


	//   ....[8]....
        /*03b0*/ 	.word	0x00000c00
        /*03b4*/ 	.word	0x000000ff
        /*03b8*/ 	.word	0x00007030
        /*03bc*/ 	.short	0x0100
        /*03be*/ 	.byte	0x05
	.zero		1


	//   ....[9]....
        /*03c0*/ 	.word	0x00000c10
        /*03c4*/ 	.word	0x000000ff
        /*03c8*/ 	.word	0x00007048
        /*03cc*/ 	.short	0x0100
        /*03ce*/ 	.byte	0x05
	.zero		1


	//   ....[10]....
        /*03d0*/ 	.word	0x00000d40
        /*03d4*/ 	.word	0x000000ff
        /*03d8*/ 	.word	0x00007050
        /*03dc*/ 	.short	0x0100
        /*03de*/ 	.byte	0x06
	.zero		1


	//   ....[11]....
        /*03e0*/ 	.word	0x00000d50
        /*03e4*/ 	.word	0x000000ff
        /*03e8*/ 	.word	0x00007058
        /*03ec*/ 	.short	0x0100
        /*03ee*/ 	.byte	0x06
	.zero		1


	//   ....[12]....
        /*03f0*/ 	.word	0x00000e90
        /*03f4*/ 	.word	0x000000ff
        /*03f8*/ 	.word	0x00007060
        /*03fc*/ 	.short	0x0100
        /*03fe*/ 	.byte	0x06
	.zero		1


	//   ....[13]....
        /*0400*/ 	.word	0x00000ea0
        /*0404*/ 	.word	0x000000ff
        /*0408*/ 	.word	0x00007068
        /*040c*/ 	.short	0x0100
        /*040e*/ 	.byte	0x06
	.zero		1


	//   ....[14]....
        /*0410*/ 	.word	0x00001080
        /*0414*/ 	.word	0x000000ff
        /*0418*/ 	.word	0x00007070
        /*041c*/ 	.short	0x0100
        /*041e*/ 	.byte	0x05
	.zero		1


	//   ....[15]....
        /*0420*/ 	.word	0x00001090
        /*0424*/ 	.word	0x000000ff
        /*0428*/ 	.word	0x00007078
        /*042c*/ 	.short	0x0100
        /*042e*/ 	.byte	0x05
	.zero		1


	//   ....[16]....
        /*0430*/ 	.word	0x00001270
        /*0434*/ 	.word	0x000000ff
        /*0438*/ 	.word	0x00007080
        /*043c*/ 	.short	0x0100
        /*043e*/ 	.byte	0x05
	.zero		1


	//   ....[17]....
        /*0440*/ 	.word	0x00001280
        /*0444*/ 	.word	0x000000ff
        /*0448*/ 	.word	0x00007088
        /*044c*/ 	.short	0x0100
        /*044e*/ 	.byte	0x05
	.zero		1


	//   ....[18]....
        /*0450*/ 	.word	0x000013b0
        /*0454*/ 	.word	0x000000ff
        /*0458*/ 	.word	0x00007090
        /*045c*/ 	.short	0x0100
        /*045e*/ 	.byte	0x08
	.zero		1


	//   ....[19]....
        /*0460*/ 	.word	0x000013c0
        /*0464*/ 	.word	0x000000ff
        /*0468*/ 	.word	0x000070a0
        /*046c*/ 	.short	0x0100
        /*046e*/ 	.byte	0x08
	.zero		1


	//   ....[20]....
        /*0470*/ 	.word	0x000013d0
        /*0474*/ 	.word	0x000000ff
        /*0478*/ 	.word	0x00007098
        /*047c*/ 	.short	0x0100
        /*047e*/ 	.byte	0x08
	.zero		1


	//   ....[21]....
        /*0480*/ 	.word	0x000013e0
        /*0484*/ 	.word	0x000000ff
        /*0488*/ 	.word	0x000070a8
        /*048c*/ 	.short	0x0100
        /*048e*/ 	.byte	0x08
	.zero		1


	//   ....[22]....
        /*0490*/ 	.word	0x00001510
        /*0494*/ 	.word	0x000000ff
        /*0498*/ 	.word	0x000070b0
        /*049c*/ 	.short	0x0100
        /*049e*/ 	.byte	0x08
	.zero		1


	//   ....[23]....
        /*04a0*/ 	.word	0x00001520
        /*04a4*/ 	.word	0x000000ff
        /*04a8*/ 	.word	0x000070c0
        /*04ac*/ 	.short	0x0100
        /*04ae*/ 	.byte	0x08
	.zero		1


	//   ....[24]....
        /*04b0*/ 	.word	0x00001530
        /*04b4*/ 	.word	0x000000ff
        /*04b8*/ 	.word	0x000070b8
        /*04bc*/ 	.short	0x0100
        /*04be*/ 	.byte	0x08
	.zero		1


	//   ....[25]....
        /*04c0*/ 	.word	0x00001540
        /*04c4*/ 	.word	0x000000ff
        /*04c8*/ 	.word	0x000070c8
        /*04cc*/ 	.short	0x0100
        /*04ce*/ 	.byte	0x08
	.zero		1


	//   ....[26]....
        /*04d0*/ 	.word	0x00001640
        /*04d4*/ 	.word	0x000000ff
        /*04d8*/ 	.word	0x000070d0
        /*04dc*/ 	.short	0x0100
        /*04de*/ 	.byte	0x05
	.zero		1


	//   ....[27]....
        /*04e0*/ 	.word	0x00001650
        /*04e4*/ 	.word	0x000000ff
        /*04e8*/ 	.word	0x000070d8
        /*04ec*/ 	.short	0x0100
        /*04ee*/ 	.byte	0x05
	.zero		1


	//   ....[28]....
        /*04f0*/ 	.word	0x00001cc0
        /*04f4*/ 	.word	0x000000ff
        /*04f8*/ 	.word	0x00007000
        /*04fc*/ 	.short	0x010a
        /*04fe*/ 	.byte	0x15
	.zero		1


	//   ....[29]....
        /*0500*/ 	.word	0x00001d40
        /*0504*/ 	.word	0x000000ff
        /*0508*/ 	.word	0x00007020
        /*050c*/ 	.short	0x010a
        /*050e*/ 	.byte	0x06
	.zero		1


	//   ....[30]....
        /*0510*/ 	.word	0x00001e00
        /*0514*/ 	.word	0x000000ff
        /*0518*/ 	.word	0x00007058
        /*051c*/ 	.short	0x010a
        /*051e*/ 	.byte	0x15
	.zero		1


	//   ....[31]....
        /*0520*/ 	.word	0x00001f10
        /*0524*/ 	.word	0x000000ff
        /*0528*/ 	.word	0x00007008
        /*052c*/ 	.short	0x010a
        /*052e*/ 	.byte	0x15
	.zero		1


	//   ....[32]....
        /*0530*/ 	.word	0x00001f90
        /*0534*/ 	.word	0x000000ff
        /*0538*/ 	.word	0x00007068
        /*053c*/ 	.short	0x010a
        /*053e*/ 	.byte	0x15
	.zero		1


	//   ....[33]....
        /*0540*/ 	.word	0x000020f0
        /*0544*/ 	.word	0x000000ff
        /*0548*/ 	.word	0x00007020
        /*054c*/ 	.short	0x010a
        /*054e*/ 	.byte	0x04
	.zero		1


	//   ....[34]....
        /*0550*/ 	.word	0x000021a0
        /*0554*/ 	.word	0x000000ff
        /*0558*/ 	.word	0x000070a0
        /*055c*/ 	.short	0x010a
        /*055e*/ 	.byte	0x15
	.zero		1


	//   ....[35]....
        /*0560*/ 	.word	0x00002220
        /*0564*/ 	.word	0x000000ff
        /*0568*/ 	.word	0x00007058
        /*056c*/ 	.short	0x010a
        /*056e*/ 	.byte	0x15
	.zero		1


	//   ....[36]....
        /*0570*/ 	.word	0x00002870
        /*0574*/ 	.word	0x000000ff
        /*0578*/ 	.word	0x00007020
        /*057c*/ 	.short	0x010a
        /*057e*/ 	.byte	0x07
	.zero		1


	//   ....[37]....
        /*0580*/ 	.word	0x000029e0
        /*0584*/ 	.word	0x000000ff
        /*0588*/ 	.word	0x000070a8
        /*058c*/ 	.short	0x010a
        /*058e*/ 	.byte	0x15
	.zero		1


	//   ....[38]....
        /*0590*/ 	.word	0x00002a60
        /*0594*/ 	.word	0x000000ff
        /*0598*/ 	.word	0x00007068
        /*059c*/ 	.short	0x010a
        /*059e*/ 	.byte	0x15
	.zero		1


	//   ....[39]....
        /*05a0*/ 	.word	0x00003100
        /*05a4*/ 	.word	0x000000ff
        /*05a8*/ 	.word	0x00007020
        /*05ac*/ 	.short	0x010a
        /*05ae*/ 	.byte	0x04
	.zero		1


	//   ....[40]....
        /*05b0*/ 	.word	0x00003190
        /*05b4*/ 	.word	0x000000ff
        /*05b8*/ 	.word	0x000070a0
        /*05bc*/ 	.short	0x010a
        /*05be*/ 	.byte	0x15
	.zero		1


	//   ....[41]....
        /*05c0*/ 	.word	0x00003220
        /*05c4*/ 	.word	0x000000ff
        /*05c8*/ 	.word	0x00007058
        /*05cc*/ 	.short	0x010a
        /*05ce*/ 	.byte	0x15
	.zero		1


	//   ....[42]....
        /*05d0*/ 	.word	0x00003800
        /*05d4*/ 	.word	0x000000ff
        /*05d8*/ 	.word	0x000070a8
        /*05dc*/ 	.short	0x010a
        /*05de*/ 	.byte	0x15
	.zero		1


	//   ....[43]....
        /*05e0*/ 	.word	0x00003880
        /*05e4*/ 	.word	0x000000ff
        /*05e8*/ 	.word	0x00007068
        /*05ec*/ 	.short	0x010a
        /*05ee*/ 	.byte	0x15
	.zero		1


	//   ....[44]....
        /*05f0*/ 	.word	0x00004260
        /*05f4*/ 	.word	0x00000010
        /*05f8*/ 	.word	0x000070c0
        /*05fc*/ 	.short	0x010a
        /*05fe*/ 	.byte	0xff
	.zero		1


	//   ....[45]....
        /*0600*/ 	.word	0x00006c50
        /*0604*/ 	.word	0x00000010
        /*0608*/ 	.word	0x000070b0
        /*060c*/ 	.short	0x0101
        /*060e*/ 	.byte	0xff
	.zero		1


	//   ....[46]....
        /*0610*/ 	.word	0x00006f80
        /*0614*/ 	.word	0x00000010
        /*0618*/ 	.word	0x000070c8
        /*061c*/ 	.short	0x010a
        /*061e*/ 	.byte	0xff
	.zero		1


	//   ....[47]....
        /*0620*/ 	.word	0x00007380
        /*0624*/ 	.word	0x00000010
        /*0628*/ 	.word	0x000070b8
        /*062c*/ 	.short	0x0101
        /*062e*/ 	.byte	0xff
	.zero		1


	//   ....[48]....
        /*0630*/ 	.word	0x00007430
        /*0634*/ 	.word	0x00000000
        /*0638*/ 	.word	0x00007070
        /*063c*/ 	.short	0x010a
        /*063e*/ 	.byte	0xff
	.zero		1


	//   ....[49]....
        /*0640*/ 	.word	0x000074c0
        /*0644*/ 	.word	0x00000004
        /*0648*/ 	.word	0x00000000
        /*064c*/ 	.short	0x0101
        /*064e*/ 	.byte	0xff
	.zero		1


	//   ....[50]....
        /*0650*/ 	.word	0x00007510
        /*0654*/ 	.word	0x00000000
        /*0658*/ 	.word	0x00007080
        /*065c*/ 	.short	0x010a
        /*065e*/ 	.byte	0xff
	.zero		1


	//   ....[51]....
        /*0660*/ 	.word	0x00007660
        /*0664*/ 	.word	0x00000000
        /*0668*/ 	.word	0x00007070
        /*066c*/ 	.short	0x010a
        /*066e*/ 	.byte	0xff
	.zero		1


	//   ....[52]....
        /*0670*/ 	.word	0x000077d0
        /*0674*/ 	.word	0x00000000
        /*0678*/ 	.word	0x00007090
        /*067c*/ 	.short	0x010a
        /*067e*/ 	.byte	0xff
	.zero		1


	//   ....[53]....
        /*0680*/ 	.word	0x00007940
        /*0684*/ 	.word	0x00000002
        /*0688*/ 	.word	0x00000000
        /*068c*/ 	.short	0x0101
        /*068e*/ 	.byte	0xff
	.zero		1


	//   ....[54]....
        /*0690*/ 	.word	0x000079c0
        /*0694*/ 	.word	0x00000002
        /*0698*/ 	.word	0x00000000
        /*069c*/ 	.short	0x0101
        /*069e*/ 	.byte	0xff
	.zero		1


	//   ....[55]....
        /*06a0*/ 	.word	0x00007a10
        /*06a4*/ 	.word	0x00000000
        /*06a8*/ 	.word	0x00007080
        /*06ac*/ 	.short	0x010a
        /*06ae*/ 	.byte	0xff
	.zero		1


	//   ....[56]....
        /*06b0*/ 	.word	0x00007b40
        /*06b4*/ 	.word	0x00000000
        /*06b8*/ 	.word	0x00007098
        /*06bc*/ 	.short	0x010a
        /*06be*/ 	.byte	0xff
	.zero		1


	//   ....[57]....
        /*06c0*/ 	.word	0x00007ca0
        /*06c4*/ 	.word	0x00000004
        /*06c8*/ 	.word	0x00000000
        /*06cc*/ 	.short	0x0101
        /*06ce*/ 	.byte	0xff
	.zero		1


	//   ....[58]....
        /*06d0*/ 	.word	0x00007d20
        /*06d4*/ 	.word	0x00000002
        /*06d8*/ 	.word	0x00000000
        /*06dc*/ 	.short	0x0101
        /*06de*/ 	.byte	0xff
	.zero		1


	//   ....[59]....
        /*06e0*/ 	.word	0x00007db0
        /*06e4*/ 	.word	0x00000003
        /*06e8*/ 	.word	0x00000000
        /*06ec*/ 	.short	0x0101
        /*06ee*/ 	.byte	0xff
	.zero		1


	//   ....[60]....
        /*06f0*/ 	.word	0x00007e00
        /*06f4*/ 	.word	0x00000000
        /*06f8*/ 	.word	0x00007070
        /*06fc*/ 	.short	0x010a
        /*06fe*/ 	.byte	0xff
	.zero		1


	//   ....[61]....
        /*0700*/ 	.word	0x00007e90
        /*0704*/ 	.word	0x00000004
        /*0708*/ 	.word	0x00000000
        /*070c*/ 	.short	0x0101
        /*070e*/ 	.byte	0xff
	.zero		1


	//   ....[62]....
        /*0710*/ 	.word	0x00007ee0
        /*0714*/ 	.word	0x00000000
        /*0718*/ 	.word	0x00007090
        /*071c*/ 	.short	0x010a
        /*071e*/ 	.byte	0xff
	.zero		1


	//   ....[63]....
        /*0720*/ 	.word	0x00007f60
        /*0724*/ 	.word	0x00000000
        /*0728*/ 	.word	0x000070c0
        /*072c*/ 	.short	0x010a
        /*072e*/ 	.byte	0xff
	.zero		1


	//   ....[64]....
        /*0730*/ 	.word	0x00008890
        /*0734*/ 	.word	0x00000002
        /*0738*/ 	.word	0x00000000
        /*073c*/ 	.short	0x0101
        /*073e*/ 	.byte	0xff
	.zero		1


	//   ....[65]....
        /*0740*/ 	.word	0x000088c0
        /*0744*/ 	.word	0x00000000
        /*0748*/ 	.word	0x000070b0
        /*074c*/ 	.short	0x0101
        /*074e*/ 	.byte	0xff
	.zero		1


	//   ....[66]....
        /*0750*/ 	.word	0x00008930
        /*0754*/ 	.word	0x00000000
        /*0758*/ 	.word	0x00007080
        /*075c*/ 	.short	0x010a
        /*075e*/ 	.byte	0xff
	.zero		1


	//   ....[67]....
        /*0760*/ 	.word	0x000089c0
        /*0764*/ 	.word	0x00000029
        /*0768*/ 	.word	0x00000000
        /*076c*/ 	.short	0x0101
        /*076e*/ 	.byte	0xff
	.zero		1


	//   ....[68]....
        /*0770*/ 	.word	0x00008a00
        /*0774*/ 	.word	0x00000000
        /*0778*/ 	.word	0x00007098
        /*077c*/ 	.short	0x010a
        /*077e*/ 	.byte	0xff
	.zero		1


	//   ....[69]....
        /*0780*/ 	.word	0x00008a80
        /*0784*/ 	.word	0x00000000
        /*0788*/ 	.word	0x000070c8
        /*078c*/ 	.short	0x010a
        /*078e*/ 	.byte	0xff
	.zero		1


	//   ....[70]....
        /*0790*/ 	.word	0x00009360
        /*0794*/ 	.word	0x00000003
        /*0798*/ 	.word	0x00000000
        /*079c*/ 	.short	0x0101
        /*079e*/ 	.byte	0xff
	.zero		1


	//   ....[71]....
        /*07a0*/ 	.word	0x00009390
        /*07a4*/ 	.word	0x00000000
        /*07a8*/ 	.word	0x000070b8
        /*07ac*/ 	.short	0x0101
        /*07ae*/ 	.byte	0xff
	.zero		1


	//   ....[72]....
        /*07b0*/ 	.word	0x00009730
        /*07b4*/ 	.word	0x000000ff
        /*07b8*/ 	.word	0x00000000
        /*07bc*/ 	.short	0x010a
        /*07be*/ 	.byte	0x07
	.zero		1


	//   ....[73]....
        /*07c0*/ 	.word	0x00009990
        /*07c4*/ 	.word	0x000000ff
        /*07c8*/ 	.word	0x00000000
        /*07cc*/ 	.short	0x010a
        /*07ce*/ 	.byte	0x05
	.zero		1


	//   ....[74]....
        /*07d0*/ 	.word	0x0000a5c0
        /*07d4*/ 	.word	0x000000ff
        /*07d8*/ 	.word	0x00000000
        /*07dc*/ 	.short	0x0101
        /*07de*/ 	.byte	0x04
	.zero		1


	//   ....[75]....
        /*07e0*/ 	.word	0x0000a630
        /*07e4*/ 	.word	0x000000ff
        /*07e8*/ 	.word	0x00000000
        /*07ec*/ 	.short	0x010a
        /*07ee*/ 	.byte	0x2a
	.zero		1


	//   ....[76]....
        /*07f0*/ 	.word	0x0000a990
        /*07f4*/ 	.word	0x000000ff
        /*07f8*/ 	.word	0x00000000
        /*07fc*/ 	.short	0x0101
        /*07fe*/ 	.byte	0x29
	.zero		1


	//   ....[77]....
        /*0800*/ 	.word	0x0000d390
        /*0804*/ 	.word	0x000000ff
        /*0808*/ 	.word	0x00000000
        /*080c*/ 	.short	0x0101
        /*080e*/ 	.byte	0x05
	.zero		1


	//   ....[78]....
        /*0810*/ 	.word	0x0000d510
        /*0814*/ 	.word	0x000000ff
        /*0818*/ 	.word	0x00000000
        /*081c*/ 	.short	0x010a
        /*081e*/ 	.byte	0x06
	.zero		1


	//   ....[79]....
        /*0820*/ 	.word	0x0000db70
        /*0824*/ 	.word	0x000000ff
        /*0828*/ 	.word	0x00000000
        /*082c*/ 	.short	0x010a
        /*082e*/ 	.byte	0x06
	.zero		1


	//   ....[80]....
        /*0830*/ 	.word	0x0000ddd0
        /*0834*/ 	.word	0x000000ff
        /*0838*/ 	.word	0x00000000
        /*083c*/ 	.short	0x0101
        /*083e*/ 	.byte	0x04
	.zero		1


	//   ....[81]....
        /*0840*/ 	.word	0x0000de60
        /*0844*/ 	.word	0x000000ff
        /*0848*/ 	.word	0x00000000
        /*084c*/ 	.short	0x010a
        /*084e*/ 	.byte	0x04
	.zero		1


	//   ....[82]....
        /*0850*/ 	.word	0x0000df10
        /*0854*/ 	.word	0x000000ff
        /*0858*/ 	.word	0x00000000
        /*085c*/ 	.short	0x0101
        /*085e*/ 	.byte	0x04
	.zero		1


	//   ....[83]....
        /*0860*/ 	.word	0x0000e550
        /*0864*/ 	.word	0x000000ff
        /*0868*/ 	.word	0x00007010
        /*086c*/ 	.short	0x010a
        /*086e*/ 	.byte	0x08
	.zero		1


	//   ....[84]....
        /*0870*/ 	.word	0x0000e700
        /*0874*/ 	.word	0x000000ff
        /*0878*/ 	.word	0x00007038
        /*087c*/ 	.short	0x010a
        /*087e*/ 	.byte	0x11
	.zero		1


	//   ....[85]....
        /*0880*/ 	.word	0x0000e900
        /*0884*/ 	.word	0x000000ff
        /*0888*/ 	.word	0x00007018
        /*088c*/ 	.short	0x010a
        /*088e*/ 	.byte	0x08
	.zero		1


	//   ....[86]....
        /*0890*/ 	.word	0x0000eaf0
        /*0894*/ 	.word	0x000000ff
        /*0898*/ 	.word	0x00007038
        /*089c*/ 	.short	0x010a
        /*089e*/ 	.byte	0x11
	.zero		1


	//   ....[87]....
        /*08a0*/ 	.word	0x0000ee30
        /*08a4*/ 	.word	0x000000ff
        /*08a8*/ 	.word	0x00007038
        /*08ac*/ 	.short	0x010a
        /*08ae*/ 	.byte	0x11
	.zero		1


	//   ....[88]....
        /*08b0*/ 	.word	0x0000f060
        /*08b4*/ 	.word	0x000000ff
        /*08b8*/ 	.word	0x00007038
        /*08bc*/ 	.short	0x010a
        /*08be*/ 	.byte	0x11
	.zero		1


	//   ....[89]....
        /*08c0*/ 	.word	0x0000f260
        /*08c4*/ 	.word	0x000000ff
        /*08c8*/ 	.word	0x00007038
        /*08cc*/ 	.short	0x010a
        /*08ce*/ 	.byte	0x11
	.zero		1


	//   ....[90]....
        /*08d0*/ 	.word	0x0000f460
        /*08d4*/ 	.word	0x000000ff
        /*08d8*/ 	.word	0x00007038
        /*08dc*/ 	.short	0x010a
        /*08de*/ 	.byte	0x11
	.zero		1


	//   ....[91]....
        /*08e0*/ 	.word	0x0000f660
        /*08e4*/ 	.word	0x000000ff
        /*08e8*/ 	.word	0x00007038
        /*08ec*/ 	.short	0x010a
        /*08ee*/ 	.byte	0x11
	.zero		1


	//   ....[92]....
        /*08f0*/ 	.word	0x0000f860
        /*08f4*/ 	.word	0x000000ff
        /*08f8*/ 	.word	0x00007038
        /*08fc*/ 	.short	0x010a
        /*08fe*/ 	.byte	0x11
	.zero		1


	//   ....[93]....
        /*0900*/ 	.word	0x0000fa60
        /*0904*/ 	.word	0x000000ff
        /*0908*/ 	.word	0x00007038
        /*090c*/ 	.short	0x010a
        /*090e*/ 	.byte	0x11
	.zero		1


	//   ....[94]....
        /*0910*/ 	.word	0x0000fc60
        /*0914*/ 	.word	0x000000ff
        /*0918*/ 	.word	0x00007038
        /*091c*/ 	.short	0x010a
        /*091e*/ 	.byte	0x11
	.zero		1


	//   ....[95]....
        /*0920*/ 	.word	0x0000fed0
        /*0924*/ 	.word	0x000000ff
        /*0928*/ 	.word	0x00007038
        /*092c*/ 	.short	0x010a
        /*092e*/ 	.byte	0x11
	.zero		1


	//   ....[96]....
        /*0930*/ 	.word	0x000100d0
        /*0934*/ 	.word	0x000000ff
        /*0938*/ 	.word	0x00007038
        /*093c*/ 	.short	0x010a
        /*093e*/ 	.byte	0x11
	.zero		1


	//   ....[97]....
        /*0940*/ 	.word	0x000102f0
        /*0944*/ 	.word	0x000000ff
        /*0948*/ 	.word	0x00007038
        /*094c*/ 	.short	0x010a
        /*094e*/ 	.byte	0x11
	.zero		1


	//   ....[98]....
        /*0950*/ 	.word	0x000104f0
        /*0954*/ 	.word	0x000000ff
        /*0958*/ 	.word	0x00007038
        /*095c*/ 	.short	0x010a
        /*095e*/ 	.byte	0x11
	.zero		1


	//   ....[99]....
        /*0960*/ 	.word	0x00010720
        /*0964*/ 	.word	0x000000ff
        /*0968*/ 	.word	0x00007038
        /*096c*/ 	.short	0x010a
        /*096e*/ 	.byte	0x11
	.zero		1


	//   ....[100]....
        /*0970*/ 	.word	0x00010920
        /*0974*/ 	.word	0x000000ff
        /*0978*/ 	.word	0x00007038
        /*097c*/ 	.short	0x010a
        /*097e*/ 	.byte	0x09
	.zero		1


	//   ....[101]....
        /*0980*/ 	.word	0x00010fc0
        /*0984*/ 	.word	0x000000ff
        /*0988*/ 	.word	0x000070b0
        /*098c*/ 	.short	0x010a
        /*098e*/ 	.byte	0x11
	.zero		1


	//   ....[102]....
        /*0990*/ 	.word	0x00011060
        /*0994*/ 	.word	0x000000ff
        /*0998*/ 	.word	0x000070b8
        /*099c*/ 	.short	0x010a
        /*099e*/ 	.byte	0x11
	.zero		1


	//   ....[103]....
        /*09a0*/ 	.word	0x00011140
        /*09a4*/ 	.word	0x000000ff
        /*09a8*/ 	.word	0x00000000
        /*09ac*/ 	.short	0x0101
        /*09ae*/ 	.byte	0x08
	.zero		1


	//   ....[104]....
        /*09b0*/ 	.word	0x000111c0
        /*09b4*/ 	.word	0x000000ff
        /*09b8*/ 	.word	0x00000000
        /*09bc*/ 	.short	0x0101
        /*09be*/ 	.byte	0x11
	.zero		1


	//   ....[105]....
        /*09c0*/ 	.word	0x000114f0
        /*09c4*/ 	.word	0x00000003
        /*09c8*/ 	.word	0x00007000
        /*09cc*/ 	.short	0x010a
        /*09ce*/ 	.byte	0xff
	.zero		1


	//   ....[106]....
        /*09d0*/ 	.word	0x00011550
        /*09d4*/ 	.word	0x00000000
        /*09d8*/ 	.word	0x00007020
        /*09dc*/ 	.short	0x010a
        /*09de*/ 	.byte	0xff
	.zero		1


	//   ....[107]....
        /*09e0*/ 	.word	0x000115b0
        /*09e4*/ 	.word	0x00000002
        /*09e8*/ 	.word	0x00007058
        /*09ec*/ 	.short	0x010a
        /*09ee*/ 	.byte	0xff
	.zero		1


	//   ....[108]....
        /*09f0*/ 	.word	0x00011610
        /*09f4*/ 	.word	0x00000003
        /*09f8*/ 	.word	0x00007008
        /*09fc*/ 	.short	0x010a
        /*09fe*/ 	.byte	0xff
	.zero		1


	//   ....[109]....
        /*0a00*/ 	.word	0x00011670
        /*0a04*/ 	.word	0x00000002
        /*0a08*/ 	.word	0x00007068
        /*0a0c*/ 	.short	0x010a
        /*0a0e*/ 	.byte	0xff
	.zero		1


	//   ....[110]....
        /*0a10*/ 	.word	0x000116d0
        /*0a14*/ 	.word	0x00000000
        /*0a18*/ 	.word	0x00007020
        /*0a1c*/ 	.short	0x010a
        /*0a1e*/ 	.byte	0xff
	.zero		1


	//   ....[111]....
        /*0a20*/ 	.word	0x00011730
        /*0a24*/ 	.word	0x00000000
        /*0a28*/ 	.word	0x000070a0
        /*0a2c*/ 	.short	0x010a
        /*0a2e*/ 	.byte	0xff
	.zero		1


	//   ....[112]....
        /*0a30*/ 	.word	0x00011790
        /*0a34*/ 	.word	0x00000000
        /*0a38*/ 	.word	0x00007058
        /*0a3c*/ 	.short	0x010a
        /*0a3e*/ 	.byte	0xff
	.zero		1


	//   ....[113]....
        /*0a40*/ 	.word	0x000117f0
        /*0a44*/ 	.word	0x00000002
        /*0a48*/ 	.word	0x00007020
        /*0a4c*/ 	.short	0x010a
        /*0a4e*/ 	.byte	0xff
	.zero		1


	//   ....[114]....
        /*0a50*/ 	.word	0x00011850
        /*0a54*/ 	.word	0x00000000
        /*0a58*/ 	.word	0x000070a8
        /*0a5c*/ 	.short	0x010a
        /*0a5e*/ 	.byte	0xff
	.zero		1


	//   ....[115]....
        /*0a60*/ 	.word	0x000118b0
        /*0a64*/ 	.word	0x00000000
        /*0a68*/ 	.word	0x00007068
        /*0a6c*/ 	.short	0x010a
        /*0a6e*/ 	.byte	0xff
	.zero		1


	//   ....[116]....
        /*0a70*/ 	.word	0x00011910
        /*0a74*/ 	.word	0x00000000
        /*0a78*/ 	.word	0x00007020
        /*0a7c*/ 	.short	0x010a
        /*0a7e*/ 	.byte	0xff
	.zero		1


	//   ....[117]....
        /*0a80*/ 	.word	0x00011970
        /*0a84*/ 	.word	0x00000000
        /*0a88*/ 	.word	0x000070a0
        /*0a8c*/ 	.short	0x010a
        /*0a8e*/ 	.byte	0xff
	.zero		1


	//   ....[118]....
        /*0a90*/ 	.word	0x000119d0
        /*0a94*/ 	.word	0x00000000
        /*0a98*/ 	.word	0x00007058
        /*0a9c*/ 	.short	0x010a
        /*0a9e*/ 	.byte	0xff
	.zero		1


	//   ....[119]....
        /*0aa0*/ 	.word	0x00011a30
        /*0aa4*/ 	.word	0x00000000
        /*0aa8*/ 	.word	0x000070a8
        /*0aac*/ 	.short	0x010a
        /*0aae*/ 	.byte	0xff
	.zero		1


	//   ....[120]....
        /*0ab0*/ 	.word	0x00011a90
        /*0ab4*/ 	.word	0x00000000
        /*0ab8*/ 	.word	0x00007068
        /*0abc*/ 	.short	0x010a
        /*0abe*/ 	.byte	0xff
	.zero		1


	//   ....[121]....
        /*0ac0*/ 	.word	0x00011ae0
        /*0ac4*/ 	.word	0x00000010
        /*0ac8*/ 	.word	0x000070c0
        /*0acc*/ 	.short	0x010a
        /*0ace*/ 	.byte	0xff
	.zero		1


	//   ....[122]....
        /*0ad0*/ 	.word	0x00011b30
        /*0ad4*/ 	.word	0x00000010
        /*0ad8*/ 	.word	0x000070c8
        /*0adc*/ 	.short	0x010a
        /*0ade*/ 	.byte	0xff
	.zero		1


	//   ....[123]....
        /*0ae0*/ 	.word	0x00011b80
        /*0ae4*/ 	.word	0x00000000
        /*0ae8*/ 	.word	0x00007070
        /*0aec*/ 	.short	0x010a
        /*0aee*/ 	.byte	0xff
	.zero		1


	//   ....[124]....
        /*0af0*/ 	.word	0x00011bd0
        /*0af4*/ 	.word	0x00000000
        /*0af8*/ 	.word	0x00007080
        /*0afc*/ 	.short	0x010a
        /*0afe*/ 	.byte	0xff
	.zero		1


	//   ....[125]....
        /*0b00*/ 	.word	0x00011c20
        /*0b04*/ 	.word	0x00000000
        /*0b08*/ 	.word	0x00007070
        /*0b0c*/ 	.short	0x010a
        /*0b0e*/ 	.byte	0xff
	.zero		1


	//   ....[126]....
        /*0b10*/ 	.word	0x00011c70
        /*0b14*/ 	.word	0x00000000
        /*0b18*/ 	.word	0x00007090
        /*0b1c*/ 	.short	0x010a
        /*0b1e*/ 	.byte	0xff
	.zero		1


	//   ....[127]....
        /*0b20*/ 	.word	0x00011cc0
        /*0b24*/ 	.word	0x00000000
        /*0b28*/ 	.word	0x00007080
        /*0b2c*/ 	.short	0x010a
        /*0b2e*/ 	.byte	0xff
	.zero		1


	//   ....[128]....
        /*0b30*/ 	.word	0x00011d10
        /*0b34*/ 	.word	0x00000000
        /*0b38*/ 	.word	0x00007098
        /*0b3c*/ 	.short	0x010a
        /*0b3e*/ 	.byte	0xff
	.zero		1


	//   ....[129]....
        /*0b40*/ 	.word	0x00011d60
        /*0b44*/ 	.word	0x00000000
        /*0b48*/ 	.word	0x00007070
        /*0b4c*/ 	.short	0x010a
        /*0b4e*/ 	.byte	0xff
	.zero		1


	//   ....[130]....
        /*0b50*/ 	.word	0x00011db0
        /*0b54*/ 	.word	0x00000000
        /*0b58*/ 	.word	0x00007090
        /*0b5c*/ 	.short	0x010a
        /*0b5e*/ 	.byte	0xff
	.zero		1


	//   ....[131]....
        /*0b60*/ 	.word	0x00011e00
        /*0b64*/ 	.word	0x00000000
        /*0b68*/ 	.word	0x000070c0
        /*0b6c*/ 	.short	0x010a
        /*0b6e*/ 	.byte	0xff
	.zero		1


	//   ....[132]....
        /*0b70*/ 	.word	0x00011e50
        /*0b74*/ 	.word	0x00000000
        /*0b78*/ 	.word	0x00007080
        /*0b7c*/ 	.short	0x010a
        /*0b7e*/ 	.byte	0xff
	.zero		1


	//   ....[133]....
        /*0b80*/ 	.word	0x00011ea0
        /*0b84*/ 	.word	0x00000000
        /*0b88*/ 	.word	0x00007098
        /*0b8c*/ 	.short	0x010a
        /*0b8e*/ 	.byte	0xff
	.zero		1


	//   ....[134]....
        /*0b90*/ 	.word	0x00011ef0
        /*0b94*/ 	.word	0x00000000
        /*0b98*/ 	.word	0x000070c8
        /*0b9c*/ 	.short	0x010a
        /*0b9e*/ 	.byte	0xff
	.zero		1


	//   ....[135]....
        /*0ba0*/ 	.word	0x00011f50
        /*0ba4*/ 	.word	0x00000000
        /*0ba8*/ 	.word	0x00000000
        /*0bac*/ 	.short	0x010a
        /*0bae*/ 	.byte	0xff
	.zero		1


	//   ....[136]....
        /*0bb0*/ 	.word	0x00011fb0
        /*0bb4*/ 	.word	0x00000000
        /*0bb8*/ 	.word	0x00000000
        /*0bbc*/ 	.short	0x010a
        /*0bbe*/ 	.byte	0xff
	.zero		1


	//   ....[137]....
        /*0bc0*/ 	.word	0x00012010
        /*0bc4*/ 	.word	0x00000004
        /*0bc8*/ 	.word	0x00000000
        /*0bcc*/ 	.short	0x010a
        /*0bce*/ 	.byte	0xff
	.zero		1


	//   ....[138]....
        /*0bd0*/ 	.word	0x00012070
        /*0bd4*/ 	.word	0x00000005
        /*0bd8*/ 	.word	0x00000000
        /*0bdc*/ 	.short	0x010a
        /*0bde*/ 	.byte	0xff
	.zero		1


	//   ....[139]....
        /*0be0*/ 	.word	0x000120d0
        /*0be4*/ 	.word	0x00000003
        /*0be8*/ 	.word	0x00000000
        /*0bec*/ 	.short	0x010a
        /*0bee*/ 	.byte	0xff
	.zero		1


	//   ....[140]....
        /*0bf0*/ 	.word	0x00012130
        /*0bf4*/ 	.word	0x00000000
        /*0bf8*/ 	.word	0x00000000
        /*0bfc*/ 	.short	0x010a
        /*0bfe*/ 	.byte	0xff
	.zero		1


	//   ....[141]....
        /*0c00*/ 	.word	0x00012190
        /*0c04*/ 	.word	0x00000003
        /*0c08*/ 	.word	0x00007010
        /*0c0c*/ 	.short	0x010a
        /*0c0e*/ 	.byte	0xff
	.zero		1


	//   ....[142]....
        /*0c10*/ 	.word	0x000121f0
        /*0c14*/ 	.word	0x00000000
        /*0c18*/ 	.word	0x00007038
        /*0c1c*/ 	.short	0x010a
        /*0c1e*/ 	.byte	0xff
	.zero		1


	//   ....[143]....
        /*0c20*/ 	.word	0x00012250
        /*0c24*/ 	.word	0x00000003
        /*0c28*/ 	.word	0x00007018
        /*0c2c*/ 	.short	0x010a
        /*0c2e*/ 	.byte	0xff
	.zero		1


	//   ....[144]....
        /*0c30*/ 	.word	0x000122b0
        /*0c34*/ 	.word	0x00000000
        /*0c38*/ 	.word	0x00007038
        /*0c3c*/ 	.short	0x010a
        /*0c3e*/ 	.byte	0xff
	.zero		1


	//   ....[145]....
        /*0c40*/ 	.word	0x00012310
        /*0c44*/ 	.word	0x00000000
        /*0c48*/ 	.word	0x00007038
        /*0c4c*/ 	.short	0x010a
        /*0c4e*/ 	.byte	0xff
	.zero		1


	//   ....[146]....
        /*0c50*/ 	.word	0x00012370
        /*0c54*/ 	.word	0x00000000
        /*0c58*/ 	.word	0x00007038
        /*0c5c*/ 	.short	0x010a
        /*0c5e*/ 	.byte	0xff
	.zero		1


	//   ....[147]....
        /*0c60*/ 	.word	0x000123d0
        /*0c64*/ 	.word	0x00000000
        /*0c68*/ 	.word	0x00007038
        /*0c6c*/ 	.short	0x010a
        /*0c6e*/ 	.byte	0xff
	.zero		1


	//   ....[148]....
        /*0c70*/ 	.word	0x00012430
        /*0c74*/ 	.word	0x00000000
        /*0c78*/ 	.word	0x00007038
        /*0c7c*/ 	.short	0x010a
        /*0c7e*/ 	.byte	0xff
	.zero		1


	//   ....[149]....
        /*0c80*/ 	.word	0x00012490
        /*0c84*/ 	.word	0x00000000
        /*0c88*/ 	.word	0x00007038
        /*0c8c*/ 	.short	0x010a
        /*0c8e*/ 	.byte	0xff
	.zero		1


	//   ....[150]....
        /*0c90*/ 	.word	0x000124f0
        /*0c94*/ 	.word	0x00000000
        /*0c98*/ 	.word	0x00007038
        /*0c9c*/ 	.short	0x010a
        /*0c9e*/ 	.byte	0xff
	.zero		1


	//   ....[151]....
        /*0ca0*/ 	.word	0x00012550
        /*0ca4*/ 	.word	0x00000000
        /*0ca8*/ 	.word	0x00007038
        /*0cac*/ 	.short	0x010a
        /*0cae*/ 	.byte	0xff
	.zero		1


	//   ....[152]....
        /*0cb0*/ 	.word	0x000125b0
        /*0cb4*/ 	.word	0x00000000
        /*0cb8*/ 	.word	0x00007038
        /*0cbc*/ 	.short	0x010a
        /*0cbe*/ 	.byte	0xff
	.zero		1


	//   ....[153]....
        /*0cc0*/ 	.word	0x00012610
        /*0cc4*/ 	.word	0x00000000
        /*0cc8*/ 	.word	0x00007038
        /*0ccc*/ 	.short	0x010a
        /*0cce*/ 	.byte	0xff
	.zero		1


	//   ....[154]....
        /*0cd0*/ 	.word	0x00012670
        /*0cd4*/ 	.word	0x00000000
        /*0cd8*/ 	.word	0x00007038
        /*0cdc*/ 	.short	0x010a
        /*0cde*/ 	.byte	0xff
	.zero		1


	//   ....[155]....
        /*0ce0*/ 	.word	0x000126d0
        /*0ce4*/ 	.word	0x00000000
        /*0ce8*/ 	.word	0x00007038
        /*0cec*/ 	.short	0x010a
        /*0cee*/ 	.byte	0xff
	.zero		1


	//   ....[156]....
        /*0cf0*/ 	.word	0x00012730
        /*0cf4*/ 	.word	0x00000000
        /*0cf8*/ 	.word	0x00007038
        /*0cfc*/ 	.short	0x010a
        /*0cfe*/ 	.byte	0xff
	.zero		1


	//   ....[157]....
        /*0d00*/ 	.word	0x00012790
        /*0d04*/ 	.word	0x00000000
        /*0d08*/ 	.word	0x00007038
        /*0d0c*/ 	.short	0x010a
        /*0d0e*/ 	.byte	0xff
	.zero		1


	//   ....[158]....
        /*0d10*/ 	.word	0x000127f0
        /*0d14*/ 	.word	0x00000000
        /*0d18*/ 	.word	0x00007038
        /*0d1c*/ 	.short	0x010a
        /*0d1e*/ 	.byte	0xff
	.zero		1


	//   ....[159]....
        /*0d20*/ 	.word	0x00012850
        /*0d24*/ 	.word	0x00000000
        /*0d28*/ 	.word	0x000070b0
        /*0d2c*/ 	.short	0x010a
        /*0d2e*/ 	.byte	0xff
	.zero		1


	//   ....[160]....
        /*0d30*/ 	.word	0x000128b0
        /*0d34*/ 	.word	0x00000000
        /*0d38*/ 	.word	0x000070b8
        /*0d3c*/ 	.short	0x010a
        /*0d3e*/ 	.byte	0xff
	.zero		1


	//----- nvinfo : EIATTR_NUM_MBARRIERS
	.align		4
.L_66:
        /*0d40*/ 	.byte	0x03, 0x38
        /*0d42*/ 	.short	0x001c


	//----- nvinfo : EIATTR_EXIT_INSTR_OFFSETS
	.align		4
        /*0d44*/ 	.byte	0x04, 0x1c
        /*0d46*/ 	.short	(.L_68 - .L_67)


	//   ....[0]....
.L_67:
        /*0d48*/ 	.word	0x00001770


	//   ....[1]....
        /*0d4c*/ 	.word	0x00003e60


	//   ....[2]....
        /*0d50*/ 	.word	0x00003ec0


	//   ....[3]....
        /*0d54*/ 	.word	0x00009430


	//   ....[4]....
        /*0d58*/ 	.word	0x000094a0


	//   ....[5]....
        /*0d5c*/ 	.word	0x0000dfb0


	//   ....[6]....
        /*0d60*/ 	.word	0x0000e040


	//   ....[7]....
        /*0d64*/ 	.word	0x0000e090


	//   ....[8]....
        /*0d68*/ 	.word	0x00010b10


	//   ....[9]....
        /*0d6c*/ 	.word	0x00010b60


	//   ....[10]....
        /*0d70*/ 	.word	0x00011210


	//   ....[11]....
        /*0d74*/ 	.word	0x000114d0


	//----- nvinfo : EIATTR_INDIRECT_BRANCH_TARGETS
	.align		4
.L_68:
        /*0d78*/ 	.byte	0x04, 0x34
        /*0d7a*/ 	.short	(.L_70 - .L_69)


	//   ....[0]....
.L_69:
        /*0d7c*/ 	.word	.L_x_465@srel
        /*0d80*/ 	.short	0x0
        /*0d82*/ 	.short	0x0
        /*0d84*/ 	.word	0x3
        /*0d88*/ 	.word	.L_x_466@srel
        /*0d8c*/ 	.word	.L_x_467@srel
        /*0d90*/ 	.word	.L_x_468@srel


	//----- nvinfo : EIATTR_MAX_THREADS
	.align		4
.L_70:
        /*0d94*/ 	.byte	0x04, 0x05
        /*0d96*/ 	.short	(.L_72 - .L_71)
.L_71:
        /*0d98*/ 	.word	0x00000200
        /*0d9c*/ 	.word	0x00000001
        /*0da0*/ 	.word	0x00000001


	//----- nvinfo : EIATTR_CRS_STACK_SIZE
	.align		4
.L_72:
        /*0da4*/ 	.byte	0x04, 0x1e
        /*0da6*/ 	.short	(.L_74 - .L_73)
.L_73:
        /*0da8*/ 	.word	0x00000000


	//----- nvinfo : EIATTR_CBANK_PARAM_SIZE
	.align		4
.L_74:
        /*0dac*/ 	.byte	0x03, 0x19
        /*0dae*/ 	.short	0x0600


	//----- nvinfo : EIATTR_PARAM_CBANK
	.align		4
        /*0db0*/ 	.byte	0x04, 0x0a
        /*0db2*/ 	.short	(.L_76 - .L_75)
	.align		4
.L_75:
        /*0db4*/ 	.word	index@(.nv.constant0._ZN7cutlass13device_kernelINS_4fmha6kernel36Sm100FmhaFwdKernelTmaWarpspecializedIN4cute5tupleIJiiiNS5_IJNS5_IJiiEEEiEEEEEENS1_10collective38Sm100FmhaFwdMainloopTmaWarpspecializedINS_6half_tEffNS5_IJNS4_1CILi256EEENSC_ILi128EEENSC_ILi16EEEEEENS5_IJiNSC_ILi1EEES7_EEENS5_IJiSH_NS5_IJNS5_IJNSC_ILi0EEEiEEEiEEEEEESM_NS9_6NoMaskENS5_IJNSC_ILi2EEESH_SH_EEENSC_ILb0EEEEENS9_38Sm100FmhaFwdEpilogueTmaWarpspecializedISB_fNS5_IJSE_SF_SE_EEESI_NS5_IJSH_S7_EEESQ_EENS2_23PersistentTileSchedulerENS2_41Sm100FmhaCtxKernelWarpspecializedScheduleEEEEEvNT_6ParamsE)
        /*0db8*/ 	.short	0x0380
        /*0dba*/ 	.short	0x0600


	//----- nvinfo : EIATTR_SW_WAR
	.align		4
.L_76:
        /*0dbc*/ 	.byte	0x04, 0x36
        /*0dbe*/ 	.short	(.L_78 - .L_77)
.L_77:
        /*0dc0*/ 	.word	0x00000008
.L_78:


//--------------------- .nv.callgraph             --------------------------
	.section	.nv.callgraph,"",@"SHT_CUDA_CALLGRAPH"
	.align	4
	.sectionentsize	8
	.align		4
        /*0000*/ 	.word	0x00000000
	.align		4
        /*0004*/ 	.word	0xffffffff
	.align		4
        /*0008*/ 	.word	index@(_ZN7cutlass13device_kernelINS_4fmha6kernel36Sm100FmhaFwdKernelTmaWarpspecializedIN4cute5tupleIJiiiNS5_IJNS5_IJiiEEEiEEEEEENS1_10collective38Sm100FmhaFwdMainloopTmaWarpspecializedINS_6half_tEffNS5_IJNS4_1CILi256EEENSC_ILi128EEENSC_ILi16EEEEEENS5_IJiNSC_ILi1EEES7_EEENS5_IJiSH_NS5_IJNS5_IJNSC_ILi0EEEiEEEiEEEEEESM_NS9_6NoMaskENS5_IJNSC_ILi2EEESH_SH_EEENSC_ILb0EEEEENS9_38Sm100FmhaFwdEpilogueTmaWarpspecializedISB_fNS5_IJSE_SF_SE_EEESI_NS5_IJSH_S7_EEESQ_EENS2_23PersistentTileSchedulerENS2_41Sm100FmhaCtxKernelWarpspecializedScheduleEEEEEvNT_6ParamsE)
	.align		4
        /*000c*/ 	.word	index@(__assertfail)
	.align		4
        /*0010*/ 	.word	index@(_ZN7cutlass13device_kernelINS_4fmha6kernel36Sm100FmhaFwdKernelTmaWarpspecializedIN4cute5tupleIJiiiNS5_IJNS5_IJiiEEEiEEEEEENS1_10collective38Sm100FmhaFwdMainloopTmaWarpspecializedINS_6half_tEffNS5_IJNS4_1CILi256EEENSC_ILi128EEENSC_ILi16EEEEEENS5_IJiNSC_ILi1EEES7_EEENS5_IJiSH_NS5_IJNS5_IJNSC_ILi0EEEiEEEiEEEEEESM_NS9_6NoMaskENS5_IJNSC_ILi2EEESH_SH_EEENSC_ILb0EEEEENS9_38Sm100FmhaFwdEpilogueTmaWarpspecializedISB_fNS5_IJSE_SF_SE_EEESI_NS5_IJSH_S7_EEESQ_EENS2_23PersistentTileSchedulerENS2_41Sm100FmhaCtxKernelWarpspecializedScheduleEEEEEvNT_6ParamsE)
	.align		4
        /*0014*/ 	.word	index@(vprintf)
	.align		4
        /*0018*/ 	.word	0x00000000
	.align		4
        /*001c*/ 	.word	0xfffffffe
	.align		4
        /*0020*/ 	.word	0x00000000
	.align		4
        /*0024*/ 	.word	0xfffffffd
	.align		4
        /*0028*/ 	.word	0x00000000
	.align		4
        /*002c*/ 	.word	0xfffffffc


//--------------------- .nv.constant4             --------------------------
	.section	.nv.constant4,"a",@progbits
	.align	8
	.align		8
.nv.constant4:
        /*0000*/ 	.dword	vprintf
	.align		8
        /*0008*/ 	.dword	__assertfail
	.align		8
        /*0010*/ 	.dword	__unnamed_1
	.align		8
        /*0018*/ 	.dword	__unnamed_2
	.align		8
        /*0020*/ 	.dword	__unnamed_3
	.align		8
        /*0028*/ 	.dword	__unnamed_4
	.align		8
        /*0030*/ 	.dword	__unnamed_5
	.align		8
        /*0038*/ 	.dword	__unnamed_6
	.align		8
        /*0040*/ 	.dword	__unnamed_7
	.align		8
        /*0048*/ 	.dword	_ZN39_INTERNAL_76b646c8_4_k_cu_2c005b54_31944cuda3std3__45__cpo5beginE
	.align		8
        /*0050*/ 	.dword	_ZN39_INTERNAL_76b646c8_4_k_cu_2c005b54_31944cuda3std3__45__cpo3endE
	.align		8
        /*0058*/ 	.dword	_ZN39_INTERNAL_76b646c8_4_k_cu_2c005b54_31944cuda3std3__45__cpo6cbeginE
	.align		8
        /*0060*/ 	.dword	_ZN39_INTERNAL_76b646c8_4_k_cu_2c005b54_31944cuda3std3__45__cpo4cendE
	.align		8
        /*0068*/ 	.dword	_ZN39_INTERNAL_76b646c8_4_k_cu_2c005b54_31944cuda3std3__441_GLOBAL__N__76b646c8_4_k_cu_2c005b54_31946ignoreE
	.align		8
        /*0070*/ 	.dword	_ZN39_INTERNAL_76b646c8_4_k_cu_2c005b54_31944cuda3std3__419piecewise_constructE
	.align		8
        /*0078*/ 	.dword	_ZN39_INTERNAL_76b646c8_4_k_cu_2c005b54_31944cuda3std3__48in_placeE
	.align		8
        /*0080*/ 	.dword	_ZN39_INTERNAL_76b646c8_4_k_cu_2c005b54_31944cuda3std6ranges3__45__cpo4swapE
	.align		8
        /*0088*/ 	.dword	_ZN39_INTERNAL_76b646c8_4_k_cu_2c005b54_31944cuda3std6ranges3__45__cpo9iter_moveE
	.align		8
        /*0090*/ 	.dword	_ZN39_INTERNAL_76b646c8_4_k_cu_2c005b54_31944cute7productE
	.align		8
        /*0098*/ 	.dword	_ZN39_INTERNAL_76b646c8_4_k_cu_2c005b54_31944cute1_E
	.align		8
        /*00a0*/ 	.dword	$str$22
	.align		8
        /*00a8*/ 	.dword	$str$23
	.align		8
        /*00b0*/ 	.dword	$str$26
	.align		8
        /*00b8*/ 	.dword	$str$27
	.align		8
        /*00c0*/ 	.dword	$str$28
	.align		8
        /*00c8*/ 	.dword	$str$29
	.align		8
        /*00d0*/ 	.dword	$str$30
	.align		8
        /*00d8*/ 	.dword	$str$31
	.align		8
        /*00e0*/ 	.dword	$str$32
	.align		8
        /*00e8*/ 	.dword	$str$33
	.align		8
        /*00f0*/ 	.dword	$str$34
	.align		8
        /*00f8*/ 	.dword	$str$35
	.align		8
        /*0100*/ 	.dword	$str$36
	.align		8
        /*0108*/ 	.dword	$str$37


//--------------------- .nv.constant2._ZN7cutlass13device_kernelINS_4fmha6kernel36Sm100FmhaFwdKernelTmaWarpspecializedIN4cute5tupleIJiiiNS5_IJNS5_IJiiEEEiEEEEEENS1_10collective38Sm100FmhaFwdMainloopTmaWarpspecializedINS_6half_tEffNS5_IJNS4_1CILi256EEENSC_ILi128EEENSC_ILi16EEEEEENS5_IJiNSC_ILi1EEES7_EEENS5_IJiSH_NS5_IJNS5_IJNSC_ILi0EEEiEEEiEEEEEESM_NS9_6NoMaskENS5_IJNSC_ILi2EEESH_SH_EEENSC_ILb0EEEEENS9_38Sm100FmhaFwdEpilogueTmaWarpspecializedISB_fNS5_IJSE_SF_SE_EEESI_NS5_IJSH_S7_EEESQ_EENS2_23PersistentTileSchedulerENS2_41Sm100FmhaCtxKernelWarpspecializedScheduleEEEEEvNT_6ParamsE --------------------------
	.section	.nv.constant2._ZN7cutlass13device_kernelINS_4fmha6kernel36Sm100FmhaFwdKernelTmaWarpspecializedIN4cute5tupleIJiiiNS5_IJNS5_IJiiEEEiEEEEEENS1_10collective38Sm100FmhaFwdMainloopTmaWarpspecializedINS_6half_tEffNS5_IJNS4_1CILi256EEENSC_ILi128EEENSC_ILi16EEEEEENS5_IJiNSC_ILi1EEES7_EEENS5_IJiSH_NS5_IJNS5_IJNSC_ILi0EEEiEEEiEEEEEESM_NS9_6NoMaskENS5_IJNSC_ILi2EEESH_SH_EEENSC_ILb0EEEEENS9_38Sm100FmhaFwdEpilogueTmaWarpspecializedISB_fNS5_IJSE_SF_SE_EEESI_NS5_IJSH_S7_EEESQ_EENS2_23PersistentTileSchedulerENS2_41Sm100FmhaCtxKernelWarpspecializedScheduleEEEEEvNT_6ParamsE,"a",@progbits
	.sectionflags	@""
	.align	4
.nv.constant2._ZN7cutlass13device_kernelINS_4fmha6kernel36Sm100FmhaFwdKernelTmaWarpspecializedIN4cute5tupleIJiiiNS5_IJNS5_IJiiEEEiEEEEEENS1_10collective38Sm100FmhaFwdMainloopTmaWarpspecializedINS_6half_tEffNS5_IJNS4_1CILi256EEENSC_ILi128EEENSC_ILi16EEEEEENS5_IJiNSC_ILi1EEES7_EEENS5_IJiSH_NS5_IJNS5_IJNSC_ILi0EEEiEEEiEEEEEESM_NS9_6NoMaskENS5_IJNSC_ILi2EEESH_SH_EEENSC_ILb0EEEEENS9_38Sm100FmhaFwdEpilogueTmaWarpspecializedISB_fNS5_IJSE_SF_SE_EEESI_NS5_IJSH_S7_EEESQ_EENS2_23PersistentTileSchedulerENS2_41Sm100FmhaCtxKernelWarpspecializedScheduleEEEEEvNT_6ParamsE:
        /*0000*/ 	.byte	0x50, 0xe0, 0x00, 0x00, 0x20, 0x0b, 0x01, 0x00, 0x20, 0xe0, 0x00, 0x00


//--------------------- .text._ZN7cutlass13device_kernelINS_4fmha6kernel36Sm100FmhaFwdKernelTmaWarpspecializedIN4cute5tupleIJiiiNS5_IJNS5_IJiiEEEiEEEEEENS1_10collective38Sm100FmhaFwdMainloopTmaWarpspecializedINS_6half_tEffNS5_IJNS4_1CILi256EEENSC_ILi128EEENSC_ILi16EEEEEENS5_IJiNSC_ILi1EEES7_EEENS5_IJiSH_NS5_IJNS5_IJNSC_ILi0EEEiEEEiEEEEEESM_NS9_6NoMaskENS5_IJNSC_ILi2EEESH_SH_EEENSC_ILb0EEEEENS9_38Sm100FmhaFwdEpilogueTmaWarpspecializedISB_fNS5_IJSE_SF_SE_EEESI_NS5_IJSH_S7_EEESQ_EENS2_23PersistentTileSchedulerENS2_41Sm100FmhaCtxKernelWarpspecializedScheduleEEEEEvNT_6ParamsE --------------------------
	.section	.text._ZN7cutlass13device_kernelINS_4fmha6kernel36Sm100FmhaFwdKernelTmaWarpspecializedIN4cute5tupleIJiiiNS5_IJNS5_IJiiEEEiEEEEEENS1_10collective38Sm100FmhaFwdMainloopTmaWarpspecializedINS_6half_tEffNS5_IJNS4_1CILi256EEENSC_ILi128EEENSC_ILi16EEEEEENS5_IJiNSC_ILi1EEES7_EEENS5_IJiSH_NS5_IJNS5_IJNSC_ILi0EEEiEEEiEEEEEESM_NS9_6NoMaskENS5_IJNSC_ILi2EEESH_SH_EEENSC_ILb0EEEEENS9_38Sm100FmhaFwdEpilogueTmaWarpspecializedISB_fNS5_IJSE_SF_SE_EEESI_NS5_IJSH_S7_EEESQ_EENS2_23PersistentTileSchedulerENS2_41Sm100FmhaCtxKernelWarpspecializedScheduleEEEEEvNT_6ParamsE,"ax",@progbits
	.align	128
.text._ZN7cutlass13device_kernelINS_4fmha6kernel36Sm100FmhaFwdKernelTmaWarpspecializedIN4cute5tupleIJiiiNS5_IJNS5_IJiiEEEiEEEEEENS1_10collective38Sm100FmhaFwdMainloopTmaWarpspecializedINS_6half_tEffNS5_IJNS4_1CILi256EEENSC_ILi128EEENSC_ILi16EEEEEENS5_IJiNSC_ILi1EEES7_EEENS5_IJiSH_NS5_IJNS5_IJNSC_ILi0EEEiEEEiEEEEEESM_NS9_6NoMaskENS5_IJNSC_ILi2EEESH_SH_EEENSC_ILb0EEEEENS9_38Sm100FmhaFwdEpilogueTmaWarpspecializedISB_fNS5_IJSE_SF_SE_EEESI_NS5_IJSH_S7_EEESQ_EENS2_23PersistentTileSchedulerENS2_41Sm100FmhaCtxKernelWarpspecializedScheduleEEEEEvNT_6ParamsE:
        .type           _ZN7cutlass13device_kernelINS_4fmha6kernel36Sm100FmhaFwdKernelTmaWarpspecializedIN4cute5tupleIJiiiNS5_IJNS5_IJiiEEEiEEEEEENS1_10collective38Sm100FmhaFwdMainloopTmaWarpspecializedINS_6half_tEffNS5_IJNS4_1CILi256EEENSC_ILi128EEENSC_ILi16EEEEEENS5_IJiNSC_ILi1EEES7_EEENS5_IJiSH_NS5_IJNS5_IJNSC_ILi0EEEiEEEiEEEEEESM_NS9_6NoMaskENS5_IJNSC_ILi2EEESH_SH_EEENSC_ILb0EEEEENS9_38Sm100FmhaFwdEpilogueTmaWarpspecializedISB_fNS5_IJSE_SF_SE_EEESI_NS5_IJSH_S7_EEESQ_EENS2_23PersistentTileSchedulerENS2_41Sm100FmhaCtxKernelWarpspecializedScheduleEEEEEvNT_6ParamsE,@function
        .size           _ZN7cutlass13device_kernelINS_4fmha6kernel36Sm100FmhaFwdKernelTmaWarpspecializedIN4cute5tupleIJiiiNS5_IJNS5_IJiiEEEiEEEEEENS1_10collective38Sm100FmhaFwdMainloopTmaWarpspecializedINS_6half_tEffNS5_IJNS4_1CILi256EEENSC_ILi128EEENSC_ILi16EEEEEENS5_IJiNSC_ILi1EEES7_EEENS5_IJiSH_NS5_IJNS5_IJNSC_ILi0EEEiEEEiEEEEEESM_NS9_6NoMaskENS5_IJNSC_ILi2EEESH_SH_EEENSC_ILb0EEEEENS9_38Sm100FmhaFwdEpilogueTmaWarpspecializedISB_fNS5_IJSE_SF_SE_EEESI_NS5_IJSH_S7_EEESQ_EENS2_23PersistentTileSchedulerENS2_41Sm100FmhaCtxKernelWarpspecializedScheduleEEEEEvNT_6ParamsE,(.L_x_469 - _ZN7cutlass13device_kernelINS_4fmha6kernel36Sm100FmhaFwdKernelTmaWarpspecializedIN4cute5tupleIJiiiNS5_IJNS5_IJiiEEEiEEEEEENS1_10collective38Sm100FmhaFwdMainloopTmaWarpspecializedINS_6half_tEffNS5_IJNS4_1CILi256EEENSC_ILi128EEENSC_ILi16EEEEEENS5_IJiNSC_ILi1EEES7_EEENS5_IJiSH_NS5_IJNS5_IJNSC_ILi0EEEiEEEiEEEEEESM_NS9_6NoMaskENS5_IJNSC_ILi2EEESH_SH_EEENSC_ILb0EEEEENS9_38Sm100FmhaFwdEpilogueTmaWarpspecializedISB_fNS5_IJSE_SF_SE_EEESI_NS5_IJSH_S7_EEESQ_EENS2_23PersistentTileSchedulerENS2_41Sm100FmhaCtxKernelWarpspecializedScheduleEEEEEvNT_6ParamsE)
        .other          _ZN7cutlass13device_kernelINS_4fmha6kernel36Sm100FmhaFwdKernelTmaWarpspecializedIN4cute5tupleIJiiiNS5_IJNS5_IJiiEEEiEEEEEENS1_10collective38Sm100FmhaFwdMainloopTmaWarpspecializedINS_6half_tEffNS5_IJNS4_1CILi256EEENSC_ILi128EEENSC_ILi16EEEEEENS5_IJiNSC_ILi1EEES7_EEENS5_IJiSH_NS5_IJNS5_IJNSC_ILi0EEEiEEEiEEEEEESM_NS9_6NoMaskENS5_IJNSC_ILi2EEESH_SH_EEENSC_ILb0EEEEENS9_38Sm100FmhaFwdEpilogueTmaWarpspecializedISB_fNS5_IJSE_SF_SE_EEESI_NS5_IJSH_S7_EEESQ_EENS2_23PersistentTileSchedulerENS2_41Sm100FmhaCtxKernelWarpspecializedScheduleEEEEEvNT_6ParamsE,@"STO_CUDA_ENTRY STV_DEFAULT"
_ZN7cutlass13device_kernelINS_4fmha6kernel36Sm100FmhaFwdKernelTmaWarpspecializedIN4cute5tupleIJiiiNS5_IJNS5_IJiiEEEiEEEEEENS1_10collective38Sm100FmhaFwdMainloopTmaWarpspecializedINS_6half_tEffNS5_IJNS4_1CILi256EEENSC_ILi128EEENSC_ILi16EEEEEENS5_IJiNSC_ILi1EEES7_EEENS5_IJiSH_NS5_IJNS5_IJNSC_ILi0EEEiEEEiEEEEEESM_NS9_6NoMaskENS5_IJNSC_ILi2EEESH_SH_EEENSC_ILb0EEEEENS9_38Sm100FmhaFwdEpilogueTmaWarpspecializedISB_fNS5_IJSE_SF_SE_EEESI_NS5_IJSH_S7_EEESQ_EENS2_23PersistentTileSchedulerENS2_41Sm100FmhaCtxKernelWarpspecializedScheduleEEEEEvNT_6ParamsE:
[----:B------:R-:W1:Y:S02]  /*0000*/  LDC R1, c[0x0][0x37c] ;  /* 0x0000df00ff017b82 */ /* 0x000e640000000800 */
[----:B-1----:R-:W-:Y:S01]  /*0010*/  IADD3 R1, PT, PT, R1, -0x70, RZ ;  /* 0xffffff9001017810 */ /* 0x002fe20007ffe0ff */
[----:B------:R-:W1:Y:S01]  /*0020*/  S2R R31, SR_TID.X ;  /* 0x00000000001f7919 */ /* 0x000e620000002100 */
[----:B------:R-:W2:Y:S01]  /*0030*/  LDCU UR5, c[0x0][0x2f8] ;  /* 0x00005f00ff0577ac */ /* 0x000ea20008000800 */
[----:B------:R-:W3:Y:S01]  /*0040*/  LDCU UR4, c[0x0][0x2fc] ;  /* 0x00005f80ff0477ac */ /* 0x000ee20008000800 */
[----:B------:R-:W-:Y:S02]  /*0050*/  UPLOP3.LUT UP2, UPT, UPT, UPT, UPT, 0x40, 0x4 ;  /* 0x000000000004789c */ /* 0x000fe40003f4e870 */
[----:B------:R-:W-:Y:S02]  /*0060*/  UPLOP3.LUT UP1, UPT, UPT, UPT, UPT, 0x80, 0x8 ;  /* 0x000000000008789c */ /* 0x000fe40003f2f070 */
[----:B------:R-:W-:-:S02]  /*0070*/  UP2UR UR39, UPR, URZ, 0x4 ;  /* 0x00000004ff277883 */ /* 0x000fc40008000000 */
[----:B------:R-:W-:Y:S02]  /*0080*/  UPLOP3.LUT UP2, UPT, UPT, UPT, UPT, 0x80, 0x8 ;  /* 0x000000000008789c */ /* 0x000fe40003f4f070 */
[----:B------:R-:W-:Y:S01]  /*0090*/  UPLOP3.LUT UP0, UPT, UPT, UPT, UPT, 0x40, 0x4 ;  /* 0x000000000004789c */ /* 0x000fe20003f0e870 */
[----:B--2---:R-:W-:Y:S01]  /*00a0*/  IADD3 R29, P0, PT, R1, UR5, RZ ;  /* 0x00000005011d7c10 */ /* 0x004fe2000ff1e0ff */
[----:B------:R-:W-:Y:S02]  /*00b0*/  UPLOP3.LUT UP6, UPT, UPT, UPT, UPT, 0x40, 0x4 ;  /* 0x000000000004789c */ /* 0x000fe40003fce870 */
[----:B------:R-:W-:Y:S02]  /*00c0*/  UPLOP3.LUT UP5, UPT, UPT, UPT, UPT, 0x40, 0x4 ;  /* 0x000000000004789c */ /* 0x000fe40003fae870 */
[----:B------:R-:W-:Y:S01]  /*00d0*/  UPLOP3.LUT UP4, UPT, UPT, UPT, UPT, 0x40, 0x4 ;  /* 0x000000000004789c */ /* 0x000fe20003f8e870 */
[----:B---3--:R-:W-:Y:S01]  /*00e0*/  IMAD.X R28, RZ, RZ, UR4, P0 ;  /* 0x00000004ff1c7e24 */ /* 0x008fe200080e06ff */
[----:B------:R-:W-:Y:S01]  /*00f0*/  UP2UR UR51, UPR, URZ, 0x4 ;  /* 0x00000004ff337883 */ /* 0x000fe20008000000 */
[----:B-1----:R-:W-:-:S05]  /*0100*/  SHF.R.U32.HI R3, RZ, 0x5, R31 ;  /* 0x00000005ff037819 */ /* 0x002fca000001161f */
[----:B------:R-:W1:Y:S02]  /*0110*/  SHFL.IDX PT, R0, R3, RZ, 0x1f ;  /* 0x00001fff03007589 */ /* 0x000e6400000e0000 */
[----:B-1----:R-:W-:-:S04]  /*0120*/  SHF.R.S32.HI R5, RZ, 0x1f, R0 ;  /* 0x0000001fff057819 */ /* 0x002fc80000011400 */
[----:B------:R-:W-:-:S04]  /*0130*/  LEA.HI R2, R5, R0, RZ, 0x2 ;  /* 0x0000000005027211 */ /* 0x000fc800078f10ff */
[----:B------:R-:W-:-:S04]  /*0140*/  SHF.R.S32.HI R2, RZ, 0x2, R2 ;  /* 0x00000002ff027819 */ /* 0x000fc80000011402 */
[----:B------:R-:W-:-:S13]  /*0150*/  ISETP.NE.AND P1, PT, R2, RZ, PT ;  /* 0x000000ff0200720c */ /* 0x000fda0003f25270 */
[----:B------:R-:W-:Y:S05]  /*0160*/  @!P1 BRA `(.L_x_0) ;  /* 0x0000000400249947 */ /* 0x000fea0003800000 */
[----:B------:R-:W-:-:S13]  /*0170*/  ISETP.NE.AND P0, PT, R2, 0x2, PT ;  /* 0x000000020200780c */ /* 0x000fda0003f05270 */
[----:B------:R-:W-:Y:S05]  /*0180*/  @!P0 BRA `(.L_x_1) ;  /* 0x0000000000f48947 */ /* 0x000fea0003800000 */
[----:B------:R-:W-:-:S13]  /*0190*/  ISETP.NE.AND P0, PT, R2, 0x1, PT ;  /* 0x000000010200780c */ /* 0x000fda0003f05270 */
[----:B------:R-:W-:Y:S05]  /*01a0*/  @P0 BRA `(.L_x_2) ;  /* 0x00000000002c0947 */ /* 0x000fea0003800000 */
[----:B------:R-:W-:Y:S01]  /*01b0*/  HFMA2 R2, -RZ, RZ, 0, 5.9604644775390625e-08 ;  /* 0x00000001ff027431 */ /* 0x000fe200000001ff */
[----:B------:R-:W-:Y:S02]  /*01c0*/  UPLOP3.LUT UP3, UPT, UPT, UPT, UPT, 0x40, 0x4 ;  /* 0x000000000004789c */ /* 0x000fe40003f6e870 */
[----:B------:R-:W-:Y:S02]  /*01d0*/  UPLOP3.LUT UP2, UPT, UPT, UPT, UPT, 0x40, 0x4 ;  /* 0x000000000004789c */ /* 0x000fe40003f4e870 */
[----:B------:R-:W-:Y:S02]  /*01e0*/  UPLOP3.LUT UP1, UPT, UPT, UPT, UPT, 0x80, 0x8 ;  /* 0x000000000008789c */ /* 0x000fe40003f2f070 */
[----:B------:R-:W-:Y:S02]  /*01f0*/  UPLOP3.LUT UP0, UPT, UPT, UPT, UPT, 0x40, 0x4 ;  /* 0x000000000004789c */ /* 0x000fe40003f0e870 */
[----:B------:R-:W-:Y:S02]  /*0200*/  UPLOP3.LUT UP6, UPT, UPT, UPT, UPT, 0x40, 0x4 ;  /* 0x000000000004789c */ /* 0x000fe40003fce870 */
[----:B------:R-:W-:-:S02]  /*0210*/  UPLOP3.LUT UP5, UPT, UPT, UPT, UPT, 0x40, 0x4 ;  /* 0x000000000004789c */ /* 0x000fc40003fae870 */
[----:B------:R-:W-:Y:S02]  /*0220*/  UPLOP3.LUT UP4, UPT, UPT, UPT, UPT, 0x80, 0x8 ;  /* 0x000000000008789c */ /* 0x000fe40003f8f070 */
[----:B------:R-:W-:Y:S02]  /*0230*/  UP2UR UR39, UPR, URZ, 0x8 ;  /* 0x00000008ff277883 */ /* 0x000fe40008000000 */
[----:B------:R-:W-:Y:S01]  /*0240*/  UP2UR UR51, UPR, URZ, 0x4 ;  /* 0x00000004ff337883 */ /* 0x000fe20008000000 */
[----:B------:R-:W-:Y:S11]  /*0250*/  BRA `(.L_x_0) ;  /* 0x0000000000e87947 */ /* 0x000ff60003800000 */
.L_x_2:
[----:B------:R-:W-:Y:S01]  /*0260*/  ISETP.NE.AND P0, PT, R0, 0xc, PT ;  /* 0x0000000c0000780c */ /* 0x000fe20003f05270 */
[----:B------:R-:W-:Y:S01]  /*0270*/  UPLOP3.LUT UP2, UPT, UPT, UPT, UPT, 0x40, 0x4 ;  /* 0x000000000004789c */ /* 0x000fe20003f4e870 */
[----:B------:R-:W-:Y:S01]  /*0280*/  HFMA2 R2, -RZ, RZ, 0, 1.78813934326171875e-07 ;  /* 0x00000003ff027431 */ /* 0x000fe200000001ff */
[----:B------:R-:W-:Y:S02]  /*0290*/  UPLOP3.LUT UP1, UPT, UPT, UPT, UPT, 0x80, 0x8 ;  /* 0x000000000008789c */ /* 0x000fe40003f2f070 */
[----:B------:R-:W-:Y:S02]  /*02a0*/  UP2UR UR39, UPR, URZ, 0x4 ;  /* 0x00000004ff277883 */ /* 0x000fe40008000000 */
[----:B------:R-:W-:Y:S02]  /*02b0*/  UPLOP3.LUT UP2, UPT, UPT, UPT, UPT, 0x40, 0x4 ;  /* 0x000000000004789c */ /* 0x000fe40003f4e870 */
[----:B------:R-:W-:Y:S02]  /*02c0*/  UPLOP3.LUT UP0, UPT, UPT, UPT, UPT, 0x40, 0x4 ;  /* 0x000000000004789c */ /* 0x000fe40003f0e870 */
[----:B------:R-:W-:-:S02]  /*02d0*/  UPLOP3.LUT UP6, UPT, UPT, UPT, UPT, 0x40, 0x4 ;  /* 0x000000000004789c */ /* 0x000fc40003fce870 */
[----:B------:R-:W-:Y:S02]  /*02e0*/  UPLOP3.LUT UP5, UPT, UPT, UPT, UPT, 0x80, 0x8 ;  /* 0x000000000008789c */ /* 0x000fe40003faf070 */
[----:B------:R-:W-:Y:S02]  /*02f0*/  UPLOP3.LUT UP4, UPT, UPT, UPT, UPT, 0x40, 0x4 ;  /* 0x000000000004789c */ /* 0x000fe40003f8e870 */
[----:B------:R-:W-:Y:S01]  /*0300*/  UP2UR UR51, UPR, URZ, 0x4 ;  /* 0x00000004ff337883 */ /* 0x000fe20008000000 */
[----:B------:R-:W-:Y:S11]  /*0310*/  @!P0 BRA `(.L_x_0) ;  /* 0x0000000000b88947 */ /* 0x000ff60003800000 */
[----:B------:R-:W-:-:S13]  /*0320*/  ISETP.NE.AND P0, PT, R0, 0xe, PT ;  /* 0x0000000e0000780c */ /* 0x000fda0003f05270 */
[----:B------:R-:W-:Y:S05]  /*0330*/  @!P0 BRA `(.L_x_3) ;  /* 0x00000000005c8947 */ /* 0x000fea0003800000 */
[----:B------:R-:W-:-:S13]  /*0340*/  ISETP.NE.AND P0, PT, R0, 0xd, PT ;  /* 0x0000000d0000780c */ /* 0x000fda0003f05270 */
[----:B------:R-:W-:Y:S05]  /*0350*/  @P0 BRA `(.L_x_4) ;  /* 0x00000000002c0947 */ /* 0x000fea0003800000 */
[----:B------:R-:W-:Y:S01]  /*0360*/  HFMA2 R2, -RZ, RZ, 0, 2.384185791015625e-07 ;  /* 0x00000004ff027431 */ /* 0x000fe200000001ff */
        /* <DEDUP_REMOVED lines=10> */
.L_x_4:
[----:B------:R-:W-:Y:S01]  /*0410*/  HFMA2 R2, -RZ, RZ, 0, 3.5762786865234375e-07 ;  /* 0x00000006ff027431 */ /* 0x000fe200000001ff */
[----:B------:R-:W-:Y:S02]  /*0420*/  UPLOP3.LUT UP3, UPT, UPT, UPT, UPT, 0x40, 0x4 ;  /* 0x000000000004789c */ /* 0x000fe40003f6e870 */
[----:B------:R-:W-:Y:S02]  /*0430*/  UPLOP3.LUT UP2, UPT, UPT, UPT, UPT, 0x40, 0x4 ;  /* 0x000000000004789c */ /* 0x000fe40003f4e870 */
[----:B------:R-:W-:Y:S02]  /*0440*/  UPLOP3.LUT UP0, UPT, UPT, UPT, UPT, 0x40, 0x4 ;  /* 0x000000000004789c */ /* 0x000fe40003f0e870 */
[----:B------:R-:W-:Y:S02]  /*0450*/  UPLOP3.LUT UP6, UPT, UPT, UPT, UPT, 0x40, 0x4 ;  /* 0x000000000004789c */ /* 0x000fe40003fce870 */
[----:B------:R-:W-:Y:S02]  /*0460*/  UPLOP3.LUT UP5, UPT, UPT, UPT, UPT, 0x40, 0x4 ;  /* 0x000000000004789c */ /* 0x000fe40003fae870 */
[----:B------:R-:W-:-:S02]  /*0470*/  UPLOP3.LUT UP4, UPT, UPT, UPT, UPT, 0x40, 0x4 ;  /* 0x000000000004789c */ /* 0x000fc40003f8e870 */
[----:B------:R-:W-:Y:S02]  /*0480*/  UP2UR UR39, UPR, URZ, 0x8 ;  /* 0x00000008ff277883 */ /* 0x000fe40008000000 */
[----:B------:R-:W-:Y:S01]  /*0490*/  UP2UR UR51, UPR, URZ, 0x4 ;  /* 0x00000004ff337883 */ /* 0x000fe20008000000 */
[----:B------:R-:W-:Y:S11]  /*04a0*/  BRA `(.L_x_0) ;  /* 0x0000000000547947 */ /* 0x000ff60003800000 */
.L_x_3:
[----:B------:R-:W-:Y:S01]  /*04b0*/  HFMA2 R2, -RZ, RZ, 0, 2.98023223876953125e-07 ;  /* 0x00000005ff027431 */ /* 0x000fe200000001ff */
        /* <DEDUP_REMOVED lines=10> */
.L_x_1:
[----:B------:R-:W-:Y:S01]  /*0560*/  HFMA2 R2, -RZ, RZ, 0, 1.1920928955078125e-07 ;  /* 0x00000002ff027431 */ /* 0x000fe200000001ff */
        /* <DEDUP_REMOVED lines=8> */
[----:B------:R-:W-:-:S12]  /*05f0*/  UP2UR UR51, UPR, URZ, 0x4 ;  /* 0x00000004ff337883 */ /* 0x000fd80008000000 */
.L_x_0:
[----:B------:R-:W-:Y:S01]  /*0600*/  ELECT P0, URZ, PT ;  /* 0x0000000000ff782f */ /* 0x000fe20003800000 */
[----:B------:R-:W-:Y:S03]  /*0610*/  BSSY.RECONVERGENT B0, `(.L_x_5) ;  /* 0x000000f000007945 */ /* 0x000fe60003800200 */
[----:B------:R-:W-:Y:S02]  /*0620*/  PLOP3.LUT P2, PT, P0, PT, UP0, 0x5d, 0xd5 ;  /* 0x0000000000d5781c */ /* 0x000fe4000074eb0d */
[----:B------:R-:W-:-:S11]  /*0630*/  PLOP3.LUT P1, PT, P0, PT, UP6, 0x5d, 0xd5 ;  /* 0x0000000000d5781c */ /* 0x000fd6000072eb6d */
[----:B------:R-:W-:Y:S05]  /*0640*/  @P2 BRA `(.L_x_6) ;  /* 0x00000000002c2947 */ /* 0x000fea0003800000 */
[----:B------:R-:W1:Y:S02]  /*0650*/  LDCU.64 UR4, c[0x0][0x348] ;  /* 0x00006900ff0477ac */ /* 0x000e640008000a00 */
[----:B-1----:R-:W-:-:S04]  /*0660*/  UIADD3 UR8, UP0, UPT, UR4, 0x80, URZ ;  /* 0x0000008004087890 */ /* 0x002fc8000ff1e0ff */
[----:B------:R-:W-:Y:S02]  /*0670*/  UIADD3.X UR9, UPT, UPT, URZ, UR5, URZ, UP0, !UPT ;  /* 0x00000005ff097290 */ /* 0x000fe400087fe4ff */
[----:B------:R-:W-:-:S04]  /*0680*/  UIADD3 UR6, UP0, UPT, UR4, 0x180, URZ ;  /* 0x0000018004067890 */ /* 0x000fc8000ff1e0ff */
[----:B------:R-:W-:Y:S02]  /*0690*/  UIADD3.X UR7, UPT, UPT, URZ, UR5, URZ, UP0, !UPT ;  /* 0x00000005ff077290 */ /* 0x000fe400087fe4ff */
[----:B------:R-:W-:Y:S01]  /*06a0*/  UIADD3 UR4, UP0, UPT, UR4, 0x280, URZ ;  /* 0x0000028004047890 */ /* 0x000fe2000ff1e0ff */
[----:B------:R1:W-:Y:S03]  /*06b0*/  UTMACCTL.PF [UR8] ;  /* 0x00000000080079b9 */ /* 0x0003e60008040000 */
[----:B------:R-:W-:-:S03]  /*06c0*/  UIADD3.X UR5, UPT, UPT, URZ, UR5, URZ, UP0, !UPT ;  /* 0x00000005ff057290 */ /* 0x000fc600087fe4ff */
[----:B------:R1:W-:Y:S06]  /*06d0*/  UTMACCTL.PF [UR6] ;  /* 0x00000000060079b9 */ /* 0x0003ec0008040000 */
[----:B------:R1:W-:Y:S02]  /*06e0*/  UTMACCTL.PF [UR4] ;  /* 0x00000000040079b9 */ /* 0x0003e40008040000 */
[----:B-1----:R-:W-:Y:S01]  /*06f0*/  NOP ;  /* 0x0000000000007918 */ /* 0x002fe20000000000 */
.L_x_6:
[----:B------:R-:W-:Y:S05]  /*0700*/  BSYNC.RECONVERGENT B0 ;  /* 0x0000000000007941 */ /* 0x000fea0003800200 */
.L_x_5:
[----:B------:R-:W-:Y:S04]  /*0710*/  BSSY.RECONVERGENT B0, `(.L_x_7) ;  /* 0x000001b000007945 */ /* 0x000fe80003800200 */
[----:B------:R-:W-:Y:S05]  /*0720*/  @P1 BRA `(.L_x_8) ;  /* 0x0000000000241947 */ /* 0x000fea0003800000 */
[----:B------:R-:W1:Y:S01]  /*0730*/  LDCU.64 UR4, c[0x0][0x348] ;  /* 0x00006900ff0477ac */ /* 0x000e620008000a00 */
[----:B------:R-:W-:Y:S02]  /*0740*/  PLOP3.LUT P6, PT, PT, PT, PT, 0x80, 0x8 ;  /* 0x000000000008781c */ /* 0x000fe40003fcf070 */
[----:B------:R-:W-:Y:S02]  /*0750*/  PLOP3.LUT P5, PT, PT, PT, PT, 0x8, 0x80 ;  /* 0x000000000080781c */ /* 0x000fe40003fae170 */
[----:B------:R-:W-:Y:S02]  /*0760*/  PLOP3.LUT P4, PT, PT, PT, PT, 0x80, 0x8 ;  /* 0x000000000008781c */ /* 0x000fe40003f8f070 */
[----:B------:R-:W-:Y:S01]  /*0770*/  PLOP3.LUT P3, PT, PT, PT, PT, 0x80, 0x8 ;  /* 0x000000000008781c */ /* 0x000fe20003f6f070 */
[----:B-1----:R-:W-:-:S04]  /*0780*/  UIADD3 UR4, UP0, UPT, UR4, 0x400, URZ ;  /* 0x0000040004047890 */ /* 0x002fc8000ff1e0ff */
[----:B------:R-:W-:-:S09]  /*0790*/  UIADD3.X UR5, UPT, UPT, URZ, UR5, URZ, UP0, !UPT ;  /* 0x00000005ff057290 */ /* 0x000fd200087fe4ff */
[----:B------:R1:W-:Y:S02]  /*07a0*/  UTMACCTL.PF [UR4] ;  /* 0x00000000040079b9 */ /* 0x0003e40008040000 */
[----:B-1----:R-:W-:Y:S05]  /*07b0*/  BRA `(.L_x_9) ;  /* 0x0000000000407947 */ /* 0x002fea0003800000 */
.L_x_8:
[----:B------:R-:W-:-:S13]  /*07c0*/  ISETP.NE.AND P1, PT, R2, 0x3, PT ;  /* 0x000000030200780c */ /* 0x000fda0003f25270 */
[----:B------:R-:W-:Y:S05]  /*07d0*/  @!P1 BRA `(.L_x_10) ;  /* 0x0000000000289947 */ /* 0x000fea0003800000 */
[----:B------:R-:W-:Y:S02]  /*07e0*/  ISETP.NE.AND P1, PT, R2, 0x4, PT ;  /* 0x000000040200780c */ /* 0x000fe40003f25270 */
[----:B------:R-:W-:Y:S02]  /*07f0*/  PLOP3.LUT P4, PT, PT, PT, PT, 0x80, 0x8 ;  /* 0x000000000008781c */ /* 0x000fe40003f8f070 */
[----:B------:R-:W-:Y:S02]  /*0800*/  PLOP3.LUT P5, PT, PT, PT, PT, 0x8, 0x80 ;  /* 0x000000000080781c */ /* 0x000fe40003fae170 */
[----:B------:R-:W-:Y:S02]  /*0810*/  PLOP3.LUT P6, PT, PT, PT, PT, 0x80, 0x8 ;  /* 0x000000000008781c */ /* 0x000fe40003fcf070 */
[----:B------:R-:W-:-:S05]  /*0820*/  PLOP3.LUT P3, PT, PT, PT, PT, 0x80, 0x8 ;  /* 0x000000000008781c */ /* 0x000fca0003f6f070 */
[----:B------:R-:W-:Y:S08]  /*0830*/  @P1 BRA `(.L_x_9) ;  /* 0x0000000000201947 */ /* 0x000ff00003800000 */
[----:B------:R-:W-:Y:S02]  /*0840*/  PLOP3.LUT P5, PT, PT, PT, PT, 0x8, 0x80 ;  /* 0x000000000080781c */ /* 0x000fe40003fae170 */
[----:B------:R-:W-:Y:S02]  /*0850*/  PLOP3.LUT P6, PT, PT, PT, PT, 0x8, 0x80 ;  /* 0x000000000080781c */ /* 0x000fe40003fce170 */
[----:B------:R-:W-:Y:S01]  /*0860*/  PLOP3.LUT P3, PT, PT, PT, PT, 0x8, 0x80 ;  /* 0x000000000080781c */ /* 0x000fe20003f6e170 */
[----:B------:R-:W-:-:S12]  /*0870*/  BRA `(.L_x_9) ;  /* 0x0000000000107947 */ /* 0x000fd80003800000 */
.L_x_10:
[----:B------:R-:W-:Y:S02]  /*0880*/  PLOP3.LUT P6, PT, PT, PT, PT, 0x8, 0x80 ;  /* 0x000000000080781c */ /* 0x000fe40003fce170 */
[----:B------:R-:W-:Y:S02]  /*0890*/  PLOP3.LUT P5, PT, PT, PT, PT, 0x80, 0x8 ;  /* 0x000000000008781c */ /* 0x000fe40003faf070 */
[----:B------:R-:W-:Y:S02]  /*08a0*/  PLOP3.LUT P4, PT, PT, PT, PT, 0x8, 0x80 ;  /* 0x000000000080781c */ /* 0x000fe40003f8e170 */
[----:B------:R-:W-:-:S13]  /*08b0*/  PLOP3.LUT P3, PT, PT, PT, PT, 0x80, 0x8 ;  /* 0x000000000008781c */ /* 0x000fda0003f6f070 */
.L_x_9:
[----:B------:R-:W-:Y:S05]  /*08c0*/  BSYNC.RECONVERGENT B0 ;  /* 0x0000000000007941 */ /* 0x000fea0003800200 */
.L_x_7:
[----:B------:R-:W1:Y:S01]  /*08d0*/  SHFL.IDX PT, R0, R3, RZ, 0x1f ;  /* 0x00001fff03007589 */ /* 0x000e6200000e0000 */
[----:B------:R-:W-:Y:S02]  /*08e0*/  ISETP.NE.AND P1, PT, R2, 0x3, PT ;  /* 0x000000030200780c */ /* 0x000fe40003f25270 */
[----:B------:R-:W-:Y:S02]  /*08f0*/  PLOP3.LUT P0, PT, P0, PT, UP1, 0xae, 0xea ;  /* 0x0000000000ea781c */ /* 0x000fe4000070f51e */
[----:B-1----:R-:W-:-:S13]  /*0900*/  ISETP.NE.AND P2, PT, R0, RZ, PT ;  /* 0x000000ff0000720c */ /* 0x002fda0003f45270 */
[----:B------:R-:W-:Y:S05]  /*0910*/  @P2 BRA `(.L_x_11) ;  /* 0x0000000000382947 */ /* 0x000fea0003800000 */
[----:B------:R-:W1:Y:S01]  /*0920*/  S2UR UR5, SR_CgaCtaId ;  /* 0x00000000000579c3 */ /* 0x000e620000008800 */
[----:B------:R-:W-:Y:S01]  /*0930*/  UMOV UR6, 0x400 ;  /* 0x0000040000067882 */ /* 0x000fe20000000000 */
[----:B------:R-:W-:Y:S01]  /*0940*/  UMOV UR4, 0x1 ;  /* 0x0000000100047882 */ /* 0x000fe20000000000 */
[----:B------:R-:W-:Y:S01]  /*0950*/  ELECT P2, URZ, PT ;  /* 0x0000000000ff782f */ /* 0x000fe20003840000 */
[----:B-1----:R-:W-:Y:S02]  /*0960*/  ULEA UR5, UR5, UR6, 0x18 ;  /* 0x0000000605057291 */ /* 0x002fe4000f8ec0ff */
[----:B------:R-:W-:-:S04]  /*0970*/  UIADD3 UR6, UPT, UPT, -UR4, 0x100000, URZ ;  /* 0x0010000004067890 */ /* 0x000fc8000fffe1ff */
[----:B------:R-:W-:Y:S02]  /*0980*/  USHF.L.U32 UR7, UR6, 0xb, URZ ;  /* 0x0000000b06077899 */ /* 0x000fe400080006ff */
[----:B------:R-:W-:Y:S01]  /*0990*/  USHF.L.U32 UR6, UR6, 0x1, URZ ;  /* 0x0000000106067899 */ /* 0x000fe200080006ff */
[----:B------:R-:W1:Y:S11]  /*09a0*/  FENCE.VIEW.ASYNC.S ;  /* 0x00000000000073c6 */ /* 0x000e760000000000 */
[----:B-1----:R1:W2:Y:S01]  /*09b0*/  SYNCS.EXCH.64 URZ, [UR5+0x7000], UR6 ;  /* 0x0070000605ff75b2 */ /* 0x0022a20008000100 */
[----:B------:R1:W3:Y:S01]  /*09c0*/  SYNCS.EXCH.64 URZ, [UR5+0x7010], UR6 ;  /* 0x0070100605ff75b2 */ /* 0x0002e20008000100 */
[----:B------:R1:W4:Y:S01]  /*09d0*/  SYNCS.EXCH.64 URZ, [UR5+0x7008], UR6 ;  /* 0x0070080605ff75b2 */ /* 0x0003220008000100 */
[----:B------:R1:W1:Y:S01]  /*09e0*/  SYNCS.EXCH.64 URZ, [UR5+0x7018], UR6 ;  /* 0x0070180605ff75b2 */ /* 0x0002620008000100 */
[----:B------:R-:W-:Y:S01]  /*09f0*/  NOP ;  /* 0x0000000000007918 */ /* 0x000fe20000000000 */
.L_x_11:
[----:B------:R-:W-:Y:S01]  /*0a00*/  NOP ;  /* 0x0000000000007918 */ /* 0x000fe20000000000 */
[----:B------:R-:W-:Y:S05]  /*0a10*/  @!P1 BRA `(.L_x_12) ;  /* 0x0000000000289947 */ /* 0x000fea0003800000 */
[----:B------:R-:W-:Y:S01]  /*0a20*/  ISETP.NE.AND P1, PT, R2, 0x4, PT ;  /* 0x000000040200780c */ /* 0x000fe20003f25270 */
[----:B------:R-:W-:Y:S02]  /*0a30*/  UPLOP3.LUT UP3, UPT, UPT, UPT, UPT, 0x80, 0x8 ;  /* 0x000000000008789c */ /* 0x000fe40003f6f070 */
[----:B------:R-:W-:Y:S02]  /*0a40*/  UPLOP3.LUT UP2, UPT, UPT, UPT, UPT, 0x40, 0x4 ;  /* 0x000000000004789c */ /* 0x000fe40003f4e870 */
[----:B------:R-:W-:Y:S02]  /*0a50*/  UPLOP3.LUT UP1, UPT, UPT, UPT, UPT, 0x80, 0x8 ;  /* 0x000000000008789c */ /* 0x000fe40003f2f070 */
[----:B------:R-:W-:-:S06]  /*0a60*/  UPLOP3.LUT UP0, UPT, UPT, UPT, UPT, 0x80, 0x8 ;  /* 0x000000000008789c */ /* 0x000fcc0003f0f070 */
[----:B------:R-:W-:Y:S05]  /*0a70*/  @P1 BRA `(.L_x_13) ;  /* 0x0000000000201947 */ /* 0x000fea0003800000 */
[----:B------:R-:W-:Y:S02]  /*0a80*/  UPLOP3.LUT UP2, UPT, UPT, UPT, UPT, 0x40, 0x4 ;  /* 0x000000000004789c */ /* 0x000fe40003f4e870 */
[----:B------:R-:W-:Y:S02]  /*0a90*/  UPLOP3.LUT UP3, UPT, UPT, UPT, UPT, 0x40, 0x4 ;  /* 0x000000000004789c */ /* 0x000fe40003f6e870 */
[----:B------:R-:W-:Y:S01]  /*0aa0*/  UPLOP3.LUT UP0, UPT, UPT, UPT, UPT, 0x40, 0x4 ;  /* 0x000000000004789c */ /* 0x000fe20003f0e870 */
[----:B------:R-:W-:Y:S05]  /*0ab0*/  BRA `(.L_x_13) ;  /* 0x0000000000107947 */ /* 0x000fea0003800000 */
.L_x_12:
[----:B------:R-:W-:Y:S02]  /*0ac0*/  UPLOP3.LUT UP3, UPT, UPT, UPT, UPT, 0x40, 0x4 ;  /* 0x000000000004789c */ /* 0x000fe40003f6e870 */
[----:B------:R-:W-:Y:S02]  /*0ad0*/  UPLOP3.LUT UP2, UPT, UPT, UPT, UPT, 0x80, 0x8 ;  /* 0x000000000008789c */ /* 0x000fe40003f4f070 */
[----:B------:R-:W-:Y:S02]  /*0ae0*/  UPLOP3.LUT UP1, UPT, UPT, UPT, UPT, 0x40, 0x4 ;  /* 0x000000000004789c */ /* 0x000fe40003f2e870 */
[----:B------:R-:W-:Y:S02]  /*0af0*/  UPLOP3.LUT UP0, UPT, UPT, UPT, UPT, 0x80, 0x8 ;  /* 0x000000000008789c */ /* 0x000fe40003f0f070 */
.L_x_13:
[----:B------:R-:W5:Y:S02]  /*0b00*/  SHFL.IDX PT, R0, R3, RZ, 0x1f ;  /* 0x00001fff03007589 */ /* 0x000f6400000e0000 */
[----:B-----5:R-:W-:-:S13]  /*0b10*/  ISETP.NE.AND P1, PT, R0, RZ, PT ;  /* 0x000000ff0000720c */ /* 0x020fda0003f25270 */
[----:B------:R-:W-:Y:S05]  /*0b20*/  @P1 BRA `(.L_x_14) ;  /* 0x0000000000401947 */ /* 0x000fea0003800000 */
[----:B-1----:R-:W1:Y:S01]  /*0b30*/  S2UR UR5, SR_CgaCtaId ;  /* 0x00000000000579c3 */ /* 0x002e620000008800 */
        /* <DEDUP_REMOVED lines=8> */
[----:B-1----:R1:W1:Y:S01]  /*0bc0*/  SYNCS.EXCH.64 URZ, [UR5+0x7020], UR6 ;  /* 0x0070200605ff75b2 */ /* 0x0022620008000100 */
[----:B------:R1:W1:Y:S01]  /*0bd0*/  SYNCS.EXCH.64 URZ, [UR5+0x7038], UR6 ;  /* 0x0070380605ff75b2 */ /* 0x0002620008000100 */
[----:B------:R1:W1:Y:S01]  /*0be0*/  SYNCS.EXCH.64 URZ, [UR5+0x7028], UR6 ;  /* 0x0070280605ff75b2 */ /* 0x0002620008000100 */
[----:B------:R1:W1:Y:S01]  /*0bf0*/  SYNCS.EXCH.64 URZ, [UR5+0x7040], UR6 ;  /* 0x0070400605ff75b2 */ /* 0x0002620008000100 */
[----:B------:R1:W1:Y:S01]  /*0c00*/  SYNCS.EXCH.64 URZ, [UR5+0x7030], UR6 ;  /* 0x0070300605ff75b2 */ /* 0x0002620008000100 */
[----:B------:R1:W1:Y:S01]  /*0c10*/  SYNCS.EXCH.64 URZ, [UR5+0x7048], UR6 ;  /* 0x0070480605ff75b2 */ /* 0x0002620008000100 */
[----:B------:R-:W-:Y:S01]  /*0c20*/  NOP ;  /* 0x0000000000007918 */ /* 0x000fe20000000000 */
.L_x_14:
[----:B------:R-:W5:Y:S01]  /*0c30*/  SHFL.IDX PT, R0, R3, RZ, 0x1f ;  /* 0x00001fff03007589 */ /* 0x000f6200000e0000 */
[----:B------:R-:W-:Y:S01]  /*0c40*/  NOP ;  /* 0x0000000000007918 */ /* 0x000fe20000000000 */
[----:B-----5:R-:W-:-:S13]  /*0c50*/  ISETP.NE.AND P1, PT, R0, RZ, PT ;  /* 0x000000ff0000720c */ /* 0x020fda0003f25270 */
[----:B------:R-:W-:Y:S05]  /*0c60*/  @P1 BRA `(.L_x_15) ;  /* 0x0000000000401947 */ /* 0x000fea0003800000 */
[----:B-1----:R-:W1:Y:S01]  /*0c70*/  S2UR UR6, SR_CgaCtaId ;  /* 0x00000000000679c3 */ /* 0x002e620000008800 */
[----:B------:R-:W-:Y:S01]  /*0c80*/  UMOV UR7, 0x400 ;  /* 0x0000040000077882 */ /* 0x000fe20000000000 */
[----:B------:R-:W-:Y:S01]  /*0c90*/  UMOV UR5, 0x1 ;  /* 0x0000000100057882 */ /* 0x000fe20000000000 */
[----:B------:R-:W-:Y:S01]  /*0ca0*/  UMOV UR4, 0x80 ;  /* 0x0000008000047882 */ /* 0x000fe20000000000 */
[----:B------:R-:W-:-:S04]  /*0cb0*/  UIADD3 UR8, UPT, UPT, -UR5, 0x100000, URZ ;  /* 0x0010000005087890 */ /* 0x000fc8000fffe1ff */
[----:B------:R-:W-:Y:S02]  /*0cc0*/  USHF.L.U32 UR9, UR8, 0xb, URZ ;  /* 0x0000000b08097899 */ /* 0x000fe400080006ff */
[----:B------:R-:W-:Y:S02]  /*0cd0*/  USHF.L.U32 UR8, UR8, 0x1, URZ ;  /* 0x0000000108087899 */ /* 0x000fe400080006ff */
[----:B------:R-:W-:-:S04]  /*0ce0*/  UIADD3 UR4, UPT, UPT, -UR4, 0x100000, URZ ;  /* 0x0010000004047890 */ /* 0x000fc8000fffe1ff */
[----:B------:R-:W-:Y:S02]  /*0cf0*/  USHF.L.U32 UR5, UR4, 0xb, URZ ;  /* 0x0000000b04057899 */ /* 0x000fe400080006ff */
[----:B------:R-:W-:Y:S01]  /*0d00*/  USHF.L.U32 UR4, UR4, 0x1, URZ ;  /* 0x0000000104047899 */ /* 0x000fe200080006ff */
[----:B------:R-:W-:Y:S01]  /*0d10*/  ELECT P1, URZ, PT ;  /* 0x0000000000ff782f */ /* 0x000fe20003820000 */
[----:B-1----:R-:W-:Y:S01]  /*0d20*/  ULEA UR6, UR6, UR7, 0x18 ;  /* 0x0000000706067291 */ /* 0x002fe2000f8ec0ff */
[----:B------:R-:W1:Y:S11]  /*0d30*/  FENCE.VIEW.ASYNC.S ;  /* 0x00000000000073c6 */ /* 0x000e760000000000 */
[----:B-1----:R1:W1:Y:S01]  /*0d40*/  SYNCS.EXCH.64 URZ, [UR6+0x7050], UR8 ;  /* 0x0070500806ff75b2 */ /* 0x0022620008000100 */
[----:B------:R1:W1:Y:S01]  /*0d50*/  SYNCS.EXCH.64 URZ, [UR6+0x7058], UR4 ;  /* 0x0070580406ff75b2 */ /* 0x0002620008000100 */
[----:B------:R-:W-:Y:S01]  /*0d60*/  NOP ;  /* 0x0000000000007918 */ /* 0x000fe20000000000 */
.L_x_15:
[----:B------:R-:W5:Y:S01]  /*0d70*/  SHFL.IDX PT, R0, R3, RZ, 0x1f ;  /* 0x00001fff03007589 */ /* 0x000f6200000e0000 */
[----:B------:R-:W-:Y:S01]  /*0d80*/  ISETP.NE.AND P2, PT, R2, 0x2, PT ;  /* 0x000000020200780c */ /* 0x000fe20003f45270 */
        /* <DEDUP_REMOVED lines=19> */
.L_x_16:
[----:B------:R-:W-:Y:S01]  /*0ec0*/  NOP ;  /* 0x0000000000007918 */ /* 0x000fe20000000000 */
[----:B------:R-:W-:Y:S05]  /*0ed0*/  @!P2 BRA `(.L_x_17) ;  /* 0x000000000024a947 */ /* 0x000fea0003800000 */
[----:B------:R-:W-:Y:S01]  /*0ee0*/  ISETP.NE.AND P1, PT, R2, RZ, PT ;  /* 0x000000ff0200720c */ /* 0x000fe20003f25270 */
[----:B-1----:R-:W-:Y:S02]  /*0ef0*/  UP2UR UR4, UPR, URZ, 0x1 ;  /* 0x00000001ff047883 */ /* 0x002fe40008000000 */
[----:B------:R-:W-:Y:S01]  /*0f00*/  UPLOP3.LUT UP0, UPT, UPT, UPT, UPT, 0x80, 0x8 ;  /* 0x000000000008789c */ /* 0x000fe20003f0f070 */
[----:B------:R-:W-:-:S03]  /*0f10*/  UMOV UR7, URZ ;  /* 0x000000ff00077c82 */ /* 0x000fc60008000000 */
[----:B------:R-:W-:Y:S02]  /*0f20*/  UP2UR UR38, UPR, URZ, 0x1 ;  /* 0x00000001ff267883 */ /* 0x000fe40008000000 */
[----:B------:R-:W-:-:S04]  /*0f30*/  UISETP.NE.AND UP0, UPT, UR4, URZ, UPT ;  /* 0x000000ff0400728c */ /* 0x000fc8000bf05270 */
[----:B------:R-:W-:Y:S07]  /*0f40*/  @P1 BRA `(.L_x_18) ;  /* 0x00000000001c1947 */ /* 0x000fee0003800000 */
[----:B------:R-:W-:Y:S01]  /*0f50*/  UMOV UR7, 0x1 ;  /* 0x0000000100077882 */ /* 0x000fe20000000000 */
[----:B------:R-:W-:Y:S05]  /*0f60*/  BRA `(.L_x_18) ;  /* 0x0000000000147947 */ /* 0x000fea0003800000 */
.L_x_17:
[----:B-1----:R-:W-:Y:S02]  /*0f70*/  UP2UR UR4, UPR, URZ, 0x1 ;  /* 0x00000001ff047883 */ /* 0x002fe40008000000 */
[----:B------:R-:W-:Y:S01]  /*0f80*/  UPLOP3.LUT UP0, UPT, UPT, UPT, UPT, 0x40, 0x4 ;  /* 0x000000000004789c */ /* 0x000fe20003f0e870 */
[----:B------:R-:W-:-:S03]  /*0f90*/  UMOV UR7, 0x2 ;  /* 0x0000000200077882 */ /* 0x000fc60000000000 */
[----:B------:R-:W-:Y:S02]  /*0fa0*/  UP2UR UR38, UPR, URZ, 0x1 ;  /* 0x00000001ff267883 */ /* 0x000fe40008000000 */
[----:B------:R-:W-:Y:S02]  /*0fb0*/  UISETP.NE.AND UP0, UPT, UR4, URZ, UPT ;  /* 0x000000ff0400728c */ /* 0x000fe4000bf05270 */
.L_x_18:
[----:B------:R-:W1:Y:S02]  /*0fc0*/  SHFL.IDX PT, R0, R3, RZ, 0x1f ;  /* 0x00001fff03007589 */ /* 0x000e6400000e0000 */
[----:B-1----:R-:W-:-:S13]  /*0fd0*/  ISETP.NE.AND P1, PT, R0, RZ, PT ;  /* 0x000000ff0000720c */ /* 0x002fda0003f25270 */
[----:B------:R-:W-:Y:S05]  /*0fe0*/  @P1 BRA `(.L_x_19) ;  /* 0x0000000000301947 */ /* 0x000fea0003800000 */
[----:B------:R-:W1:Y:S01]  /*0ff0*/  S2UR UR5, SR_CgaCtaId ;  /* 0x00000000000579c3 */ /* 0x000e620000008800 */
[----:B------:R-:W-:Y:S01]  /*1000*/  UMOV UR6, 0x400 ;  /* 0x0000040000067882 */ /* 0x000fe20000000000 */
[----:B------:R-:W-:Y:S01]  /*1010*/  UMOV UR4, 0x80 ;  /* 0x0000008000047882 */ /* 0x000fe20000000000 */
[----:B------:R-:W-:Y:S01]  /*1020*/  ELECT P1, URZ, PT ;  /* 0x0000000000ff782f */ /* 0x000fe20003820000 */
[----:B------:R-:W-:-:S04]  /*1030*/  UIADD3 UR8, UPT, UPT, -UR4, 0x100000, URZ ;  /* 0x0010000004087890 */ /* 0x000fc8000fffe1ff */
[----:B------:R-:W-:Y:S02]  /*1040*/  USHF.L.U32 UR9, UR8, 0xb, URZ ;  /* 0x0000000b08097899 */ /* 0x000fe400080006ff */
[----:B------:R-:W-:Y:S02]  /*1050*/  USHF.L.U32 UR8, UR8, 0x1, URZ ;  /* 0x0000000108087899 */ /* 0x000fe400080006ff */
[----:B-1----:R-:W-:Y:S01]  /*1060*/  ULEA UR5, UR5, UR6, 0x18 ;  /* 0x0000000605057291 */ /* 0x002fe2000f8ec0ff */
[----:B------:R-:W1:Y:S11]  /*1070*/  FENCE.VIEW.ASYNC.S ;  /* 0x00000000000073c6 */ /* 0x000e760000000000 */
[----:B-1----:R1:W1:Y:S01]  /*1080*/  SYNCS.EXCH.64 URZ, [UR5+0x7070], UR8 ;  /* 0x0070700805ff75b2 */ /* 0x0022620008000100 */
[----:B------:R1:W1:Y:S01]  /*1090*/  SYNCS.EXCH.64 URZ, [UR5+0x7078], UR8 ;  /* 0x0070780805ff75b2 */ /* 0x0002620008000100 */
[----:B------:R-:W-:Y:S01]  /*10a0*/  NOP ;  /* 0x0000000000007918 */ /* 0x000fe20000000000 */
.L_x_19:
[----:B------:R-:W-:Y:S01]  /*10b0*/  NOP ;  /* 0x0000000000007918 */ /* 0x000fe20000000000 */
[----:B------:R-:W-:Y:S05]  /*10c0*/  @!P2 BRA `(.L_x_20) ;  /* 0x000000000024a947 */ /* 0x000fea0003800000 */
[----:B------:R-:W-:Y:S01]  /*10d0*/  ISETP.NE.AND P1, PT, R2, 0x1, PT ;  /* 0x000000010200780c */ /* 0x000fe20003f25270 */
[----:B------:R-:W-:Y:S02]  /*10e0*/  UP2UR UR4, UPR, URZ, 0x1 ;  /* 0x00000001ff047883 */ /* 0x000fe40008000000 */
[----:B------:R-:W-:Y:S01]  /*10f0*/  UPLOP3.LUT UP0, UPT, UPT, UPT, UPT, 0x80, 0x8 ;  /* 0x000000000008789c */ /* 0x000fe20003f0f070 */
[----:B------:R-:W-:-:S03]  /*1100*/  UMOV UR6, URZ ;  /* 0x000000ff00067c82 */ /* 0x000fc60008000000 */
[----:B------:R-:W-:Y:S02]  /*1110*/  UP2UR UR37, UPR, URZ, 0x1 ;  /* 0x00000001ff257883 */ /* 0x000fe40008000000 */
[----:B------:R-:W-:-:S04]  /*1120*/  UISETP.NE.AND UP0, UPT, UR4, URZ, UPT ;  /* 0x000000ff0400728c */ /* 0x000fc8000bf05270 */
[----:B------:R-:W-:Y:S07]  /*1130*/  @P1 BRA `(.L_x_21) ;  /* 0x00000000001c1947 */ /* 0x000fee0003800000 */
[----:B------:R-:W-:Y:S01]  /*1140*/  UMOV UR6, 0x1 ;  /* 0x0000000100067882 */ /* 0x000fe20000000000 */
[----:B------:R-:W-:Y:S05]  /*1150*/  BRA `(.L_x_21) ;  /* 0x0000000000147947 */ /* 0x000fea0003800000 */
.L_x_20:
[----:B------:R-:W-:Y:S02]  /*1160*/  UP2UR UR4, UPR, URZ, 0x1 ;  /* 0x00000001ff047883 */ /* 0x000fe40008000000 */
[----:B------:R-:W-:Y:S01]  /*1170*/  UPLOP3.LUT UP0, UPT, UPT, UPT, UPT, 0x40, 0x4 ;  /* 0x000000000004789c */ /* 0x000fe20003f0e870 */
[----:B------:R-:W-:-:S03]  /*1180*/  UMOV UR6, 0x2 ;  /* 0x0000000200067882 */ /* 0x000fc60000000000 */
[----:B------:R-:W-:Y:S02]  /*1190*/  UP2UR UR37, UPR, URZ, 0x1 ;  /* 0x00000001ff257883 */ /* 0x000fe40008000000 */
[----:B------:R-:W-:Y:S02]  /*11a0*/  UISETP.NE.AND UP0, UPT, UR4, URZ, UPT ;  /* 0x000000ff0400728c */ /* 0x000fe4000bf05270 */
.L_x_21:
        /* <DEDUP_REMOVED lines=14> */
[----:B------:R-:W-:Y:S01]  /*1290*/  NOP ;  /* 0x0000000000007918 */ /* 0x000fe20000000000 */
.L_x_22:
        /* <DEDUP_REMOVED lines=19> */
[----:B------:R1:W1:Y:S01]  /*13d0*/  SYNCS.EXCH.64 URZ, [UR8+0x7098], UR10 ;  /* 0x0070980a08ff75b2 */ /* 0x0002620008000100 */
[----:B------:R1:W1:Y:S01]  /*13e0*/  SYNCS.EXCH.64 URZ, [UR8+0x70a8], UR4 ;  /* 0x0070a80408ff75b2 */ /* 0x0002620008000100 */
[----:B------:R-:W-:Y:S01]  /*13f0*/  NOP ;  /* 0x0000000000007918 */ /* 0x000fe20000000000 */
.L_x_23:
        /* <DEDUP_REMOVED lines=22> */
.L_x_24:
[----:B------:R-:W5:Y:S01]  /*1560*/  SHFL.IDX PT, R3, R3, RZ, 0x1f ;  /* 0x00001fff03037589 */ /* 0x000f6200000e0000 */
[----:B------:R-:W1:Y:S01]  /*1570*/  S2UR UR36, SR_CTAID.X ;  /* 0x00000000002479c3 */ /* 0x000e620000002500 */
[----:B------:R-:W-:Y:S01]  /*1580*/  NOP ;  /* 0x0000000000007918 */ /* 0x000fe20000000000 */
[----:B-----5:R-:W-:-:S13]  /*1590*/  ISETP.NE.AND P1, PT, R3, RZ, PT ;  /* 0x000000ff0300720c */ /* 0x020fda0003f25270 */
[----:B-1----:R-:W-:Y:S05]  /*15a0*/  @P1 BRA `(.L_x_25) ;  /* 0x0000000000301947 */ /* 0x002fea0003800000 */
        /* <DEDUP_REMOVED lines=12> */
.L_x_25:
[----:B------:R-:W-:Y:S01]  /*1670*/  ISETP.GT.AND P1, PT, R2, 0x3, PT ;  /* 0x000000030200780c */ /* 0x000fe20003f24270 */
[----:B------:R-:W-:Y:S01]  /*1680*/  NOP ;  /* 0x0000000000007918 */ /* 0x000fe20000000000 */
[----:B-1234-:R-:W-:Y:S11]  /*1690*/  BAR.SYNC.DEFER_BLOCKING 0x0 ;  /* 0x0000000000007b1d */ /* 0x01eff60000010000 */
[----:B------:R-:W-:Y:S05]  /*16a0*/  @P1 BRA `(.L_x_26) ;  /* 0x000000c800441947 */ /* 0x000fea0003800000 */
[----:B------:R-:W-:Y:S01]  /*16b0*/  ISETP.GE.U32.AND P0, PT, R2, 0x2, PT ;  /* 0x000000020200780c */ /* 0x000fe20003f06070 */
[----:B------:R-:W-:Y:S02]  /*16c0*/  UISETP.NE.AND UP0, UPT, UR51, URZ, UPT ;  /* 0x000000ff3300728c */ /* 0x000fe4000bf05270 */
[----:B------:R-:W-:Y:S02]  /*16d0*/  USEL UR4, URZ, 0x2, !UP4 ;  /* 0x00000002ff047887 */ /* 0x000fe4000e000000 */
[----:B------:R-:W-:Y:S02]  /*16e0*/  USEL UR5, URZ, 0x2, !UP0 ;  /* 0x00000002ff057887 */ /* 0x000fe4000c000000 */
[----:B------:R-:W-:Y:S02]  /*16f0*/  USEL UR4, UR4, 0x1, !UP5 ;  /* 0x0000000104047887 */ /* 0x000fe4000e800000 */
[----:B------:R-:W-:-:S04]  /*1700*/  USEL UR5, UR5, 0x1, !UP5 ;  /* 0x0000000105057887 */ /* 0x000fc8000e800000 */
[----:B------:R-:W-:Y:S08]  /*1710*/  @!P0 BRA `(.L_x_27) ;  /* 0x0000007c00488947 */ /* 0x000ff00003800000 */
[----:B------:R-:W-:Y:S05]  /*1720*/  @!P2 BRA `(.L_x_28) ;  /* 0x0000002400d0a947 */ /* 0x000fea0003800000 */
[----:B------:R-:W-:-:S08]  /*1730*/  NOP ;  /* 0x0000000000007918 */ /* 0x000fd00000000000 */
[----:B------:R-:W1:-:S00]  /*1740*/  USETMAXREG.DEALLOC.CTAPOOL 0x20 ;  /* 0x00000020000079c8 */ /* 0x000e4000080e0500 */
[----:B-1----:R-:W1:Y:S02]  /*1750*/  LDC R0, c[0x0][0x900] ;  /* 0x00024000ff007b82 */ /* 0x002e640000000800 */
[----:B-1----:R-:W-:-:S13]  /*1760*/  ISETP.LE.AND P0, PT, R0, UR36, PT ;  /* 0x0000002400007c0c */ /* 0x002fda000bf03270 */
[----:B------:R-:W-:Y:S05]  /*1770*/  @P0 EXIT ;  /* 0x000000000000094d */ /* 0x000fea0003800000 */
[----:B------:R-:W1:Y:S01]  /*1780*/  S2UR UR68, SR_CgaCtaId ;  /* 0x00000000004479c3 */ /* 0x000e620000008800 */
[----:B------:R-:W-:Y:S01]  /*1790*/  UMOV UR6, 0x400 ;  /* 0x0000040000067882 */ /* 0x000fe20000000000 */
[----:B------:R-:W-:Y:S01]  /*17a0*/  HFMA2 R5, -RZ, RZ, 0, 0 ;  /* 0x00000000ff057431 */ /* 0x000fe200000001ff */
[----:B------:R-:W-:Y:S01]  /*17b0*/  PRMT R6, RZ, 0x7610, R6 ;  /* 0x00007610ff067816 */ /* 0x000fe20000000006 */
[----:B------:R-:W-:Y:S02]  /*17c0*/  ULOP3.LUT UR22, UR4, 0x1, URZ, 0xc0, !UPT ;  /* 0x0000000104167892 */ /* 0x000fe4000f8ec0ff */
[----:B------:R-:W-:Y:S01]  /*17d0*/  ULOP3.LUT UR23, UR5, 0x1, URZ, 0xc0, !UPT ;  /* 0x0000000105177892 */ /* 0x000fe2000f8ec0ff */
[----:B------:R-:W-:Y:S01]  /*17e0*/  UMOV UR32, URZ ;  /* 0x000000ff00207c82 */ /* 0x000fe20008000000 */
[----:B------:R-:W-:Y:S01]  /*17f0*/  UMOV UR31, 0x1 ;  /* 0x00000001001f7882 */ /* 0x000fe20000000000 */
[----:B------:R-:W-:Y:S01]  /*1800*/  UMOV UR30, 0x1 ;  /* 0x00000001001e7882 */ /* 0x000fe20000000000 */
[----:B------:R-:W-:Y:S01]  /*1810*/  UMOV UR29, 0x1 ;  /* 0x00000001001d7882 */ /* 0x000fe20000000000 */
[----:B------:R-:W-:Y:S01]  /*1820*/  UMOV UR4, URZ ;  /* 0x000000ff00047c82 */ /* 0x000fe20008000000 */
[----:B------:R-:W-:Y:S01]  /*1830*/  UMOV UR28, URZ ;  /* 0x000000ff001c7c82 */ /* 0x000fe20008000000 */
[----:B------:R-:W-:Y:S01]  /*1840*/  UMOV UR69, 0xc0004010 ;  /* 0xc000401000457882 */ /* 0x000fe20000000000 */
[----:B-1----:R-:W-:-:S04]  /*1850*/  ULEA UR68, UR68, UR6, 0x18 ;  /* 0x0000000644447291 */ /* 0x002fc8000f8ec0ff */
[----:B------:R-:W-:Y:S02]  /*1860*/  UIADD3 UR33, UPT, UPT, UR68, 0x2000, URZ ;  /* 0x0000200044217890 */ /* 0x000fe4000fffe0ff */
[----:B------:R-:W-:Y:S02]  /*1870*/  USHF.R.U32.HI UR68, URZ, 0x4, UR68 ;  /* 0x00000004ff447899 */ /* 0x000fe40008011644 */
[----:B------:R-:W-:Y:S02]  /*1880*/  USHF.R.U32.HI UR33, URZ, 0x4, UR33 ;  /* 0x00000004ff217899 */ /* 0x000fe40008011621 */
[----:B------:R-:W-:Y:S02]  /*1890*/  ULOP3.LUT UR68, UR68, 0x3fff, URZ, 0xc0, !UPT ;  /* 0x00003fff44447892 */ /* 0x000fe4000f8ec0ff */
[----:B------:R-:W-:Y:S02]  /*18a0*/  ULOP3.LUT UR33, UR33, 0x3fff, URZ, 0xc0, !UPT ;  /* 0x00003fff21217892 */ /* 0x000fe4000f8ec0ff */
[----:B------:R-:W-:-:S02]  /*18b0*/  ULOP3.LUT UR68, UR68, 0x10000, URZ, 0xfc, !UPT ;  /* 0x0001000044447892 */ /* 0x000fc4000f8efcff */
[----:B------:R-:W-:-:S12]  /*18c0*/  ULOP3.LUT UR24, UR33, 0x10000, URZ, 0xfc, !UPT ;  /* 0x0001000021187892 */ /* 0x000fd8000f8efcff */
.L_x_89:
[----:B------:R-:W1:Y:S01]  /*18d0*/  LDCU.64 UR6, c[0x0][0x908] ;  /* 0x00012100ff0677ac */ /* 0x000e620008000a00 */
[----:B--2---:R-:W2:Y:S01]  /*18e0*/  LDCU UR5, c[0x0][0x904] ;  /* 0x00012080ff0577ac */ /* 0x004ea20008000800 */
[----:B-1----:R-:W-:Y:S01]  /*18f0*/  UIMAD.WIDE.U32 UR8, UR36, UR6, URZ ;  /* 0x00000006240872a5 */ /* 0x002fe2000f8e00ff */
[----:B------:R-:W1:Y:S01]  /*1900*/  LDCU UR6, c[0x0][0x380] ;  /* 0x00007000ff0677ac */ /* 0x000e620008000800 */
[----:B--2---:R-:W-:Y:S02]  /*1910*/  UISETP.NE.AND UP0, UPT, UR5, 0x1, UPT ;  /* 0x000000010500788c */ /* 0x004fe4000bf05270 */
[----:B------:R-:W-:-:S04]  /*1920*/  USHF.R.U32.HI UR7, URZ, UR7, UR9 ;  /* 0x00000007ff077299 */ /* 0x000fc80008011609 */
[----:B------:R-:W-:-:S04]  /*1930*/  USEL UR7, UR36, UR7, !UP0 ;  /* 0x0000000724077287 */ /* 0x000fc8000c000000 */
[----:B------:R-:W-:-:S04]  /*1940*/  UIADD3 UR7, UPT, UPT, -UR7, URZ, URZ ;  /* 0x000000ff07077290 */ /* 0x000fc8000fffe1ff */
[----:B------:R-:W-:-:S04]  /*1950*/  UIMAD UR5, UR5, UR7, UR36 ;  /* 0x00000007050572a4 */ /* 0x000fc8000f8e0224 */
[----:B------:R-:W-:-:S04]  /*1960*/  USHF.L.U32 UR5, UR5, 0x8, URZ ;  /* 0x0000000805057899 */ /* 0x000fc800080006ff */
[----:B-1----:R-:W-:-:S09]  /*1970*/  UISETP.GE.AND UP0, UPT, UR5, UR6, UPT ;  /* 0x000000060500728c */ /* 0x002fd2000bf06270 */
[----:B------:R-:W-:Y:S05]  /*1980*/  BRA.U UP0, `(.L_x_29) ;  /* 0x0000002500207547 */ /* 0x000fea000b800000 */
[----:B------:R-:W-:-:S13]  /*1990*/  LOP3.LUT P0, RZ, R6, 0xff, RZ, 0xc0, !PT ;  /* 0x000000ff06ff7812 */ /* 0x000fda000780c0ff */
[----:B------:R-:W-:Y:S05]  /*19a0*/  @P0 BRA `(.L_x_30) ;  /* 0x0000000000940947 */ /* 0x000fea0003800000 */
[----:B------:R-:W1:Y:S01]  /*19b0*/  S2UR UR6, SR_CgaCtaId ;  /* 0x00000000000679c3 */ /* 0x000e620000008800 */
[----:B------:R-:W-:Y:S01]  /*19c0*/  UMOV UR7, 0x40 ;  /* 0x0000004000077882 */ /* 0x000fe20000000000 */
[----:B------:R-:W-:Y:S01]  /*19d0*/  NOP ;  /* 0x0000000000007918 */ /* 0x000fe20000000000 */
[----:B------:R-:W-:Y:S01]  /*19e0*/  UMOV UR5, 0x400 ;  /* 0x0000040000057882 */ /* 0x000fe20000000000 */
[----:B-1----:R-:W-:Y:S02]  /*19f0*/  ULEA UR7, UR6, UR7, 0x18 ;  /* 0x0000000706077291 */ /* 0x002fe4000f8ec0ff */
[----:B------:R-:W-:-:S07]  /*1a00*/  ULEA UR6, UR6, UR5, 0x18 ;  /* 0x0000000506067291 */ /* 0x000fce000f8ec0ff */
[----:B------:R-:W1:Y:S02]  /*1a10*/  LDS.U8 R0, [UR7+0x1c] ;  /* 0x00001c07ff007984 */ /* 0x000e640008000000 */
[----:B-1----:R-:W-:-:S13]  /*1a20*/  ISETP.NE.AND P0, PT, R0, RZ, PT ;  /* 0x000000ff0000720c */ /* 0x002fda0003f05270 */
[----:B------:R-:W-:Y:S05]  /*1a30*/  @P0 BRA `(.L_x_31) ;  /* 0x0000000000580947 */ /* 0x000fea0003800000 */
[----:B------:R-:W-:-:S13]  /*1a40*/  ELECT P0, URZ, PT ;  /* 0x0000000000ff782f */ /* 0x000fda0003800000 */
[----:B------:R-:W-:Y:S05]  /*1a50*/  @!P0 BRA `(.L_x_32) ;  /* 0x0000000000608947 */ /* 0x000fea0003800000 */
[----:B------:R-:W-:Y:S01]  /*1a60*/  UMOV UR5, 0x10 ;  /* 0x0000001000057882 */ /* 0x000fe20000000000 */
[----:B------:R-:W-:Y:S01]  /*1a70*/  HFMA2 R0, -RZ, RZ, 0, 5.9604644775390625e-08 ;  /* 0x00000001ff007431 */ /* 0x000fe200000001ff */
[----:B------:R-:W-:-:S03]  /*1a80*/  MOV R2, 0xffff ;  /* 0x0000ffff00027802 */ /* 0x000fc60000000f00 */
[----:B------:R-:W-:Y:S04]  /*1a90*/  DEPBAR.LE SB1, 0x36 ;  /* 0x00009d800000791a */ /* 0x000fe80000000000 */
[----:B------:R-:W1:Y:S02]  /*1aa0*/  UTCATOMSWS.FIND_AND_SET.ALIGN UP0, UR5, UR5 ;  /* 0x00000005000575e3 */ /* 0x000e640008000800 */
[----:B-1----:R-:W-:Y:S01]  /*1ab0*/  MOV R3, UR5 ;  /* 0x0000000500037c02 */ /* 0x002fe20008000f00 */
[----:B------:R-:W-:Y:S06]  /*1ac0*/  BRA.U UP0, `(.L_x_33) ;  /* 0x0000000100187547 */ /* 0x000fec000b800000 */
.L_x_34:
[----:B------:R-:W-:Y:S05]  /*1ad0*/  NANOSLEEP 0x64 ;  /* 0x000000640000795d */ /* 0x000fea0003800000 */
[----:B------:R-:W-:-:S05]  /*1ae0*/  UMOV UR5, 0x10 ;  /* 0x0000001000057882 */ /* 0x000fca0000000000 */
[----:B------:R-:W-:Y:S04]  /*1af0*/  DEPBAR.LE SB1, 0x36 ;  /* 0x00009d800000791a */ /* 0x000fe80000000000 */
[----:B------:R-:W1:Y:S02]  /*1b00*/  UTCATOMSWS.FIND_AND_SET.ALIGN UP0, UR5, UR5 ;  /* 0x00000005000575e3 */ /* 0x000e640008000800 */
[----:B-1----:R-:W-:Y:S01]  /*1b10*/  MOV R3, UR5 ;  /* 0x0000000500037c02 */ /* 0x002fe20008000f00 */
[----:B------:R-:W-:Y:S05]  /*1b20*/  BRA.U !UP0, `(.L_x_34) ;  /* 0xfffffffd08e87547 */ /* 0x000fea000b83ffff */
.L_x_33:
[-C--:B------:R-:W-:Y:S02]  /*1b30*/  SHF.L.U32 R2, R2, R3.reuse, RZ ;  /* 0x0000000302027219 */ /* 0x080fe400000006ff */
[----:B------:R-:W-:Y:S01]  /*1b40*/  SHF.L.U32 R0, R0, R3, RZ ;  /* 0x0000000300007219 */ /* 0x000fe200000006ff */
[----:B------:R-:W-:Y:S02]  /*1b50*/  IMAD.SHL.U32 R3, R3, 0x20, RZ ;  /* 0x0000002003037824 */ /* 0x000fe400078e00ff */
[----:B------:R1:W-:Y:S04]  /*1b60*/  ATOMS.OR RZ, [UR7+0x14], R2 ;  /* 0x00001402ffff798c */ /* 0x0003e8000b000007 */
[----:B------:R1:W-:Y:S04]  /*1b70*/  ATOMS.OR RZ, [UR7+0x18], R0 ;  /* 0x00001800ffff798c */ /* 0x0003e8000b000007 */
[----:B------:R1:W-:Y:S01]  /*1b80*/  STS [UR6+0x70e0], R3 ;  /* 0x0070e003ff007988 */ /* 0x0003e20008000806 */
[----:B------:R-:W-:Y:S05]  /*1b90*/  BRA `(.L_x_32) ;  /* 0x0000000000107947 */ /* 0x000fea0003800000 */
.L_x_31:
[----:B------:R-:W-:Y:S02]  /*1ba0*/  MOV R0, 0xffffffff ;  /* 0xffffffff00007802 */ /* 0x000fe40000000f00 */
[----:B------:R-:W-:-:S03]  /*1bb0*/  MOV R2, 0x1be0 ;  /* 0x00001be000027802 */ /* 0x000fc60000000f00 */
[----:B------:R1:W-:Y:S04]  /*1bc0*/  STS [UR6+0x70e0], R0 ;  /* 0x0070e000ff007988 */ /* 0x0003e80008000806 */
[----:B-1----:R-:W-:Y:S05]  /*1bd0*/  CALL.REL.NOINC `($__internal_1_$__cuda_sm10x_tcgen05_guardrail_trap_phase_invalid_during_alloc) ;  /* 0x0000010c00547944 */ /* 0x002fea0003c00000 */
.L_x_32:
[----:B------:R-:W-:Y:S05]  /*1be0*/  WARPSYNC.ALL ;  /* 0x0000000000007948 */ /* 0x000fea0003800000 */
[----:B------:R-:W-:Y:S01]  /*1bf0*/  NOP ;  /* 0x0000000000007918 */ /* 0x000fe20000000000 */
.L_x_30:
[----:B------:R-:W2:Y:S01]  /*1c00*/  LDCU UR5, c[0x0][0x384] ;  /* 0x00007080ff0577ac */ /* 0x000ea20008000800 */
[----:B------:R-:W-:Y:S01]  /*1c10*/  HFMA2 R6, -RZ, RZ, 0, 5.9604644775390625e-08 ;  /* 0x00000001ff067431 */ /* 0x000fe200000001ff */
[----:B--2---:R-:W-:-:S09]  /*1c20*/  UISETP.NE.AND UP0, UPT, UR5, URZ, UPT ;  /* 0x000000ff0500728c */ /* 0x004fd2000bf05270 */
[----:B------:R-:W-:Y:S05]  /*1c30*/  BRA.U !UP0, `(.L_x_29) ;  /* 0x0000002108747547 */ /* 0x000fea000b800000 */
[----:B------:R-:W-:Y:S04]  /*1c40*/  BSSY.RECONVERGENT B0, `(.L_x_35) ;  /* 0x0000003000007945 */ /* 0x000fe80003800200 */
[----:B------:R-:W-:Y:S05]  /*1c50*/  @!P4 BRA `(.L_x_36) ;  /* 0x000000000004c947 */ /* 0x000fea0003800000 */
[----:B------:R-:W-:Y:S05]  /*1c60*/  BPT.TRAP 0x1 ;  /* 0x000000040000795c */ /* 0x000fea0000300000 */
.L_x_36:
[----:B------:R-:W-:Y:S05]  /*1c70*/  BSYNC.RECONVERGENT B0 ;  /* 0x0000000000007941 */ /* 0x000fea0003800200 */
.L_x_35:
[----:B------:R-:W2:Y:S01]  /*1c80*/  S2UR UR21, SR_CgaCtaId ;  /* 0x00000000001579c3 */ /* 0x000ea20000008800 */
[----:B------:R-:W-:Y:S01]  /*1c90*/  UMOV UR6, 0x400 ;  /* 0x0000040000067882 */ /* 0x000fe20000000000 */
[----:B------:R-:W-:Y:S01]  /*1ca0*/  SHF.L.U32 R4, R5, 0x1f, RZ ;  /* 0x0000001f05047819 */ /* 0x000fe200000006ff */
[----:B--2---:R-:W-:-:S09]  /*1cb0*/  ULEA UR21, UR21, UR6, 0x18 ;  /* 0x0000000615157291 */ /* 0x004fd2000f8ec0ff */
[----:B------:R-:W2:Y:S02]  /*1cc0*/  SYNCS.PHASECHK.TRANS64.TRYWAIT P0, [UR21+0x7000], R4 ;  /* 0x00700004ff0075a7 */ /* 0x000ea40008001115 */
[----:B--2---:R-:W-:Y:S05]  /*1cd0*/  @!P0 BRA `(.L_x_37) ;  /* 0x000000f800008947 */ /* 0x004fea0003800000 */
.L_x_357:
[----:B------:R-:W-:Y:S05]  /*1ce0*/  BRA.U !UP1, `(.L_x_38) ;  /* 0x0000000109047547 */ /* 0x000fea000b800000 */
[----:B------:R-:W-:Y:S05]  /*1cf0*/  BPT.TRAP 0x1 ;  /* 0x000000040000795c */ /* 0x000fea0000300000 */
.L_x_38:
[----:B------:R-:W-:Y:S01]  /*1d00*/  ULEA UR6, UR4, UR21, 0x3 ;  /* 0x0000001504067291 */ /* 0x000fe2000f8e18ff */
[----:B-1----:R-:W-:Y:S01]  /*1d10*/  MOV R3, UR28 ;  /* 0x0000001c00037c02 */ /* 0x002fe20008000f00 */
[----:B------:R-:W-:-:S03]  /*1d20*/  UISETP.NE.AND UP4, UPT, UR23, URZ, UPT ;  /* 0x000000ff1700728c */ /* 0x000fc6000bf85270 */
[----:B------:R-:W-:-:S04]  /*1d30*/  SHF.L.U32 R3, R3, 0x1f, RZ ;  /* 0x0000001f03037819 */ /* 0x000fc800000006ff */
[----:B------:R-:W1:Y:S02]  /*1d40*/  SYNCS.PHASECHK.TRANS64.TRYWAIT P0, [UR6+0x7020], R3 ;  /* 0x00702003ff0075a7 */ /* 0x000e640008001106 */
[----:B-1----:R-:W-:Y:S05]  /*1d50*/  @!P0 BRA `(.L_x_39) ;  /* 0x000000f400f88947 */ /* 0x002fea0003800000 */
.L_x_359:
[----:B------:R-:W-:-:S04]  /*1d60*/  UIADD3 UR27, UPT, UPT, UR4, 0x1, URZ ;  /* 0x00000001041b7890 */ /* 0x000fc8000fffe0ff */
[----:B------:R-:W-:-:S04]  /*1d70*/  UISETP.NE.AND UP0, UPT, UR27, 0x3, UPT ;  /* 0x000000031b00788c */ /* 0x000fc8000bf05270 */
[----:B------:R-:W-:Y:S02]  /*1d80*/  USEL UR7, URZ, 0x1, UP0 ;  /* 0x00000001ff077887 */ /* 0x000fe40008000000 */
[----:B------:R-:W-:Y:S02]  /*1d90*/  USEL UR27, UR27, URZ, UP0 ;  /* 0x000000ff1b1b7287 */ /* 0x000fe40008000000 */
[----:B------:R-:W-:Y:S01]  /*1da0*/  ULOP3.LUT UR28, UR28, UR7, URZ, 0x3c, !UPT ;  /* 0x000000071c1c7292 */ /* 0x000fe2000f8e3cff */
[----:B------:R-:W-:Y:S11]  /*1db0*/  BRA.U UP4, `(.L_x_40) ;  /* 0x0000000104047547 */ /* 0x000ff6000b800000 */
[----:B------:R-:W-:Y:S05]  /*1dc0*/  BPT.TRAP 0x1 ;  /* 0x000000040000795c */ /* 0x000fea0000300000 */
.L_x_40:
[----:B-1----:R-:W-:Y:S01]  /*1dd0*/  IMAD.U32 R3, RZ, RZ, UR29 ;  /* 0x0000001dff037e24 */ /* 0x002fe2000f8e00ff */
[----:B------:R-:W-:-:S04]  /*1de0*/  MOV R0, RZ ;  /* 0x000000ff00007202 */ /* 0x000fc80000000f00 */
[----:B------:R-:W-:-:S04]  /*1df0*/  SHF.L.U32 R3, R3, 0x1f, RZ ;  /* 0x0000001f03037819 */ /* 0x000fc800000006ff */
[----:B------:R-:W1:Y:S02]  /*1e00*/  SYNCS.PHASECHK.TRANS64.TRYWAIT P0, [UR21+0x7058], R3 ;  /* 0x00705803ff0075a7 */ /* 0x000e640008001115 */
[----:B-1----:R-:W-:Y:S05]  /*1e10*/  @!P0 BRA `(.L_x_41) ;  /* 0x000000f400e08947 */ /* 0x002fea0003800000 */
.L_x_361:
[----:B------:R-:W-:Y:S01]  /*1e20*/  R2UR UR7, R0 ;  /* 0x00000000000772ca */ /* 0x000fe200000e0000 */
[----:B------:R-:W-:Y:S01]  /*1e30*/  ULEA UR10, UR4, UR24, 0x8 ;  /* 0x00000018040a7291 */ /* 0x000fe2000f8e40ff */
[----:B------:R-:W-:Y:S01]  /*1e40*/  UMOV UR8, 0x0 ;  /* 0x0000000000087882 */ /* 0x000fe20000000000 */
[----:B------:R-:W-:Y:S01]  /*1e50*/  UMOV UR9, 0x8200010 ;  /* 0x0820001000097882 */ /* 0x000fe20000000000 */
[----:B------:R-:W-:-:S09]  /*1e60*/  UMOV UR11, 0xc0004010 ;  /* 0xc0004010000b7882 */ /* 0x000fd20000000000 */
[----:B------:R2:W-:Y:S01]  /*1e70*/  UTCHMMA gdesc[UR68], gdesc[UR10], tmem[UR7], tmem[UR8], idesc[UR9], !UPT ;  /* 0x00ff080a440075ea */ /* 0x0005e2000f800007 */
[----:B------:R-:W-:Y:S05]  /*1e80*/  BRA.U UP4, `(.L_x_42) ;  /* 0x0000000104047547 */ /* 0x000fea000b800000 */
[----:B--2---:R-:W-:Y:S05]  /*1e90*/  BPT.TRAP 0x1 ;  /* 0x000000040000795c */ /* 0x004fea0000300000 */
.L_x_42:
[----:B------:R-:W-:Y:S01]  /*1ea0*/  UIADD3 UR4, UPT, UPT, UR21, 0x7050, URZ ;  /* 0x0000705015047890 */ /* 0x000fe2000fffe0ff */
[----:B------:R-:W-:Y:S01]  /*1eb0*/  BSSY.RECONVERGENT B0, `(.L_x_43) ;  /* 0x0000005000007945 */ /* 0x000fe20003800200 */
[----:B------:R-:W-:-:S07]  /*1ec0*/  ULOP3.LUT UR20, UR29, 0x1, URZ, 0x3c, !UPT ;  /* 0x000000011d147892 */ /* 0x000fce000f8e3cff */
[----:B------:R3:W-:Y:S01]  /*1ed0*/  UTCBAR [UR4], URZ ;  /* 0x000000ff040073e9 */ /* 0x0007e200080000ff */
[----:B------:R-:W-:Y:S05]  /*1ee0*/  @!P4 BRA `(.L_x_44) ;  /* 0x000000000004c947 */ /* 0x000fea0003800000 */
[----:B--23--:R-:W-:Y:S05]  /*1ef0*/  BPT.TRAP 0x1 ;  /* 0x000000040000795c */ /* 0x00cfea0000300000 */
.L_x_44:
[----:B--23--:R-:W-:Y:S05]  /*1f00*/  BSYNC.RECONVERGENT B0 ;  /* 0x0000000000007941 */ /* 0x00cfea0003800200 */
.L_x_43:
[----:B------:R-:W2:Y:S01]  /*1f10*/  SYNCS.PHASECHK.TRANS64.TRYWAIT P0, [UR21+0x7008], R4 ;  /* 0x00700804ff0075a7 */ /* 0x000ea20008001115 */
[----:B------:R-:W-:Y:S01]  /*1f20*/  UISETP.NE.AND UP3, UPT, UR22, URZ, UPT ;  /* 0x000000ff1600728c */ /* 0x000fe2000bf65270 */
[----:B--2---:R-:W-:Y:S10]  /*1f30*/  @!P0 BRA `(.L_x_45) ;  /* 0x000000f400b08947 */ /* 0x004ff40003800000 */
.L_x_363:
[----:B------:R-:W-:Y:S05]  /*1f40*/  BRA.U UP3, `(.L_x_46) ;  /* 0x0000000103047547 */ /* 0x000fea000b800000 */
[----:B------:R-:W-:Y:S05]  /*1f50*/  BPT.TRAP 0x1 ;  /* 0x000000040000795c */ /* 0x000fea0000300000 */
.L_x_46:
[----:B-1----:R-:W-:Y:S02]  /*1f60*/  IMAD.U32 R3, RZ, RZ, UR30 ;  /* 0x0000001eff037e24 */ /* 0x002fe4000f8e00ff */
[----:B------:R-:W-:-:S03]  /*1f70*/  HFMA2 R0, -RZ, RZ, 0, 7.62939453125e-06 ;  /* 0x00000080ff007431 */ /* 0x000fc600000001ff */
[----:B------:R-:W-:-:S04]  /*1f80*/  SHF.L.U32 R3, R3, 0x1f, RZ ;  /* 0x0000001f03037819 */ /* 0x000fc800000006ff */
[----:B------:R-:W1:Y:S02]  /*1f90*/  SYNCS.PHASECHK.TRANS64.TRYWAIT P0, [UR21+0x7068], R3 ;  /* 0x00706803ff0075a7 */ /* 0x000e640008001115 */
[----:B-1----:R-:W-:Y:S05]  /*1fa0*/  @!P0 BRA `(.L_x_47) ;  /* 0x000000f400ac8947 */ /* 0x002fea0003800000 */
.L_x_365:
[----:B------:R-:W-:Y:S01]  /*1fb0*/  R2UR UR4, R0 ;  /* 0x00000000000472ca */ /* 0x000fe200000e0000 */
[----:B------:R-:W-:Y:S01]  /*1fc0*/  UIADD3 UR12, UPT, UPT, UR68, 0x100, URZ ;  /* 0x00000100440c7890 */ /* 0x000fe2000fffe0ff */
[----:B------:R-:W-:Y:S01]  /*1fd0*/  UMOV UR11, 0xc0004010 ;  /* 0xc0004010000b7882 */ /* 0x000fe20000000000 */
[----:B------:R-:W-:Y:S01]  /*1fe0*/  UMOV UR8, 0x0 ;  /* 0x0000000000087882 */ /* 0x000fe20000000000 */
[----:B------:R-:W-:Y:S01]  /*1ff0*/  UMOV UR9, 0x8200010 ;  /* 0x0820001000097882 */ /* 0x000fe20000000000 */
[----:B------:R-:W-:-:S08]  /*2000*/  UMOV UR13, 0xc0004010 ;  /* 0xc0004010000d7882 */ /* 0x000fd00000000000 */
[----:B------:R2:W-:Y:S01]  /*2010*/  UTCHMMA gdesc[UR12], gdesc[UR10], tmem[UR4], tmem[UR8], idesc[UR9], !UPT ;  /* 0x00ff080a0c0075ea */ /* 0x0005e2000f800004 */
[----:B------:R-:W-:Y:S05]  /*2020*/  BRA.U UP3, `(.L_x_48) ;  /* 0x0000000103047547 */ /* 0x000fea000b800000 */
[----:B--2---:R-:W-:Y:S05]  /*2030*/  BPT.TRAP 0x1 ;  /* 0x000000040000795c */ /* 0x004fea0000300000 */
.L_x_48:
[----:B--2---:R-:W-:-:S09]  /*2040*/  UIADD3 UR4, UPT, UPT, UR21, 0x7060, URZ ;  /* 0x0000706015047890 */ /* 0x004fd2000fffe0ff */
[----:B------:R2:W-:Y:S01]  /*2050*/  UTCBAR [UR4], URZ ;  /* 0x000000ff040073e9 */ /* 0x0005e200080000ff */
[----:B------:R-:W-:Y:S05]  /*2060*/  BRA.U !UP1, `(.L_x_49) ;  /* 0x0000000109047547 */ /* 0x000fea000b800000 */
[----:B--2---:R-:W-:Y:S05]  /*2070*/  BPT.TRAP 0x1 ;  /* 0x000000040000795c */ /* 0x004fea0000300000 */
.L_x_49:
[----:B------:R-:W-:-:S09]  /*2080*/  UIADD3 UR6, UPT, UPT, UR6, 0x7038, URZ ;  /* 0x0000703806067890 */ /* 0x000fd2000fffe0ff */
[----:B------:R3:W-:Y:S01]  /*2090*/  UTCBAR [UR6], URZ ;  /* 0x000000ff060073e9 */ /* 0x0007e200080000ff */
[----:B------:R-:W-:Y:S05]  /*20a0*/  BRA.U !UP1, `(.L_x_50) ;  /* 0x0000000109047547 */ /* 0x000fea000b800000 */
[----:B--23--:R-:W-:Y:S05]  /*20b0*/  BPT.TRAP 0x1 ;  /* 0x000000040000795c */ /* 0x00cfea0000300000 */
.L_x_50:
[----:B--2---:R-:W-:Y:S01]  /*20c0*/  ULEA UR4, UR27, UR21, 0x3 ;  /* 0x000000151b047291 */ /* 0x004fe2000f8e18ff */
[----:B-1----:R-:W-:-:S04]  /*20d0*/  MOV R3, UR28 ;  /* 0x0000001c00037c02 */ /* 0x002fc80008000f00 */
[----:B------:R-:W-:-:S04]  /*20e0*/  SHF.L.U32 R3, R3, 0x1f, RZ ;  /* 0x0000001f03037819 */ /* 0x000fc800000006ff */
[----:B------:R-:W1:Y:S02]  /*20f0*/  SYNCS.PHASECHK.TRANS64.TRYWAIT P0, [UR4+0x7020], R3 ;  /* 0x00702003ff0075a7 */ /* 0x000e640008001104 */
[----:B-1----:R-:W-:Y:S05]  /*2100*/  @!P0 BRA `(.L_x_51) ;  /* 0x000000f4006c8947 */ /* 0x002fea0003800000 */
.L_x_367:
[----:B------:R-:W-:-:S04]  /*2110*/  UIADD3 UR4, UPT, UPT, UR27, 0x1, URZ ;  /* 0x000000011b047890 */ /* 0x000fc8000fffe0ff */
[----:B------:R-:W-:-:S04]  /*2120*/  UISETP.NE.AND UP0, UPT, UR4, 0x3, UPT ;  /* 0x000000030400788c */ /* 0x000fc8000bf05270 */
[----:B---3--:R-:W-:Y:S02]  /*2130*/  USEL UR6, URZ, 0x1, UP0 ;  /* 0x00000001ff067887 */ /* 0x008fe40008000000 */
[----:B------:R-:W-:Y:S02]  /*2140*/  USEL UR4, UR4, URZ, UP0 ;  /* 0x000000ff04047287 */ /* 0x000fe40008000000 */
[----:B------:R-:W-:Y:S01]  /*2150*/  ULOP3.LUT UR28, UR28, UR6, URZ, 0x3c, !UPT ;  /* 0x000000061c1c7292 */ /* 0x000fe2000f8e3cff */
[----:B------:R-:W-:Y:S11]  /*2160*/  BRA.U UP5, `(.L_x_52) ;  /* 0x0000000105047547 */ /* 0x000ff6000b800000 */
[----:B------:R-:W-:Y:S05]  /*2170*/  BPT.TRAP 0x1 ;  /* 0x000000040000795c */ /* 0x000fea0000300000 */
.L_x_52:
[----:B-1----:R-:W-:-:S04]  /*2180*/  MOV R3, UR31 ;  /* 0x0000001f00037c02 */ /* 0x002fc80008000f00 */
[----:B------:R-:W-:-:S04]  /*2190*/  SHF.L.U32 R3, R3, 0x1f, RZ ;  /* 0x0000001f03037819 */ /* 0x000fc800000006ff */
[----:B------:R-:W1:Y:S02]  /*21a0*/  SYNCS.PHASECHK.TRANS64.TRYWAIT P0, [UR21+0x70a0], R3 ;  /* 0x0070a003ff0075a7 */ /* 0x000e640008001115 */
[----:B-1----:R-:W-:Y:S05]  /*21b0*/  @!P0 BRA `(.L_x_53) ;  /* 0x000000f400588947 */ /* 0x002fea0003800000 */
.L_x_369:
[----:B------:R-:W-:Y:S05]  /*21c0*/  BRA.U UP4, `(.L_x_54) ;  /* 0x0000000104047547 */ /* 0x000fea000b800000 */
[----:B------:R-:W-:Y:S05]  /*21d0*/  BPT.TRAP 0x1 ;  /* 0x000000040000795c */ /* 0x000fea0000300000 */
.L_x_54:
[----:B------:R-:W-:Y:S01]  /*21e0*/  IMAD.U32 R7, RZ, RZ, UR20 ;  /* 0x00000014ff077e24 */ /* 0x000fe2000f8e00ff */
[----:B------:R-:W-:Y:S01]  /*21f0*/  MOV R4, 0x20 ;  /* 0x0000002000047802 */ /* 0x000fe20000000f00 */
[----:B-1----:R-:W-:-:S03]  /*2200*/  IMAD.MOV.U32 R3, RZ, RZ, 0x100 ;  /* 0x00000100ff037424 */ /* 0x002fc600078e00ff */
[----:B------:R-:W-:-:S04]  /*2210*/  SHF.L.U32 R7, R7, 0x1f, RZ ;  /* 0x0000001f07077819 */ /* 0x000fc800000006ff */
[----:B------:R-:W1:Y:S02]  /*2220*/  SYNCS.PHASECHK.TRANS64.TRYWAIT P0, [UR21+0x7058], R7 ;  /* 0x00705807ff0075a7 */ /* 0x000e640008001115 */
[----:B-1----:R-:W-:Y:S05]  /*2230*/  @!P0 BRA `(.L_x_55) ;  /* 0x000000f400508947 */ /* 0x002fea0003800000 */
.L_x_371:
[----:B------:R-:W-:Y:S01]  /*2240*/  IMAD.MOV.U32 R2, RZ, RZ, 0x28 ;  /* 0x00000028ff027424 */ /* 0x000fe200078e00ff */
[----:B------:R-:W-:Y:S01]  /*2250*/  R2UR UR25, R4 ;  /* 0x00000000041972ca */ /* 0x000fe200000e0000 */
[----:B------:R-:W-:Y:S01]  /*2260*/  IMAD.MOV.U32 R4, RZ, RZ, 0x30 ;  /* 0x00000030ff047424 */ /* 0x000fe200078e00ff */
[----:B------:R-:W-:Y:S01]  /*2270*/  R2UR UR26, R3 ;  /* 0x00000000031a72ca */ /* 0x000fe200000e0000 */
[----:B-1----:R-:W-:Y:S01]  /*2280*/  IMAD.MOV.U32 R0, RZ, RZ, 0x100 ;  /* 0x00000100ff007424 */ /* 0x002fe200078e00ff */
[----:B------:R-:W-:Y:S01]  /*2290*/  R2UR UR18, R2 ;  /* 0x00000000021272ca */ /* 0x000fe200000e0000 */
[----:B------:R-:W-:Y:S01]  /*22a0*/  IMAD.MOV.U32 R2, RZ, RZ, 0x38 ;  /* 0x00000038ff027424 */ /* 0x000fe200078e00ff */
[----:B------:R-:W-:Y:S01]  /*22b0*/  R2UR UR16, R4 ;  /* 0x00000000041072ca */ /* 0x000fe200000e0000 */
[----:B------:R-:W-:Y:S01]  /*22c0*/  IMAD.MOV.U32 R3, RZ, RZ, 0x100 ;  /* 0x00000100ff037424 */ /* 0x000fe200078e00ff */
[----:B------:R-:W-:Y:S01]  /*22d0*/  R2UR UR19, R0 ;  /* 0x00000000001372ca */ /* 0x000fe200000e0000 */
[----:B------:R-:W-:Y:S01]  /*22e0*/  IMAD.MOV.U32 R4, RZ, RZ, 0x40 ;  /* 0x00000040ff047424 */ /* 0x000fe200078e00ff */
[----:B------:R-:W-:Y:S01]  /*22f0*/  R2UR UR14, R2 ;  /* 0x00000000020e72ca */ /* 0x000fe200000e0000 */
[----:B------:R-:W-:Y:S01]  /*2300*/  IMAD.MOV.U32 R2, RZ, RZ, 0x48 ;  /* 0x00000048ff027424 */ /* 0x000fe200078e00ff */
[----:B------:R-:W-:Y:S01]  /*2310*/  ULEA UR66, UR27, UR33, 0x8 ;  /* 0x000000211b427291 */ /* 0x000fe2000f8e40ff */
[C---:B------:R-:W-:Y:S01]  /*2320*/  R2UR UR17, R3.reuse ;  /* 0x00000000031172ca */ /* 0x040fe200000e0000 */
[----:B------:R-:W-:Y:S01]  /*2330*/  UMOV UR50, 0x0 ;  /* 0x0000000000327882 */ /* 0x000fe20000000000 */
[----:B------:R-:W-:Y:S01]  /*2340*/  R2UR UR15, R0 ;  /* 0x00000000000f72ca */ /* 0x000fe200000e0000 */
[----:B------:R-:W-:Y:S01]  /*2350*/  UIADD3 UR64, UPT, UPT, UR66, 0x20, URZ ;  /* 0x0000002042407890 */ /* 0x000fe2000fffe0ff */
[----:B------:R-:W-:Y:S01]  /*2360*/  R2UR UR10, R2 ;  /* 0x00000000020a72ca */ /* 0x000fe200000e0000 */
[----:B------:R-:W-:Y:S01]  /*2370*/  IMAD.MOV.U32 R2, RZ, RZ, 0x50 ;  /* 0x00000050ff027424 */ /* 0x000fe200078e00ff */
[----:B------:R-:W-:Y:S01]  /*2380*/  R2UR UR12, R4 ;  /* 0x00000000040c72ca */ /* 0x000fe200000e0000 */
[----:B------:R-:W-:Y:S01]  /*2390*/  UIADD3 UR62, UPT, UPT, UR66, 0x40, URZ ;  /* 0x00000040423e7890 */ /* 0x000fe2000fffe0ff */
[----:B------:R-:W-:Y:S01]  /*23a0*/  R2UR UR13, R3 ;  /* 0x00000000030d72ca */ /* 0x000fe200000e0000 */
[----:B------:R-:W-:Y:S01]  /*23b0*/  UIADD3 UR60, UPT, UPT, UR66, 0x60, URZ ;  /* 0x00000060423c7890 */ /* 0x000fe2000fffe0ff */
[----:B------:R-:W-:Y:S01]  /*23c0*/  R2UR UR8, R2 ;  /* 0x00000000020872ca */ /* 0x000fe200000e0000 */
[----:B------:R-:W-:Y:S01]  /*23d0*/  IMAD.MOV.U32 R2, RZ, RZ, 0x58 ;  /* 0x00000058ff027424 */ /* 0x000fe200078e00ff */
[C---:B------:R-:W-:Y:S01]  /*23e0*/  R2UR UR11, R0.reuse ;  /* 0x00000000000b72ca */ /* 0x040fe200000e0000 */
[----:B------:R-:W-:Y:S01]  /*23f0*/  UIADD3 UR58, UPT, UPT, UR66, 0x80, URZ ;  /* 0x00000080423a7890 */ /* 0x000fe2000fffe0ff */
[----:B------:R-:W-:Y:S01]  /*2400*/  R2UR UR9, R0 ;  /* 0x00000000000972ca */ /* 0x000fe200000e0000 */
[----:B------:R-:W-:Y:S01]  /*2410*/  UIADD3 UR56, UPT, UPT, UR66, 0xa0, URZ ;  /* 0x000000a042387890 */ /* 0x000fe2000fffe0ff */
[----:B------:R-:W-:Y:S01]  /*2420*/  R2UR UR6, R2 ;  /* 0x00000000020672ca */ /* 0x000fe200000e0000 */
[----:B------:R-:W-:Y:S01]  /*2430*/  UIADD3 UR54, UPT, UPT, UR66, 0xc0, URZ ;  /* 0x000000c042367890 */ /* 0x000fe2000fffe0ff */
[----:B------:R-:W-:Y:S01]  /*2440*/  R2UR UR7, R0 ;  /* 0x00000000000772ca */ /* 0x000fe200000e0000 */
[----:B------:R-:W-:Y:S01]  /*2450*/  UMOV UR51, 0x8050010 ;  /* 0x0805001000337882 */ /* 0x000fe20000000000 */
[----:B------:R-:W-:Y:S01]  /*2460*/  UMOV UR67, 0xc0004010 ;  /* 0xc000401000437882 */ /* 0x000fe20000000000 */
[----:B------:R-:W-:Y:S01]  /*2470*/  UIADD3 UR52, UPT, UPT, UR66, 0xe0, URZ ;  /* 0x000000e042347890 */ /* 0x000fe2000fffe0ff */
[----:B------:R1:W-:Y:S01]  /*2480*/  UTCHMMA tmem[UR25], gdesc[UR66], tmem[UR26], tmem[UR50], idesc[UR51], !UPT ;  /* 0x00ff3242190079ea */ /* 0x0003e2000f80001a */
[----:B------:R-:W-:Y:S01]  /*2490*/  UMOV UR48, 0x0 ;  /* 0x0000000000307882 */ /* 0x000fe20000000000 */
        /* <DEDUP_REMOVED lines=8> */
[----:B------:R1:W-:Y:S01]  /*2520*/  UTCHMMA tmem[UR18], gdesc[UR64], tmem[UR19], tmem[UR48], idesc[UR49], UPT ;  /* 0x00ff3040120079ea */ /* 0x0003e2000b800013 */
        /* <DEDUP_REMOVED lines=16> */
[----:B------:R1:W-:Y:S01]  /*2630*/  UTCHMMA tmem[UR8], gdesc[UR54], tmem[UR9], tmem[UR38], idesc[UR39], UPT ;  /* 0x00ff2636080079ea */ /* 0x0003e2000b800009 */
[----:B------:R1:W-:Y:S01]  /*2640*/  UTCHMMA tmem[UR6], gdesc[UR52], tmem[UR7], tmem[UR34], idesc[UR35], UPT ;  /* 0x00ff2234060079ea */ /* 0x0003e2000b800007 */
[----:B------:R-:W-:Y:S05]  /*2650*/  BRA.U UP5, `(.L_x_56) ;  /* 0x0000000105047547 */ /* 0x000fea000b800000 */
[----:B-1----:R-:W-:Y:S05]  /*2660*/  BPT.TRAP 0x1 ;  /* 0x000000040000795c */ /* 0x002fea0000300000 */
.L_x_56:
[----:B-1----:R-:W-:Y:S02]  /*2670*/  UIADD3 UR8, UPT, UPT, UR21, 0x7090, URZ ;  /* 0x0000709015087890 */ /* 0x002fe4000fffe0ff */
[----:B------:R-:W-:Y:S02]  /*2680*/  UISETP.GE.AND UP0, UPT, UR5, 0x81, UPT ;  /* 0x000000810500788c */ /* 0x000fe4000bf06270 */
[----:B------:R-:W-:Y:S01]  /*2690*/  ULOP3.LUT UR7, UR30, 0x1, URZ, 0x3c, !UPT ;  /* 0x000000011e077892 */ /* 0x000fe2000f8e3cff */
[----:B------:R-:W-:Y:S01]  /*26a0*/  UMOV UR6, URZ ;  /* 0x000000ff00067c82 */ /* 0x000fe20008000000 */
[----:B------:R-:W-:Y:S01]  /*26b0*/  UMOV UR26, UR32 ;  /* 0x00000020001a7c82 */ /* 0x000fe20008000000 */
[----:B------:R-:W-:Y:S02]  /*26c0*/  UMOV UR25, UR27 ;  /* 0x0000001b00197c82 */ /* 0x000fe40008000000 */
[----:B------:R1:W-:Y:S02]  /*26d0*/  UTCBAR [UR8], URZ ;  /* 0x000000ff080073e9 */ /* 0x0003e400080000ff */
[----:B------:R-:W-:Y:S05]  /*26e0*/  BRA.U !UP0, `(.L_x_57) ;  /* 0x0000001108047547 */ /* 0x000fea000b800000 */
[----:B------:R-:W-:Y:S01]  /*26f0*/  UIADD3 UR6, UPT, UPT, UR5, 0x7f, URZ ;  /* 0x0000007f05067890 */ /* 0x000fe2000fffe0ff */
[----:B------:R-:W-:-:S03]  /*2700*/  UMOV UR25, UR27 ;  /* 0x0000001b00197c82 */ /* 0x000fc60008000000 */
[----:B------:R-:W-:-:S04]  /*2710*/  USHF.R.S32.HI UR5, URZ, 0x1f, UR6 ;  /* 0x0000001fff057899 */ /* 0x000fc80008011406 */
[----:B------:R-:W-:-:S04]  /*2720*/  ULEA.HI UR6, UR5, UR6, URZ, 0x7 ;  /* 0x0000000605067291 */ /* 0x000fc8000f8f38ff */
[----:B------:R-:W-:-:S04]  /*2730*/  USHF.R.S32.HI UR6, URZ, 0x7, UR6 ;  /* 0x00000007ff067899 */ /* 0x000fc80008011406 */
[----:B------:R-:W-:-:S04]  /*2740*/  UISETP.LT.AND UP0, UPT, UR6, 0x2, UPT ;  /* 0x000000020600788c */ /* 0x000fc8000bf01270 */
[----:B------:R-:W-:-:S04]  /*2750*/  USEL UR5, UR6, 0x2, UP0 ;  /* 0x0000000206057887 */ /* 0x000fc80008000000 */
[----:B------:R-:W-:-:S03]  /*2760*/  UIADD3 UR5, UPT, UPT, -UR5, UR32, UR6 ;  /* 0x0000002005057290 */ /* 0x000fc6000fffe106 */
[----:B------:R-:W-:Y:S01]  /*2770*/  UMOV UR6, URZ ;  /* 0x000000ff00067c82 */ /* 0x000fe20008000000 */
[----:B------:R-:W-:-:S03]  /*2780*/  UIADD3 UR26, UPT, UPT, UR5, 0x1, URZ ;  /* 0x00000001051a7890 */ /* 0x000fc6000fffe0ff */
[----:B------:R-:W-:-:S09]  /*2790*/  UMOV UR5, UR27 ;  /* 0x0000001b00057c82 */ /* 0x000fd20008000000 */
.L_x_76:
[----:B------:R-:W-:Y:S01]  /*27a0*/  UIADD3 UR32, UPT, UPT, UR32, 0x1, URZ ;  /* 0x0000000120207890 */ /* 0x000fe2000fffe0ff */
[----:B------:R-:W-:Y:S01]  /*27b0*/  UMOV UR29, UR20 ;  /* 0x00000014001d7c82 */ /* 0x000fe20008000000 */
[----:B------:R-:W-:Y:S02]  /*27c0*/  UMOV UR30, UR7 ;  /* 0x00000007001e7c82 */ /* 0x000fe40008000000 */
[----:B------:R-:W-:Y:S01]  /*27d0*/  UISETP.NE.AND UP2, UPT, UR32, UR26, UPT ;  /* 0x0000001a2000728c */ /* 0x000fe2000bf45270 */
[----:B--2---:R-:W-:Y:S10]  /*27e0*/  BRA.U !UP1, `(.L_x_58) ;  /* 0x0000000109047547 */ /* 0x004ff4000b800000 */
[----:B-1----:R-:W-:Y:S05]  /*27f0*/  BPT.TRAP 0x1 ;  /* 0x000000040000795c */ /* 0x002fea0000300000 */
.L_x_58:
[----:B------:R-:W2:Y:S01]  /*2800*/  S2UR UR21, SR_CgaCtaId ;  /* 0x00000000001579c3 */ /* 0x000ea20000008800 */
[----:B------:R-:W-:Y:S01]  /*2810*/  UMOV UR7, 0x400 ;  /* 0x0000040000077882 */ /* 0x000fe20000000000 */
[----:B------:R-:W-:Y:S05]  /*2820*/  IMAD.U32 R0, RZ, RZ, UR28 ;  /* 0x0000001cff007e24 */ /* 0x000fea000f8e00ff */
[----:B------:R-:W-:Y:S01]  /*2830*/  SHF.L.U32 R3, R0, 0x1f, RZ ;  /* 0x0000001f00037819 */ /* 0x000fe200000006ff */
[----:B------:R-:W-:Y:S01]  /*2840*/  HFMA2 R0, -RZ, RZ, 0, 0 ;  /* 0x00000000ff007431 */ /* 0x000fe200000001ff */
[----:B--2---:R-:W-:Y:S04]  /*2850*/  ULEA UR21, UR21, UR7, 0x18 ;  /* 0x0000000715157291 */ /* 0x004fe8000f8ec0ff */
[----:B------:R-:W-:Y:S09]  /*2860*/  ULEA UR7, UR4, UR21, 0x3 ;  /* 0x0000001504077291 */ /* 0x000ff2000f8e18ff */
[----:B------:R-:W2:Y:S02]  /*2870*/  SYNCS.PHASECHK.TRANS64.TRYWAIT P0, [UR7+0x7020], R3 ;  /* 0x00702003ff0075a7 */ /* 0x000ea40008001107 */
[----:B--2---:R-:W-:Y:S05]  /*2880*/  @!P0 BRA `(.L_x_59) ;  /* 0x000000ec00d48947 */ /* 0x004fea0003800000 */
.L_x_373:
[----:B------:R-:W-:Y:S01]  /*2890*/  ULEA UR34, UR4, UR24, 0x8 ;  /* 0x0000001804227291 */ /* 0x000fe2000f8e40ff */
[----:B------:R-:W-:Y:S01]  /*28a0*/  R2UR UR7, R0 ;  /* 0x00000000000772ca */ /* 0x000fe200000e0000 */
[----:B------:R-:W-:Y:S02]  /*28b0*/  UISETP.NE.AND UP4, UPT, UR23, URZ, UPT ;  /* 0x000000ff1700728c */ /* 0x000fe4000bf85270 */
[----:B------:R-:W-:Y:S01]  /*28c0*/  UIADD3 UR27, UPT, UPT, UR4, 0x1, URZ ;  /* 0x00000001041b7890 */ /* 0x000fe2000fffe0ff */
[----:B-1----:R-:W-:Y:S01]  /*28d0*/  UMOV UR8, 0x0 ;  /* 0x0000000000087882 */ /* 0x002fe20000000000 */
[----:B------:R-:W-:Y:S02]  /*28e0*/  UMOV UR9, 0x8200010 ;  /* 0x0820001000097882 */ /* 0x000fe40000000000 */
[----:B------:R-:W-:Y:S01]  /*28f0*/  UISETP.NE.AND UP0, UPT, UR27, 0x3, UPT ;  /* 0x000000031b00788c */ /* 0x000fe2000bf05270 */
[----:B------:R-:W-:Y:S03]  /*2900*/  UMOV UR35, 0xc0004010 ;  /* 0xc000401000237882 */ /* 0x000fe60000000000 */
[----:B------:R-:W-:Y:S02]  /*2910*/  USEL UR4, URZ, 0x1, UP0 ;  /* 0x00000001ff047887 */ /* 0x000fe40008000000 */
[----:B------:R-:W-:Y:S01]  /*2920*/  USEL UR27, UR27, URZ, UP0 ;  /* 0x000000ff1b1b7287 */ /* 0x000fe20008000000 */
[----:B------:R1:W-:Y:S01]  /*2930*/  UTCHMMA gdesc[UR68], gdesc[UR34], tmem[UR7], tmem[UR8], idesc[UR9], !UPT ;  /* 0x00ff0822440075ea */ /* 0x0003e2000f800007 */
[----:B------:R-:W-:Y:S01]  /*2940*/  ULOP3.LUT UR28, UR28, UR4, URZ, 0x3c, !UPT ;  /* 0x000000041c1c7292 */ /* 0x000fe2000f8e3cff */
[----:B------:R-:W-:Y:S11]  /*2950*/  BRA.U UP4, `(.L_x_60) ;  /* 0x0000000104047547 */ /* 0x000ff6000b800000 */
[----:B-1----:R-:W-:Y:S05]  /*2960*/  BPT.TRAP 0x1 ;  /* 0x000000040000795c */ /* 0x002fea0000300000 */
.L_x_60:
[----:B------:R-:W-:Y:S09]  /*2970*/  UIADD3 UR4, UPT, UPT, UR21, 0x7050, URZ ;  /* 0x0000705015047890 */ /* 0x000ff2000fffe0ff */
[----:B------:R3:W-:Y:S01]  /*2980*/  UTCBAR [UR4], URZ ;  /* 0x000000ff040073e9 */ /* 0x0007e200080000ff */
[----:B------:R-:W-:Y:S05]  /*2990*/  BRA.U UP5, `(.L_x_61) ;  /* 0x0000000105047547 */ /* 0x000fea000b800000 */
[----:B-1-3--:R-:W-:Y:S05]  /*29a0*/  BPT.TRAP 0x1 ;  /* 0x000000040000795c */ /* 0x00afea0000300000 */
.L_x_61:
[----:B------:R-:W-:Y:S01]  /*29b0*/  MOV R0, UR31 ;  /* 0x0000001f00007c02 */ /* 0x000fe20008000f00 */
[----:B------:R-:W-:Y:S03]  /*29c0*/  UISETP.NE.AND UP3, UPT, UR22, URZ, UPT ;  /* 0x000000ff1600728c */ /* 0x000fe6000bf65270 */
[----:B--2---:R-:W-:Y:S04]  /*29d0*/  SHF.L.U32 R3, R0, 0x1f, RZ ;  /* 0x0000001f00037819 */ /* 0x004fe800000006ff */
[----:B------:R-:W2:Y:S02]  /*29e0*/  SYNCS.PHASECHK.TRANS64.TRYWAIT P0, [UR21+0x70a8], R3 ;  /* 0x0070a803ff0075a7 */ /* 0x000ea40008001115 */
[----:B--2---:R-:W-:Y:S05]  /*29f0*/  @!P0 BRA `(.L_x_62) ;  /* 0x000000ec00908947 */ /* 0x004fea0003800000 */
.L_x_375:
[----:B------:R-:W-:Y:S05]  /*2a00*/  BRA.U UP3, `(.L_x_63) ;  /* 0x0000000103047547 */ /* 0x000fea000b800000 */
[----:B-1-3--:R-:W-:Y:S05]  /*2a10*/  BPT.TRAP 0x1 ;  /* 0x000000040000795c */ /* 0x00afea0000300000 */
.L_x_63:
[----:B--2---:R-:W-:Y:S01]  /*2a20*/  IMAD.U32 R0, RZ, RZ, UR30 ;  /* 0x0000001eff007e24 */ /* 0x004fe2000f8e00ff */
[----:B------:R-:W-:Y:S01]  /*2a30*/  MOV R4, 0xa0 ;  /* 0x000000a000047802 */ /* 0x000fe20000000f00 */
[----:B------:R-:W-:Y:S03]  /*2a40*/  IMAD.MOV.U32 R3, RZ, RZ, 0x180 ;  /* 0x00000180ff037424 */ /* 0x000fe600078e00ff */
[----:B------:R-:W-:Y:S04]  /*2a50*/  SHF.L.U32 R7, R0, 0x1f, RZ ;  /* 0x0000001f00077819 */ /* 0x000fe800000006ff */
[----:B------:R-:W2:Y:S02]  /*2a60*/  SYNCS.PHASECHK.TRANS64.TRYWAIT P0, [UR21+0x7068], R7 ;  /* 0x00706807ff0075a7 */ /* 0x000ea40008001115 */
[----:B--2---:R-:W-:Y:S05]  /*2a70*/  @!P0 BRA `(.L_x_64) ;  /* 0x000000ec00888947 */ /* 0x004fea0003800000 */
.L_x_377:
[----:B------:R-:W-:Y:S01]  /*2a80*/  UISETP.NE.U32.AND UP0, UPT, UR6, URZ, UPT ;  /* 0x000000ff0600728c */ /* 0x000fe2000bf05070 */
[----:B------:R-:W-:Y:S01]  /*2a90*/  IMAD.MOV.U32 R2, RZ, RZ, 0xa8 ;  /* 0x000000a8ff027424 */ /* 0x000fe200078e00ff */
[----:B------:R-:W-:Y:S01]  /*2aa0*/  ULEA UR70, UR5, UR33, 0x8 ;  /* 0x0000002105467291 */ /* 0x000fe2000f8e40ff */
[----:B------:R-:W-:Y:S01]  /*2ab0*/  R2UR UR18, R4 ;  /* 0x00000000041272ca */ /* 0x000fe200000e0000 */
[----:B------:R-:W-:Y:S01]  /*2ac0*/  IMAD.MOV.U32 R4, RZ, RZ, 0xb0 ;  /* 0x000000b0ff047424 */ /* 0x000fe200078e00ff */
[----:B------:R-:W-:Y:S01]  /*2ad0*/  R2UR UR19, R3 ;  /* 0x00000000031372ca */ /* 0x000fe200000e0000 */
[----:B------:R-:W-:Y:S01]  /*2ae0*/  UIADD3 UR66, UPT, UPT, UR70, 0x20, URZ ;  /* 0x0000002046427890 */ /* 0x000fe2000fffe0ff */
[----:B------:R-:W-:Y:S01]  /*2af0*/  R2UR UR16, R2 ;  /* 0x00000000021072ca */ /* 0x000fe200000e0000 */
[----:B------:R-:W-:Y:S01]  /*2b00*/  UIADD3 UR64, UPT, UPT, UR70, 0x40, URZ ;  /* 0x0000004046407890 */ /* 0x000fe2000fffe0ff */
[----:B------:R-:W-:Y:S01]  /*2b10*/  IMAD.MOV.U32 R2, RZ, RZ, 0xb8 ;  /* 0x000000b8ff027424 */ /* 0x000fe200078e00ff */
[----:B------:R-:W-:Y:S01]  /*2b20*/  UIADD3 UR62, UPT, UPT, UR70, 0x60, URZ ;  /* 0x00000060463e7890 */ /* 0x000fe2000fffe0ff */
[----:B--2---:R-:W-:Y:S01]  /*2b30*/  IMAD.MOV.U32 R0, RZ, RZ, 0x180 ;  /* 0x00000180ff007424 */ /* 0x004fe200078e00ff */
[----:B------:R-:W-:Y:S01]  /*2b40*/  UIADD3 UR60, UPT, UPT, UR70, 0x80, URZ ;  /* 0x00000080463c7890 */ /* 0x000fe2000fffe0ff */
[----:B------:R-:W-:Y:S01]  /*2b50*/  IMAD.MOV.U32 R3, RZ, RZ, 0x180 ;  /* 0x00000180ff037424 */ /* 0x000fe200078e00ff */
[----:B------:R-:W-:Y:S01]  /*2b60*/  UIADD3 UR58, UPT, UPT, UR70, 0xa0, URZ ;  /* 0x000000a0463a7890 */ /* 0x000fe2000fffe0ff */
[----:B------:R-:W-:Y:S01]  /*2b70*/  R2UR UR12, R2 ;  /* 0x00000000020c72ca */ /* 0x000fe200000e0000 */
[----:B------:R-:W-:Y:S01]  /*2b80*/  UIADD3 UR56, UPT, UPT, UR70, 0xc0, URZ ;  /* 0x000000c046387890 */ /* 0x000fe2000fffe0ff */
[----:B------:R-:W-:Y:S01]  /*2b90*/  IMAD.MOV.U32 R2, RZ, RZ, 0xc8 ;  /* 0x000000c8ff027424 */ /* 0x000fe200078e00ff */
[----:B------:R-:W-:Y:S01]  /*2ba0*/  UIADD3 UR54, UPT, UPT, UR70, 0xe0, URZ ;  /* 0x000000e046367890 */ /* 0x000fe2000fffe0ff */
[----:B------:R-:W-:Y:S01]  /*2bb0*/  R2UR UR14, R4 ;  /* 0x00000000040e72ca */ /* 0x000fe200000e0000 */
[----:B------:R-:W-:Y:S01]  /*2bc0*/  IMAD.MOV.U32 R4, RZ, RZ, 0xc0 ;  /* 0x000000c0ff047424 */ /* 0x000fe200078e00ff */
[----:B------:R-:W-:Y:S01]  /*2bd0*/  R2UR UR17, R0 ;  /* 0x00000000001172ca */ /* 0x000fe200000e0000 */
[----:B------:R-:W-:Y:S01]  /*2be0*/  UMOV UR52, 0x0 ;  /* 0x0000000000347882 */ /* 0x000fe20000000000 */
[----:B-1----:R-:W-:Y:S01]  /*2bf0*/  R2UR UR8, R2 ;  /* 0x00000000020872ca */ /* 0x002fe200000e0000 */
[----:B------:R-:W-:Y:S01]  /*2c00*/  IMAD.MOV.U32 R2, RZ, RZ, 0xd0 ;  /* 0x000000d0ff027424 */ /* 0x000fe200078e00ff */
[C---:B------:R-:W-:Y:S01]  /*2c10*/  R2UR UR15, R3.reuse ;  /* 0x00000000030f72ca */ /* 0x040fe200000e0000 */
[----:B------:R-:W-:Y:S01]  /*2c20*/  UMOV UR53, 0x8050010 ;  /* 0x0805001000357882 */ /* 0x000fe20000000000 */
[----:B------:R-:W-:Y:S01]  /*2c30*/  R2UR UR13, R0 ;  /* 0x00000000000d72ca */ /* 0x000fe200000e0000 */
[----:B------:R-:W-:Y:S01]  /*2c40*/  UMOV UR71, 0xc0004010 ;  /* 0xc000401000477882 */ /* 0x000fe20000000000 */
[----:B------:R-:W-:Y:S01]  /*2c50*/  R2UR UR6, R2 ;  /* 0x00000000020672ca */ /* 0x000fe200000e0000 */
[----:B------:R-:W-:Y:S01]  /*2c60*/  IMAD.MOV.U32 R2, RZ, RZ, 0xd8 ;  /* 0x000000d8ff027424 */ /* 0x000fe200078e00ff */
[----:B------:R-:W-:Y:S01]  /*2c70*/  R2UR UR10, R4 ;  /* 0x00000000040a72ca */ /* 0x000fe200000e0000 */
[----:B------:R1:W-:Y:S01]  /*2c80*/  UTCHMMA tmem[UR18], gdesc[UR70], tmem[UR19], tmem[UR52], idesc[UR53], UP0 ;  /* 0x00ff3446120079ea */ /* 0x0003e20008000013 */
[----:B------:R-:W-:Y:S01]  /*2c90*/  R2UR UR11, R3 ;  /* 0x00000000030b72ca */ /* 0x000fe200000e0000 */
[----:B------:R-:W-:Y:S01]  /*2ca0*/  UMOV UR50, 0x0 ;  /* 0x0000000000327882 */ /* 0x000fe20000000000 */
[C---:B------:R-:W-:Y:S01]  /*2cb0*/  R2UR UR9, R0.reuse ;  /* 0x00000000000972ca */ /* 0x040fe200000e0000 */
[----:B------:R-:W-:Y:S01]  /*2cc0*/  UMOV UR51, 0x8050010 ;  /* 0x0805001000337882 */ /* 0x000fe20000000000 */
[----:B------:R-:W-:Y:S01]  /*2cd0*/  R2UR UR7, R0 ;  /* 0x00000000000772ca */ /* 0x000fe200000e0000 */
[----:B------:R-:W-:Y:S01]  /*2ce0*/  UMOV UR67, 0xc0004010 ;  /* 0xc000401000437882 */ /* 0x000fe20000000000 */
[----:B---3--:R-:W-:Y:S01]  /*2cf0*/  R2UR UR4, R2 ;  /* 0x00000000020472ca */ /* 0x008fe200000e0000 */
[----:B------:R1:W-:Y:S01]  /*2d00*/  UTCHMMA tmem[UR16], gdesc[UR66], tmem[UR17], tmem[UR50], idesc[UR51], UPT ;  /* 0x00ff3242100079ea */ /* 0x0003e2000b800011 */
[----:B------:R-:W-:Y:S01]  /*2d10*/  R2UR UR5, R0 ;  /* 0x00000000000572ca */ /* 0x000fe200000e0000 */
        /* <DEDUP_REMOVED lines=22> */
[----:B------:R-:W-:Y:S02]  /*2e80*/  UMOV UR55, 0xc0004010 ;  /* 0xc000401000377882 */ /* 0x000fe40000000000 */
[----:B------:R1:W-:Y:S01]  /*2e90*/  UTCHMMA tmem[UR4], gdesc[UR54], tmem[UR5], tmem[UR38], idesc[UR39], UPT ;  /* 0x00ff2636040079ea */ /* 0x0003e2000b800005 */
[----:B------:R-:W-:Y:S05]  /*2ea0*/  BRA.U UP5, `(.L_x_65) ;  /* 0x0000000105047547 */ /* 0x000fea000b800000 */
[----:B-1----:R-:W-:Y:S05]  /*2eb0*/  BPT.TRAP 0x1 ;  /* 0x000000040000795c */ /* 0x002fea0000300000 */
.L_x_65:
[----:B-1----:R-:W-:Y:S02]  /*2ec0*/  UIADD3 UR4, UPT, UPT, UR21, 0x7098, URZ ;  /* 0x0000709815047890 */ /* 0x002fe4000fffe0ff */
[----:B------:R-:W-:Y:S07]  /*2ed0*/  ULOP3.LUT UR31, UR31, 0x1, URZ, 0x3c, !UPT ;  /* 0x000000011f1f7892 */ /* 0x000fee000f8e3cff */
[----:B------:R1:W-:Y:S01]  /*2ee0*/  UTCBAR [UR4], URZ ;  /* 0x000000ff040073e9 */ /* 0x0003e200080000ff */
[----:B------:R-:W-:Y:S05]  /*2ef0*/  BRA.U !UP1, `(.L_x_66) ;  /* 0x0000000109047547 */ /* 0x000fea000b800000 */
[----:B-1----:R-:W-:Y:S05]  /*2f00*/  BPT.TRAP 0x1 ;  /* 0x000000040000795c */ /* 0x002fea0000300000 */
.L_x_66:
[----:B------:R-:W-:Y:S01]  /*2f10*/  ULEA UR10, UR25, UR21, 0x3 ;  /* 0x00000015190a7291 */ /* 0x000fe2000f8e18ff */
[----:B------:R-:W-:Y:S01]  /*2f20*/  HFMA2 R0, -RZ, RZ, 0, 7.62939453125e-06 ;  /* 0x00000080ff007431 */ /* 0x000fe200000001ff */
[----:B------:R-:W-:Y:S02]  /*2f30*/  UIADD3 UR6, UPT, UPT, UR68, 0x100, URZ ;  /* 0x0000010044067890 */ /* 0x000fe4000fffe0ff */
[----:B------:R-:W-:Y:S02]  /*2f40*/  UIADD3 UR5, UPT, UPT, UR10, 0x7038, URZ ;  /* 0x000070380a057890 */ /* 0x000fe4000fffe0ff */
[----:B------:R-:W-:Y:S01]  /*2f50*/  UIADD3 UR10, UPT, UPT, UR25, 0x1, URZ ;  /* 0x00000001190a7890 */ /* 0x000fe2000fffe0ff */
[----:B------:R-:W-:Y:S01]  /*2f60*/  UMOV UR35, 0xc0004010 ;  /* 0xc000401000237882 */ /* 0x000fe20000000000 */
[----:B------:R-:W-:Y:S02]  /*2f70*/  UMOV UR8, 0x0 ;  /* 0x0000000000087882 */ /* 0x000fe40000000000 */
[----:B------:R-:W-:Y:S01]  /*2f80*/  UISETP.NE.AND UP0, UPT, UR10, 0x3, UPT ;  /* 0x000000030a00788c */ /* 0x000fe2000bf05270 */
[----:B-1----:R-:W-:Y:S01]  /*2f90*/  R2UR UR4, R0 ;  /* 0x00000000000472ca */ /* 0x002fe200000e0000 */
[----:B------:R-:W-:Y:S01]  /*2fa0*/  UMOV UR9, 0x8200010 ;  /* 0x0820001000097882 */ /* 0x000fe20000000000 */
[----:B------:R1:W-:Y:S01]  /*2fb0*/  UTCBAR [UR5], URZ ;  /* 0x000000ff050073e9 */ /* 0x0003e200080000ff */
[----:B------:R-:W-:Y:S01]  /*2fc0*/  USEL UR10, UR10, URZ, UP0 ;  /* 0x000000ff0a0a7287 */ /* 0x000fe20008000000 */
[----:B------:R-:W-:Y:S09]  /*2fd0*/  UMOV UR7, 0xc0004010 ;  /* 0xc000401000077882 */ /* 0x000ff20000000000 */
[----:B------:R1:W-:Y:S01]  /*2fe0*/  UTCHMMA gdesc[UR6], gdesc[UR34], tmem[UR4], tmem[UR8], idesc[UR9], !UPT ;  /* 0x00ff0822060075ea */ /* 0x0003e2000f800004 */
[----:B------:R-:W-:Y:S05]  /*2ff0*/  BRA.U UP3, `(.L_x_67) ;  /* 0x0000000103047547 */ /* 0x000fea000b800000 */
[----:B-1----:R-:W-:Y:S05]  /*3000*/  BPT.TRAP 0x1 ;  /* 0x000000040000795c */ /* 0x002fea0000300000 */
.L_x_67:
[----:B-1----:R-:W-:Y:S09]  /*3010*/  UIADD3 UR4, UPT, UPT, UR21, 0x7060, URZ ;  /* 0x0000706015047890 */ /* 0x002ff2000fffe0ff */
[----:B------:R1:W-:Y:S01]  /*3020*/  UTCBAR [UR4], URZ ;  /* 0x000000ff040073e9 */ /* 0x0003e200080000ff */
[----:B------:R-:W-:Y:S05]  /*3030*/  BRA.U !UP1, `(.L_x_68) ;  /* 0x0000000109047547 */ /* 0x000fea000b800000 */
[----:B-1----:R-:W-:Y:S05]  /*3040*/  BPT.TRAP 0x1 ;  /* 0x000000040000795c */ /* 0x002fea0000300000 */
.L_x_68:
[----:B------:R-:W-:Y:S02]  /*3050*/  ULEA UR5, UR10, UR21, 0x3 ;  /* 0x000000150a057291 */ /* 0x000fe4000f8e18ff */
[----:B------:R-:W-:Y:S02]  /*3060*/  UIADD3 UR10, UPT, UPT, UR10, 0x1, URZ ;  /* 0x000000010a0a7890 */ /* 0x000fe4000fffe0ff */
[----:B-1----:R-:W-:Y:S02]  /*3070*/  UIADD3 UR4, UPT, UPT, UR5, 0x7038, URZ ;  /* 0x0000703805047890 */ /* 0x002fe4000fffe0ff */
[----:B------:R-:W-:Y:S04]  /*3080*/  UISETP.NE.AND UP0, UPT, UR10, 0x3, UPT ;  /* 0x000000030a00788c */ /* 0x000fe8000bf05270 */
[----:B------:R-:W-:Y:S03]  /*3090*/  USEL UR25, UR10, URZ, UP0 ;  /* 0x000000ff0a197287 */ /* 0x000fe60008000000 */
[----:B------:R1:W-:Y:S01]  /*30a0*/  UTCBAR [UR4], URZ ;  /* 0x000000ff040073e9 */ /* 0x0003e200080000ff */
[----:B------:R-:W-:Y:S08]  /*30b0*/  BRA.U !UP1, `(.L_x_69) ;  /* 0x0000000109047547 */ /* 0x000ff0000b800000 */
[----:B-1----:R-:W-:Y:S05]  /*30c0*/  BPT.TRAP 0x1 ;  /* 0x000000040000795c */ /* 0x002fea0000300000 */
.L_x_69:
[----:B-1----:R-:W-:Y:S01]  /*30d0*/  ULEA UR4, UR27, UR21, 0x3 ;  /* 0x000000151b047291 */ /* 0x002fe2000f8e18ff */
[----:B------:R-:W-:Y:S04]  /*30e0*/  MOV R0, UR28 ;  /* 0x0000001c00007c02 */ /* 0x000fe80008000f00 */
[----:B------:R-:W-:Y:S04]  /*30f0*/  SHF.L.U32 R3, R0, 0x1f, RZ ;  /* 0x0000001f00037819 */ /* 0x000fe800000006ff */
[----:B------:R-:W1:Y:S02]  /*3100*/  SYNCS.PHASECHK.TRANS64.TRYWAIT P0, [UR4+0x7020], R3 ;  /* 0x00702003ff0075a7 */ /* 0x000e640008001104 */
[----:B-1----:R-:W-:Y:S05]  /*3110*/  @!P0 BRA `(.L_x_70) ;  /* 0x000000e400f88947 */ /* 0x002fea0003800000 */
.L_x_379:
[----:B------:R-:W-:Y:S04]  /*3120*/  UISETP.NE.AND UP0, UPT, UR27, 0x2, UPT ;  /* 0x000000021b00788c */ /* 0x000fe8000bf05270 */
[----:B------:R-:W-:Y:S04]  /*3130*/  USEL UR4, URZ, 0x1, UP0 ;  /* 0x00000001ff047887 */ /* 0x000fe80008000000 */
[----:B------:R-:W-:Y:S01]  /*3140*/  ULOP3.LUT UR28, UR28, UR4, URZ, 0x3c, !UPT ;  /* 0x000000041c1c7292 */ /* 0x000fe2000f8e3cff */
[----:B------:R-:W-:Y:S11]  /*3150*/  BRA.U UP5, `(.L_x_71) ;  /* 0x0000000105047547 */ /* 0x000ff6000b800000 */
[----:B------:R-:W-:Y:S05]  /*3160*/  BPT.TRAP 0x1 ;  /* 0x000000040000795c */ /* 0x000fea0000300000 */
.L_x_71:
[----:B-1----:R-:W-:Y:S04]  /*3170*/  MOV R0, UR31 ;  /* 0x0000001f00007c02 */ /* 0x002fe80008000f00 */
[----:B------:R-:W-:Y:S04]  /*3180*/  SHF.L.U32 R3, R0, 0x1f, RZ ;  /* 0x0000001f00037819 */ /* 0x000fe800000006ff */
[----:B------:R-:W1:Y:S02]  /*3190*/  SYNCS.PHASECHK.TRANS64.TRYWAIT P0, [UR21+0x70a0], R3 ;  /* 0x0070a003ff0075a7 */ /* 0x000e640008001115 */
[----:B-1----:R-:W-:Y:S05]  /*31a0*/  @!P0 BRA `(.L_x_72) ;  /* 0x000000e400ec8947 */ /* 0x002fea0003800000 */
.L_x_381:
[----:B------:R-:W-:Y:S05]  /*31b0*/  BRA.U UP4, `(.L_x_73) ;  /* 0x0000000104047547 */ /* 0x000fea000b800000 */
[----:B------:R-:W-:Y:S05]  /*31c0*/  BPT.TRAP 0x1 ;  /* 0x000000040000795c */ /* 0x000fea0000300000 */
.L_x_73:
[----:B------:R-:W-:Y:S01]  /*31d0*/  ULOP3.LUT UR20, UR29, 0x1, URZ, 0x3c, !UPT ;  /* 0x000000011d147892 */ /* 0x000fe2000f8e3cff */
[----:B------:R-:W-:Y:S02]  /*31e0*/  HFMA2 R4, -RZ, RZ, 0, 1.9073486328125e-06 ;  /* 0x00000020ff047431 */ /* 0x000fe400000001ff */
[----:B-1----:R-:W-:Y:S03]  /*31f0*/  IMAD.MOV.U32 R3, RZ, RZ, 0x100 ;  /* 0x00000100ff037424 */ /* 0x002fe600078e00ff */
[----:B------:R-:W-:Y:S05]  /*3200*/  IMAD.U32 R0, RZ, RZ, UR20 ;  /* 0x00000014ff007e24 */ /* 0x000fea000f8e00ff */
[----:B------:R-:W-:Y:S04]  /*3210*/  SHF.L.U32 R7, R0, 0x1f, RZ ;  /* 0x0000001f00077819 */ /* 0x000fe800000006ff */
[----:B------:R-:W1:Y:S02]  /*3220*/  SYNCS.PHASECHK.TRANS64.TRYWAIT P0, [UR21+0x7058], R7 ;  /* 0x00705807ff0075a7 */ /* 0x000e640008001115 */
[----:B-1----:R-:W-:Y:S05]  /*3230*/  @!P0 BRA `(.L_x_74) ;  /* 0x000000e400e08947 */ /* 0x002fea0003800000 */
.L_x_383:
[----:B------:R-:W-:Y:S01]  /*3240*/  ULEA UR66, UR27, UR33, 0x8 ;  /* 0x000000211b427291 */ /* 0x000fe2000f8e40ff */
[----:B------:R-:W-:Y:S01]  /*3250*/  IMAD.MOV.U32 R2, RZ, RZ, 0x28 ;  /* 0x00000028ff027424 */ /* 0x000fe200078e00ff */
[----:B------:R-:W-:Y:S01]  /*3260*/  R2UR UR18, R4 ;  /* 0x00000000041272ca */ /* 0x000fe200000e0000 */
[----:B------:R-:W-:Y:S01]  /*3270*/  IMAD.MOV.U32 R4, RZ, RZ, 0x30 ;  /* 0x00000030ff047424 */ /* 0x000fe200078e00ff */
[----:B------:R-:W-:Y:S01]  /*3280*/  UIADD3 UR64, UPT, UPT, UR66, 0x20, URZ ;  /* 0x0000002042407890 */ /* 0x000fe2000fffe0ff */
[----:B------:R-:W-:Y:S01]  /*3290*/  R2UR UR19, R3 ;  /* 0x00000000031372ca */ /* 0x000fe200000e0000 */
[----:B------:R-:W-:Y:S01]  /*32a0*/  UIADD3 UR62, UPT, UPT, UR66, 0x40, URZ ;  /* 0x00000040423e7890 */ /* 0x000fe2000fffe0ff */
[----:B------:R-:W-:Y:S01]  /*32b0*/  R2UR UR16, R2 ;  /* 0x00000000021072ca */ /* 0x000fe200000e0000 */
[----:B------:R-:W-:Y:S01]  /*32c0*/  UIADD3 UR60, UPT, UPT, UR66, 0x60, URZ ;  /* 0x00000060423c7890 */ /* 0x000fe2000fffe0ff */
[----:B------:R-:W-:Y:S01]  /*32d0*/  IMAD.MOV.U32 R2, RZ, RZ, 0x38 ;  /* 0x00000038ff027424 */ /* 0x000fe200078e00ff */
[----:B------:R-:W-:Y:S01]  /*32e0*/  UIADD3 UR58, UPT, UPT, UR66, 0x80, URZ ;  /* 0x00000080423a7890 */ /* 0x000fe2000fffe0ff */
[----:B-1----:R-:W-:Y:S01]  /*32f0*/  IMAD.MOV.U32 R0, RZ, RZ, 0x100 ;  /* 0x00000100ff007424 */ /* 0x002fe200078e00ff */
[----:B------:R-:W-:Y:S01]  /*3300*/  UIADD3 UR56, UPT, UPT, UR66, 0xa0, URZ ;  /* 0x000000a042387890 */ /* 0x000fe2000fffe0ff */
[----:B------:R-:W-:Y:S01]  /*3310*/  IMAD.MOV.U32 R3, RZ, RZ, 0x100 ;  /* 0x00000100ff037424 */ /* 0x000fe200078e00ff */
[----:B------:R-:W-:Y:S01]  /*3320*/  UIADD3 UR54, UPT, UPT, UR66, 0xc0, URZ ;  /* 0x000000c042367890 */ /* 0x000fe2000fffe0ff */
[----:B------:R-:W-:Y:S01]  /*3330*/  R2UR UR12, R2 ;  /* 0x00000000020c72ca */ /* 0x000fe200000e0000 */
[----:B------:R-:W-:Y:S01]  /*3340*/  UIADD3 UR52, UPT, UPT, UR66, 0xe0, URZ ;  /* 0x000000e042347890 */ /* 0x000fe2000fffe0ff */
[----:B------:R-:W-:Y:S01]  /*3350*/  IMAD.MOV.U32 R2, RZ, RZ, 0x48 ;  /* 0x00000048ff027424 */ /* 0x000fe200078e00ff */
[----:B------:R-:W-:Y:S01]  /*3360*/  R2UR UR14, R4 ;  /* 0x00000000040e72ca */ /* 0x000fe200000e0000 */
[----:B------:R-:W-:Y:S01]  /*3370*/  IMAD.MOV.U32 R4, RZ, RZ, 0x40 ;  /* 0x00000040ff047424 */ /* 0x000fe200078e00ff */
[----:B------:R-:W-:Y:S01]  /*3380*/  R2UR UR17, R0 ;  /* 0x00000000001172ca */ /* 0x000fe200000e0000 */
[----:B------:R-:W-:Y:S01]  /*3390*/  UMOV UR50, 0x0 ;  /* 0x0000000000327882 */ /* 0x000fe20000000000 */
[----:B------:R-:W-:Y:S01]  /*33a0*/  R2UR UR8, R2 ;  /* 0x00000000020872ca */ /* 0x000fe200000e0000 */
        /* <DEDUP_REMOVED lines=8> */
[----:B------:R1:W-:Y:S01]  /*3430*/  UTCHMMA tmem[UR18], gdesc[UR66], tmem[UR19], tmem[UR50], idesc[UR51], UPT ;  /* 0x00ff3242120079ea */ /* 0x0003e2000b800013 */
[----:B------:R-:W-:Y:S01]  /*3440*/  R2UR UR11, R3 ;  /* 0x00000000030b72ca */ /* 0x000fe200000e0000 */
[----:B------:R-:W-:Y:S01]  /*3450*/  UMOV UR48, 0x0 ;  /* 0x0000000000307882 */ /* 0x000fe20000000000 */
[C---:B------:R-:W-:Y:S01]  /*3460*/  R2UR UR9, R0.reuse ;  /* 0x00000000000972ca */ /* 0x040fe200000e0000 */
[----:B------:R-:W-:Y:S01]  /*3470*/  UMOV UR49, 0x8050010 ;  /* 0x0805001000317882 */ /* 0x000fe20000000000 */
[----:B------:R-:W-:Y:S01]  /*3480*/  R2UR UR7, R0 ;  /* 0x00000000000772ca */ /* 0x000fe200000e0000 */
[----:B------:R-:W-:Y:S01]  /*3490*/  UMOV UR65, 0xc0004010 ;  /* 0xc000401000417882 */ /* 0x000fe20000000000 */
[----:B------:R-:W-:Y:S01]  /*34a0*/  R2UR UR4, R2 ;  /* 0x00000000020472ca */ /* 0x000fe200000e0000 */
        /* <DEDUP_REMOVED lines=28> */
.L_x_75:
[----:B-1----:R-:W-:Y:S02]  /*3670*/  UIADD3 UR8, UPT, UPT, UR21, 0x7090, URZ ;  /* 0x0000709015087890 */ /* 0x002fe4000fffe0ff */
[----:B------:R-:W-:Y:S02]  /*3680*/  UIADD3 UR4, UPT, UPT, UR27, 0x1, URZ ;  /* 0x000000011b047890 */ /* 0x000fe4000fffe0ff */
[----:B------:R-:W-:Y:S02]  /*3690*/  ULOP3.LUT UR7, UR30, 0x1, URZ, 0x3c, !UPT ;  /* 0x000000011e077892 */ /* 0x000fe4000f8e3cff */
[----:B------:R-:W-:Y:S01]  /*36a0*/  UISETP.NE.AND UP0, UPT, UR4, 0x3, UPT ;  /* 0x000000030400788c */ /* 0x000fe2000bf05270 */
[----:B------:R-:W-:Y:S02]  /*36b0*/  UMOV UR6, 0x1 ;  /* 0x0000000100067882 */ /* 0x000fe40000000000 */
[----:B------:R2:W-:Y:S01]  /*36c0*/  UTCBAR [UR8], URZ ;  /* 0x000000ff080073e9 */ /* 0x0005e200080000ff */
[----:B------:R-:W-:Y:S01]  /*36d0*/  USEL UR4, UR4, URZ, UP0 ;  /* 0x000000ff04047287 */ /* 0x000fe20008000000 */
[----:B------:R-:W-:Y:S01]  /*36e0*/  UMOV UR5, UR27 ;  /* 0x0000001b00057c82 */ /* 0x000fe20008000000 */
[----:B------:R-:W-:Y:S10]  /*36f0*/  BRA.U UP2, `(.L_x_76) ;  /* 0xfffffff102287547 */ /* 0x000ff4000b83ffff */
.L_x_57:
[----:B------:R-:W-:Y:S04]  /*3700*/  BSSY.RECONVERGENT B0, `(.L_x_77) ;  /* 0x0000003000007945 */ /* 0x000fe80003800200 */
[----:B------:R-:W-:Y:S05]  /*3710*/  @!P4 BRA `(.L_x_78) ;  /* 0x000000000004c947 */ /* 0x000fea0003800000 */
[----:B-12---:R-:W-:Y:S05]  /*3720*/  BPT.TRAP 0x1 ;  /* 0x000000040000795c */ /* 0x006fea0000300000 */
.L_x_78:
[----:B-12---:R-:W-:Y:S05]  /*3730*/  BSYNC.RECONVERGENT B0 ;  /* 0x0000000000007941 */ /* 0x006fea0003800200 */
.L_x_77:
[----:B------:R-:W-:Y:S01]  /*3740*/  UIADD3 UR5, UPT, UPT, UR21, 0x7010, URZ ;  /* 0x0000701015057890 */ /* 0x000fe2000fffe0ff */
[----:B------:R-:W-:Y:S08]  /*3750*/  BSSY.RECONVERGENT B0, `(.L_x_79) ;  /* 0x0000004000007945 */ /* 0x000ff00003800200 */
[----:B------:R1:W-:Y:S01]  /*3760*/  UTCBAR [UR5], URZ ;  /* 0x000000ff050073e9 */ /* 0x0003e200080000ff */
[----:B------:R-:W-:Y:S05]  /*3770*/  @!P4 BRA `(.L_x_80) ;  /* 0x000000000004c947 */ /* 0x000fea0003800000 */
[----:B-1----:R-:W-:Y:S05]  /*3780*/  BPT.TRAP 0x1 ;  /* 0x000000040000795c */ /* 0x002fea0000300000 */
.L_x_80:
[----:B-1----:R-:W-:Y:S05]  /*3790*/  BSYNC.RECONVERGENT B0 ;  /* 0x0000000000007941 */ /* 0x002fea0003800200 */
.L_x_79:
[----:B------:R-:W-:-:S09]  /*37a0*/  UIADD3 UR5, UPT, UPT, UR21, 0x7018, URZ ;  /* 0x0000701815057890 */ /* 0x000fd2000fffe0ff */
[----:B------:R1:W-:Y:S01]  /*37b0*/  UTCBAR [UR5], URZ ;  /* 0x000000ff050073e9 */ /* 0x0003e200080000ff */
[----:B------:R-:W-:Y:S05]  /*37c0*/  BRA.U UP5, `(.L_x_81) ;  /* 0x0000000105047547 */ /* 0x000fea000b800000 */
[----:B-1----:R-:W-:Y:S05]  /*37d0*/  BPT.TRAP 0x1 ;  /* 0x000000040000795c */ /* 0x002fea0000300000 */
.L_x_81:
[----:B------:R-:W-:-:S04]  /*37e0*/  MOV R3, UR31 ;  /* 0x0000001f00037c02 */ /* 0x000fc80008000f00 */
[----:B------:R-:W-:-:S04]  /*37f0*/  SHF.L.U32 R3, R3, 0x1f, RZ ;  /* 0x0000001f03037819 */ /* 0x000fc800000006ff */
[----:B------:R-:W2:Y:S02]  /*3800*/  SYNCS.PHASECHK.TRANS64.TRYWAIT P0, [UR21+0x70a8], R3 ;  /* 0x0070a803ff0075a7 */ /* 0x000ea40008001115 */
[----:B--2---:R-:W-:Y:S05]  /*3810*/  @!P0 BRA `(.L_x_82) ;  /* 0x000000e000808947 */ /* 0x004fea0003800000 */
.L_x_385:
[----:B------:R-:W-:Y:S05]  /*3820*/  BRA.U UP3, `(.L_x_83) ;  /* 0x0000000103047547 */ /* 0x000fea000b800000 */
[----:B-1----:R-:W-:Y:S05]  /*3830*/  BPT.TRAP 0x1 ;  /* 0x000000040000795c */ /* 0x002fea0000300000 */
.L_x_83:
[----:B------:R-:W-:Y:S02]  /*3840*/  IMAD.U32 R7, RZ, RZ, UR7 ;  /* 0x00000007ff077e24 */ /* 0x000fe4000f8e00ff */
[----:B------:R-:W-:Y:S02]  /*3850*/  HFMA2 R4, -RZ, RZ, 0, 9.5367431640625e-06 ;  /* 0x000000a0ff047431 */ /* 0x000fe400000001ff */
[----:B--2---:R-:W-:Y:S01]  /*3860*/  IMAD.MOV.U32 R3, RZ, RZ, 0x180 ;  /* 0x00000180ff037424 */ /* 0x004fe200078e00ff */
[----:B------:R-:W-:-:S04]  /*3870*/  SHF.L.U32 R7, R7, 0x1f, RZ ;  /* 0x0000001f07077819 */ /* 0x000fc800000006ff */
[----:B------:R-:W2:Y:S02]  /*3880*/  SYNCS.PHASECHK.TRANS64.TRYWAIT P0, [UR21+0x7068], R7 ;  /* 0x00706807ff0075a7 */ /* 0x000ea40008001115 */
[----:B--2---:R-:W-:Y:S05]  /*3890*/  @!P0 BRA `(.L_x_84) ;  /* 0x000000e000788947 */ /* 0x004fea0003800000 */
.L_x_387:
[----:B------:R-:W-:Y:S01]  /*38a0*/  IMAD.MOV.U32 R2, RZ, RZ, 0xa8 ;  /* 0x000000a8ff027424 */ /* 0x000fe200078e00ff */
[----:B------:R-:W-:Y:S01]  /*38b0*/  R2UR UR16, R4 ;  /* 0x00000000041072ca */ /* 0x000fe200000e0000 */
[----:B------:R-:W-:Y:S01]  /*38c0*/  IMAD.MOV.U32 R4, RZ, RZ, 0xb0 ;  /* 0x000000b0ff047424 */ /* 0x000fe200078e00ff */
[----:B------:R-:W-:Y:S01]  /*38d0*/  R2UR UR17, R3 ;  /* 0x00000000031172ca */ /* 0x000fe200000e0000 */
[----:B--2---:R-:W-:Y:S01]  /*38e0*/  IMAD.MOV.U32 R0, RZ, RZ, 0x180 ;  /* 0x00000180ff007424 */ /* 0x004fe200078e00ff */
        /* <DEDUP_REMOVED lines=10> */
[----:B------:R-:W-:Y:S01]  /*3990*/  UISETP.NE.U32.AND UP0, UPT, UR6, URZ, UPT ;  /* 0x000000ff0600728c */ /* 0x000fe2000bf05070 */
[----:B------:R-:W-:Y:S01]  /*39a0*/  R2UR UR11, R0 ;  /* 0x00000000000b72ca */ /* 0x000fe200000e0000 */
[----:B------:R-:W-:Y:S01]  /*39b0*/  UIADD3 UR66, UPT, UPT, UR34, 0x20, URZ ;  /* 0x0000002022427890 */ /* 0x000fe2000fffe0ff */
[----:B-1----:R-:W-:Y:S01]  /*39c0*/  R2UR UR5, R2 ;  /* 0x00000000020572ca */ /* 0x002fe200000e0000 */
        /* <DEDUP_REMOVED lines=16> */
[----:B------:R-:W-:Y:S01]  /*3ad0*/  UMOV UR35, 0xc0004010 ;  /* 0xc000401000237882 */ /* 0x000fe20000000000 */
[----:B------:R-:W-:Y:S01]  /*3ae0*/  UIADD3 UR54, UPT, UPT, UR34, 0xe0, URZ ;  /* 0x000000e022367890 */ /* 0x000fe2000fffe0ff */
[----:B------:R1:W-:Y:S01]  /*3af0*/  UTCHMMA tmem[UR16], gdesc[UR34], tmem[UR17], tmem[UR52], idesc[UR53], UP0 ;  /* 0x00ff3422100079ea */ /* 0x0003e20008000011 */
        /* <DEDUP_REMOVED lines=30> */
.L_x_85:
[----:B-1----:R-:W-:-:S09]  /*3ce0*/  UIADD3 UR5, UPT, UPT, UR21, 0x7098, URZ ;  /* 0x0000709815057890 */ /* 0x002fd2000fffe0ff */
[----:B------:R1:W-:Y:S01]  /*3cf0*/  UTCBAR [UR5], URZ ;  /* 0x000000ff050073e9 */ /* 0x0003e200080000ff */
[----:B------:R-:W-:Y:S05]  /*3d00*/  BRA.U !UP1, `(.L_x_86) ;  /* 0x0000000109047547 */ /* 0x000fea000b800000 */
[----:B-1----:R-:W-:Y:S05]  /*3d10*/  BPT.TRAP 0x1 ;  /* 0x000000040000795c */ /* 0x002fea0000300000 */
.L_x_86:
[----:B-1----:R-:W-:-:S04]  /*3d20*/  ULEA UR5, UR25, UR21, 0x3 ;  /* 0x0000001519057291 */ /* 0x002fc8000f8e18ff */
[----:B------:R-:W-:-:S09]  /*3d30*/  UIADD3 UR5, UPT, UPT, UR5, 0x7038, URZ ;  /* 0x0000703805057890 */ /* 0x000fd2000fffe0ff */
[----:B------:R1:W-:Y:S01]  /*3d40*/  UTCBAR [UR5], URZ ;  /* 0x000000ff050073e9 */ /* 0x0003e200080000ff */
[----:B------:R-:W-:Y:S05]  /*3d50*/  BRA.U UP4, `(.L_x_87) ;  /* 0x0000000104047547 */ /* 0x000fea000b800000 */
[----:B-1----:R-:W-:Y:S05]  /*3d60*/  BPT.TRAP 0x1 ;  /* 0x000000040000795c */ /* 0x002fea0000300000 */
.L_x_87:
[----:B-1----:R-:W-:-:S09]  /*3d70*/  UIADD3 UR5, UPT, UPT, UR21, 0x7050, URZ ;  /* 0x0000705015057890 */ /* 0x002fd2000fffe0ff */
[----:B------:R1:W-:Y:S01]  /*3d80*/  UTCBAR [UR5], URZ ;  /* 0x000000ff050073e9 */ /* 0x0003e200080000ff */
[----:B------:R-:W-:Y:S05]  /*3d90*/  BRA.U UP3, `(.L_x_88) ;  /* 0x0000000103047547 */ /* 0x000fea000b800000 */
[----:B-1----:R-:W-:Y:S05]  /*3da0*/  BPT.TRAP 0x1 ;  /* 0x000000040000795c */ /* 0x002fea0000300000 */
.L_x_88:
[----:B------:R-:W-:Y:S01]  /*3db0*/  UIADD3 UR21, UPT, UPT, UR21, 0x7060, URZ ;  /* 0x0000706015157890 */ /* 0x000fe2000fffe0ff */
[----:B------:R-:W-:Y:S01]  /*3dc0*/  LOP3.LUT R5, R5, 0x1, RZ, 0x3c, !PT ;  /* 0x0000000105057812 */ /* 0x000fe200078e3cff */
[----:B------:R-:W-:Y:S02]  /*3dd0*/  UIADD3 UR32, UPT, UPT, UR26, 0x2, URZ ;  /* 0x000000021a207890 */ /* 0x000fe4000fffe0ff */
[----:B------:R-:W-:-:S05]  /*3de0*/  ULOP3.LUT UR31, UR31, 0x1, URZ, 0x3c, !UPT ;  /* 0x000000011f1f7892 */ /* 0x000fca000f8e3cff */
[----:B------:R2:W-:Y:S01]  /*3df0*/  UTCBAR [UR21], URZ ;  /* 0x000000ff150073e9 */ /* 0x0005e200080000ff */
[----:B------:R-:W-:Y:S02]  /*3e00*/  NOP ;  /* 0x0000000000007918 */ /* 0x000fe40000000000 */
.L_x_29:
[----:B------:R-:W3:Y:S01]  /*3e10*/  LDCU UR6, c[0x0][0x370] ;  /* 0x00006e00ff0677ac */ /* 0x000ee20008000800 */
[----:B-1----:R-:W1:Y:S01]  /*3e20*/  LDCU UR5, c[0x0][0x900] ;  /* 0x00012000ff0577ac */ /* 0x002e620008000800 */
[----:B---3--:R-:W-:-:S04]  /*3e30*/  UIADD3 UR36, UPT, UPT, UR6, UR36, URZ ;  /* 0x0000002406247290 */ /* 0x008fc8000fffe0ff */
[----:B-1----:R-:W-:-:S09]  /*3e40*/  UISETP.GE.AND UP0, UPT, UR36, UR5, UPT ;  /* 0x000000052400728c */ /* 0x002fd2000bf06270 */
[----:B------:R-:W-:Y:S05]  /*3e50*/  BRA.U !UP0, `(.L_x_89) ;  /* 0xffffffd9089c7547 */ /* 0x000fea000b83ffff */
[----:B--2---:R-:W-:Y:S05]  /*3e60*/  EXIT ;  /* 0x000000000000794d */ /* 0x004fea0003800000 */
.L_x_28:
[----:B------:R-:W-:-:S08]  /*3e70*/  NOP ;  /* 0x0000000000007918 */ /* 0x000fd00000000000 */
[----:B------:R-:W1:-:S00]  /*3e80*/  USETMAXREG.DEALLOC.CTAPOOL 0x60 ;  /* 0x00000060000079c8 */ /* 0x000e4000080e0500 */
[----:B-1----:R-:W1:Y:S01]  /*3e90*/  LDC R0, c[0x0][0x900] ;  /* 0x00024000ff007b82 */ /* 0x002e620000000800 */
[----:B------:R-:W-:Y:S02]  /*3ea0*/  MOV R37, UR36 ;  /* 0x0000002400257c02 */ /* 0x000fe40008000f00 */
[----:B-1----:R-:W-:-:S13]  /*3eb0*/  ISETP.LE.AND P0, PT, R0, UR36, PT ;  /* 0x0000002400007c0c */ /* 0x002fda000bf03270 */
[----:B------:R-:W-:Y:S05]  /*3ec0*/  @P0 EXIT ;  /* 0x000000000000094d */ /* 0x000fea0003800000 */
[----:B------:R-:W1:Y:S01]  /*3ed0*/  S2UR UR6, SR_CTAID.Z ;  /* 0x00000000000679c3 */ /* 0x000e620000002700 */
[----:B------:R-:W-:Y:S01]  /*3ee0*/  LOP3.LUT P0, R36, R31, 0x7f, RZ, 0xc0, !PT ;  /* 0x0000007f1f247812 */ /* 0x000fe2000780c0ff */
[----:B------:R-:W-:Y:S01]  /*3ef0*/  HFMA2 R24, -RZ, RZ, 0, 0 ;  /* 0x00000000ff187431 */ /* 0x000fe200000001ff */
[----:B------:R-:W-:Y:S01]  /*3f00*/  BSSY B8, `(.L_x_90) ;  /* 0x0000552000087945 */ /* 0x000fe20003800000 */
[----:B------:R-:W-:Y:S01]  /*3f10*/  IMAD.MOV.U32 R35, RZ, RZ, 0x1 ;  /* 0x00000001ff237424 */ /* 0x000fe200078e00ff */
[----:B------:R-:W-:Y:S02]  /*3f20*/  MOV R34, RZ ;  /* 0x000000ff00227202 */ /* 0x000fe40000000f00 */
[----:B------:R-:W-:Y:S01]  /*3f30*/  CS2R R32, SRZ ;  /* 0x0000000000207805 */ /* 0x000fe2000001ff00 */
[----:B------:R-:W2:Y:S01]  /*3f40*/  LDCU.64 UR40, c[0x0][0x358] ;  /* 0x00006b00ff2877ac */ /* 0x000ea20008000a00 */
[----:B------:R-:W1:Y:S01]  /*3f50*/  LDC R30, c[0x0][0x370] ;  /* 0x0000dc00ff1e7b82 */ /* 0x000e620000000800 */
[----:B------:R-:W3:Y:S07]  /*3f60*/  LDCU UR4, c[0x0][0x374] ;  /* 0x00006e80ff0477ac */ /* 0x000eee0008000800 */
[----:B------:R-:W4:Y:S01]  /*3f70*/  S2UR UR5, SR_CTAID.Y ;  /* 0x00000000000579c3 */ /* 0x000f220000002600 */
[----:B-1----:R-:W-:-:S04]  /*3f80*/  IMAD R0, R30, UR6, RZ ;  /* 0x000000061e007c24 */ /* 0x002fc8000f8e02ff */
[----:B------:R-:W-:Y:S02]  /*3f90*/  IMAD.MOV R0, RZ, RZ, -R0 ;  /* 0x000000ffff007224 */ /* 0x000fe400078e0a00 */
[----:B----4-:R-:W-:Y:S02]  /*3fa0*/  IMAD R3, R30, UR5, R37 ;  /* 0x000000051e037c24 */ /* 0x010fe4000f8e0225 */
[----:B---3--:R-:W-:-:S05]  /*3fb0*/  IMAD R0, R0, UR4, RZ ;  /* 0x0000000400007c24 */ /* 0x008fca000f8e02ff */
[----:B------:R-:W-:-:S04]  /*3fc0*/  ISETP.NE.OR P0, PT, R3, R0, P0 ;  /* 0x000000000300720c */ /* 0x000fc80000705670 */
[----:B--2---:R-:W-:-:S09]  /*3fd0*/  P2R R38, PR, RZ, 0x1 ;  /* 0x00000001ff267803 */ /* 0x004fd20000000000 */
.L_x_216:
[----:B------:R-:W-:Y:S05]  /*3fe0*/  YIELD ;  /* 0x0000000000007946 */ /* 0x000fea0003800000 */
[----:B-1----:R-:W1:Y:S01]  /*3ff0*/  LDC R4, c[0x0][0x904] ;  /* 0x00024100ff047b82 */ /* 0x002e620000000800 */
[----:B--2---:R-:W2:Y:S01]  /*4000*/  LDCU.64 UR4, c[0x0][0x908] ;  /* 0x00012100ff0477ac */ /* 0x004ea20008000a00 */
[----:B------:R-:W-:Y:S01]  /*4010*/  BSSY B7, `(.L_x_91) ;  /* 0x000053c000077945 */ /* 0x000fe20003800000 */
[----:B---3--:R-:W3:Y:S05]  /*4020*/  LDCU.64 UR6, c[0x0][0x920] ;  /* 0x00012400ff0677ac */ /* 0x008eea0008000a00 */
[----:B----4-:R-:W4:Y:S08]  /*4030*/  LDC.64 R2, c[0x0][0x918] ;  /* 0x00024600ff027b82 */ /* 0x010f300000000a00 */
[----:B------:R-:W5:Y:S01]  /*4040*/  LDC.64 R26, c[0x0][0x910] ;  /* 0x00024400ff1a7b82 */ /* 0x000f620000000a00 */
[----:B--2---:R-:W-:Y:S01]  /*4050*/  IMAD.HI.U32 R6, R37, UR4, RZ ;  /* 0x0000000425067c27 */ /* 0x004fe2000f8e00ff */
[----:B------:R-:W2:Y:S04]  /*4060*/  LDCU UR4, c[0x0][0x380] ;  /* 0x00007000ff0477ac */ /* 0x000ea80008000800 */
[----:B------:R-:W-:-:S02]  /*4070*/  SHF.R.U32.HI R6, RZ, UR5, R6 ;  /* 0x00000005ff067c19 */ /* 0x000fc40008011606 */
[----:B-1----:R-:W-:-:S04]  /*4080*/  ISETP.NE.AND P0, PT, R4, 0x1, PT ;  /* 0x000000010400780c */ /* 0x002fc80003f05270 */
[----:B------:R-:W-:Y:S02]  /*4090*/  SEL R6, R37, R6, !P0 ;  /* 0x0000000625067207 */ /* 0x000fe40004000000 */
[----:B----4-:R-:W-:-:S03]  /*40a0*/  ISETP.NE.AND P0, PT, R3, 0x1, PT ;  /* 0x000000010300780c */ /* 0x010fc60003f05270 */
[----:B---3--:R-:W-:-:S05]  /*40b0*/  IMAD.HI.U32 R5, R6, UR6, RZ ;  /* 0x0000000606057c27 */ /* 0x008fca000f8e00ff */
[----:B------:R-:W-:-:S04]  /*40c0*/  SHF.R.U32.HI R5, RZ, UR7, R5 ;  /* 0x00000007ff057c19 */ /* 0x000fc80008011605 */
[----:B------:R-:W-:Y:S01]  /*40d0*/  SEL R0, R6, R5, !P0 ;  /* 0x0000000506007207 */ /* 0x000fe20004000000 */
[----:B------:R-:W-:Y:S01]  /*40e0*/  IMAD.MOV R5, RZ, RZ, -R6 ;  /* 0x000000ffff057224 */ /* 0x000fe200078e0a06 */
[----:B-----5:R-:W-:-:S03]  /*40f0*/  ISETP.NE.AND P0, PT, R26, 0x1, PT ;  /* 0x000000011a00780c */ /* 0x020fc60003f05270 */
[----:B------:R-:W-:-:S04]  /*4100*/  IMAD.HI.U32 R27, R0, R27, RZ ;  /* 0x0000001b001b7227 */ /* 0x000fc800078e00ff */
[----:B------:R-:W-:Y:S01]  /*4110*/  IMAD R5, R4, R5, R37 ;  /* 0x0000000504057224 */ /* 0x000fe200078e0225 */
[----:B------:R-:W-:-:S03]  /*4120*/  SHF.R.U32.HI R27, RZ, R2, R27 ;  /* 0x00000002ff1b7219 */ /* 0x000fc6000001161b */
[----:B------:R-:W-:Y:S01]  /*4130*/  IMAD.SHL.U32 R2, R5, 0x100, RZ ;  /* 0x0000010005027824 */ /* 0x000fe200078e00ff */
[----:B------:R-:W-:Y:S01]  /*4140*/  SEL R5, R0, R27, !P0 ;  /* 0x0000001b00057207 */ /* 0x000fe20004000000 */
[----:B------:R-:W-:-:S03]  /*4150*/  IMAD.MOV R27, RZ, RZ, -R0 ;  /* 0x000000ffff1b7224 */ /* 0x000fc600078e0a00 */
[----:B--2---:R-:W-:Y:S01]  /*4160*/  ISETP.GE.AND P0, PT, R2, UR4, PT ;  /* 0x0000000402007c0c */ /* 0x004fe2000bf06270 */
[----:B------:R-:W-:Y:S02]  /*4170*/  IMAD.MOV R5, RZ, RZ, -R5 ;  /* 0x000000ffff057224 */ /* 0x000fe400078e0a05 */
[----:B------:R-:W-:Y:S02]  /*4180*/  IMAD R27, R3, R27, R6 ;  /* 0x0000001b031b7224 */ /* 0x000fe400078e0206 */
[----:B------:R-:W-:-:S08]  /*4190*/  IMAD R26, R26, R5, R0 ;  /* 0x000000051a1a7224 */ /* 0x000fd000078e0200 */
[----:B------:R-:W-:Y:S05]  /*41a0*/  @P0 BRA `(.L_x_92) ;  /* 0x0000005000880947 */ /* 0x000fea0003800000 */
[----:B------:R-:W1:Y:S02]  /*41b0*/  LDC R3, c[0x0][0x384] ;  /* 0x0000e100ff037b82 */ /* 0x000e640000000800 */
[----:B-1----:R-:W-:-:S13]  /*41c0*/  ISETP.NE.AND P0, PT, R3, RZ, PT ;  /* 0x000000ff0300720c */ /* 0x002fda0003f05270 */
[----:B------:R-:W-:Y:S05]  /*41d0*/  @P0 BRA `(.L_x_93) ;  /* 0x0000003000740947 */ /* 0x000fea0003800000 */
[----:B------:R-:W-:-:S09]  /*41e0*/  UISETP.NE.AND UP0, UPT, UR39, URZ, UPT ;  /* 0x000000ff2700728c */ /* 0x000fd2000bf05270 */
[----:B------:R-:W-:Y:S05]  /*41f0*/  BRA.U UP0, `(.L_x_94) ;  /* 0x0000000100047547 */ /* 0x000fea000b800000 */
[----:B------:R-:W-:Y:S05]  /*4200*/  BPT.TRAP 0x1 ;  /* 0x000000040000795c */ /* 0x000fea0000300000 */
.L_x_94:
[----:B------:R-:W1:Y:S01]  /*4210*/  S2R R16, SR_CgaCtaId ;  /* 0x0000000000107919 */ /* 0x000e620000008800 */
[----:B------:R-:W-:Y:S01]  /*4220*/  MOV R5, 0x400 ;  /* 0x0000040000057802 */ /* 0x000fe20000000f00 */
[----:B------:R-:W-:Y:S01]  /*4230*/  BSSY B0, `(.L_x_95) ;  /* 0x0000005000007945 */ /* 0x000fe20003800000 */
[----:B------:R-:W-:Y:S02]  /*4240*/  SHF.L.U32 R3, R35, 0x1f, RZ ;  /* 0x0000001f23037819 */ /* 0x000fe400000006ff */
[----:B-1----:R-:W-:-:S04]  /*4250*/  LEA R16, R16, R5, 0x18 ;  /* 0x0000000510107211 */ /* 0x002fc800078ec0ff */
[----:B------:R-:W1:Y:S02]  /*4260*/  SYNCS.PHASECHK.TRANS64.TRYWAIT P0, [R16+URZ+0x70c0], R3 ;  /* 0x0070c003100075a7 */ /* 0x000e6400080011ff */
[----:B-1----:R-:W-:Y:S05]  /*4270*/  @!P0 BRA `(.L_x_96) ;  /* 0x000000d800188947 */ /* 0x002fea0003800000 */
.L_x_388:
[----:B------:R-:W-:Y:S05]  /*4280*/  BSYNC B0 ;  /* 0x0000000000007941 */ /* 0x000fea0003800000 */
.L_x_95:
[----:B------:R-:W-:Y:S01]  /*4290*/  ISETP.NE.AND P0, PT, R38, RZ, PT ;  /* 0x000000ff2600720c */ /* 0x000fe20003f05270 */
[----:B------:R-:W-:-:S12]  /*42a0*/  BSSY.RECONVERGENT B6, `(.L_x_97) ;  /* 0x0000233000067945 */ /* 0x000fd80003800200 */
[----:B------:R-:W-:Y:S05]  /*42b0*/  @P0 BRA `(.L_x_98) ;  /* 0x0000002000c40947 */ /* 0x000fea0003800000 */
[----:B------:R-:W2:Y:S01]  /*42c0*/  LDC.64 R8, c[0x4][0xa0] ;  /* 0x01002800ff087b82 */ /* 0x000ea20000000a00 */
[----:B------:R-:W-:Y:S01]  /*42d0*/  MOV R17, 0x0 ;  /* 0x0000000000117802 */ /* 0x000fe20000000f00 */
[----:B------:R-:W3:Y:S01]  /*42e0*/  LDCU.64 UR4, c[0x4][0xd0] ;  /* 0x01001a00ff0477ac */ /* 0x000ee20008000a00 */
[----:B------:R-:W-:Y:S02]  /*42f0*/  MOV R6, R29 ;  /* 0x0000001d00067202 */ /* 0x000fe40000000f00 */
[----:B------:R-:W-:-:S03]  /*4300*/  MOV R7, R28 ;  /* 0x0000001c00077202 */ /* 0x000fc60000000f00 */
[----:B-1----:R1:W4:Y:S01]  /*4310*/  LDC.64 R2, c[0x4][R17] ;  /* 0x0100000011027b82 */ /* 0x0023220000000a00 */
[----:B---3--:R-:W-:Y:S02]  /*4320*/  IMAD.U32 R4, RZ, RZ, UR4 ;  /* 0x00000004ff047e24 */ /* 0x008fe4000f8e00ff */
[----:B------:R-:W-:Y:S01]  /*4330*/  IMAD.U32 R5, RZ, RZ, UR5 ;  /* 0x00000005ff057e24 */ /* 0x000fe2000f8e00ff */
[----:B--2---:R1:W-:Y:S04]  /*4340*/  STL.64 [R1], R8 ;  /* 0x0000000801007387 */ /* 0x0043e80000100a00 */
[----:B------:R-:W-:-:S07]  /*4350*/  LEPC R20, `(.L_x_99) ;  /* 0x000000001014794e */ /* 0x000fce0000000000 */
[----:B-1--4-:R-:W-:Y:S05]  /*4360*/  CALL.ABS.NOINC R2 ;  /* 0x0000000002007343 */ /* 0x012fea0003c00000 */
.L_x_99:
[----:B------:R-:W-:Y:S01]  /*4370*/  HFMA2 R2, -RZ, RZ, 0, 5.9604644775390625e-08 ;  /* 0x00000001ff027431 */ /* 0x000fe200000001ff */
[----:B------:R-:W-:Y:S01]  /*4380*/  MOV R3, 0x4 ;  /* 0x0000000400037802 */ /* 0x000fe20000000f00 */
[----:B------:R-:W-:Y:S01]  /*4390*/  IMAD.MOV.U32 R0, RZ, RZ, 0x3 ;  /* 0x00000003ff007424 */ /* 0x000fe200078e00ff */
[----:B------:R1:W2:Y:S01]  /*43a0*/  LDC.64 R8, c[0x4][R17] ;  /* 0x0100000011087b82 */ /* 0x0002a20000000a00 */
[----:B------:R-:W3:Y:S01]  /*43b0*/  LDCU.64 UR4, c[0x4][0xe8] ;  /* 0x01001d00ff0477ac */ /* 0x000ee20008000a00 */
[----:B------:R-:W-:Y:S01]  /*43c0*/  MOV R6, R29 ;  /* 0x0000001d00067202 */ /* 0x000fe20000000f00 */
[----:B------:R-:W-:Y:S01]  /*43d0*/  IMAD.MOV.U32 R7, RZ, RZ, R28 ;  /* 0x000000ffff077224 */ /* 0x000fe200078e001c */
[----:B------:R1:W-:Y:S04]  /*43e0*/  STL.64 [R1], R2 ;  /* 0x0000000201007387 */ /* 0x0003e80000100a00 */
[----:B------:R1:W-:Y:S01]  /*43f0*/  STL [R1+0x8], R0 ;  /* 0x0000080001007387 */ /* 0x0003e20000100800 */
[----:B---3--:R-:W-:Y:S01]  /*4400*/  MOV R4, UR4 ;  /* 0x0000000400047c02 */ /* 0x008fe20008000f00 */
[----:B------:R-:W-:-:S02]  /*4410*/  IMAD.U32 R5, RZ, RZ, UR5 ;  /* 0x00000005ff057e24 */ /* 0x000fc4000f8e00ff */
[----:B------:R-:W-:-:S07]  /*4420*/  LEPC R20, `(.L_x_100) ;  /* 0x000000001014794e */ /* 0x000fce0000000000 */
[----:B-12---:R-:W-:Y:S05]  /*4430*/  CALL.ABS.NOINC R8 ;  /* 0x0000000008007343 */ /* 0x006fea0003c00000 */
.L_x_100:
[----:B------:R1:W2:Y:S01]  /*4440*/  LDC.64 R2, c[0x4][R17] ;  /* 0x0100000011027b82 */ /* 0x0002a20000000a00 */
[----:B------:R-:W3:Y:S01]  /*4450*/  LDCU.64 UR4, c[0x4][0xe0] ;  /* 0x01001c00ff0477ac */ /* 0x000ee20008000a00 */
[----:B------:R-:W-:Y:S01]  /*4460*/  CS2R R6, SRZ ;  /* 0x0000000000067805 */ /* 0x000fe2000001ff00 */
[----:B---3--:R-:W-:Y:S01]  /*4470*/  IMAD.U32 R4, RZ, RZ, UR4 ;  /* 0x00000004ff047e24 */ /* 0x008fe2000f8e00ff */
[----:B------:R-:W-:-:S04]  /*4480*/  MOV R5, UR5 ;  /* 0x0000000500057c02 */ /* 0x000fc80008000f00 */
[----:B------:R-:W-:-:S07]  /*4490*/  LEPC R20, `(.L_x_101) ;  /* 0x000000001014794e */ /* 0x000fce0000000000 */
[----:B-12---:R-:W-:Y:S05]  /*44a0*/  CALL.ABS.NOINC R2 ;  /* 0x0000000002007343 */ /* 0x006fea0003c00000 */
.L_x_101:
[----:B------:R1:W2:Y:S01]  /*44b0*/  LDC.64 R2, c[0x4][R17] ;  /* 0x0100000011027b82 */ /* 0x0002a20000000a00 */
[----:B------:R-:W3:Y:S01]  /*44c0*/  LDCU.64 UR4, c[0x4][0xf0] ;  /* 0x01001e00ff0477ac */ /* 0x000ee20008000a00 */
[----:B------:R-:W-:Y:S01]  /*44d0*/  CS2R R6, SRZ ;  /* 0x0000000000067805 */ /* 0x000fe2000001ff00 */
[----:B---3--:R-:W-:Y:S01]  /*44e0*/  IMAD.U32 R4, RZ, RZ, UR4 ;  /* 0x00000004ff047e24 */ /* 0x008fe2000f8e00ff */
[----:B------:R-:W-:-:S04]  /*44f0*/  MOV R5, UR5 ;  /* 0x0000000500057c02 */ /* 0x000fc80008000f00 */
[----:B------:R-:W-:-:S07]  /*4500*/  LEPC R20, `(.L_x_102) ;  /* 0x000000001014794e */ /* 0x000fce0000000000 */
[----:B-12---:R-:W-:Y:S05]  /*4510*/  CALL.ABS.NOINC R2 ;  /* 0x0000000002007343 */ /* 0x006fea0003c00000 */
.L_x_102:
[----:B------:R1:W2:Y:S01]  /*4520*/  LDC.64 R2, c[0x4][R17] ;  /* 0x0100000011027b82 */ /* 0x0002a20000000a00 */
[----:B------:R-:W3:Y:S01]  /*4530*/  LDCU.64 UR4, c[0x4][0xf8] ;  /* 0x01001f00ff0477ac */ /* 0x000ee20008000a00 */
[----:B------:R-:W-:Y:S01]  /*4540*/  CS2R R6, SRZ ;  /* 0x0000000000067805 */ /* 0x000fe2000001ff00 */
[----:B---3--:R-:W-:Y:S01]  /*4550*/  IMAD.U32 R4, RZ, RZ, UR4 ;  /* 0x00000004ff047e24 */ /* 0x008fe2000f8e00ff */
[----:B------:R-:W-:-:S04]  /*4560*/  MOV R5, UR5 ;  /* 0x0000000500057c02 */ /* 0x000fc80008000f00 */
[----:B------:R-:W-:-:S07]  /*4570*/  LEPC R20, `(.L_x_103) ;  /* 0x000000001014794e */ /* 0x000fce0000000000 */
[----:B-12---:R-:W-:Y:S05]  /*4580*/  CALL.ABS.NOINC R2 ;  /* 0x0000000002007343 */ /* 0x006fea0003c00000 */
.L_x_103:
[----:B------:R-:W-:Y:S01]  /*4590*/  HFMA2 R0, -RZ, RZ, 0, 9.5367431640625e-07 ;  /* 0x00000010ff007431 */ /* 0x000fe200000001ff */
[----:B------:R1:W2:Y:S01]  /*45a0*/  LDC.64 R2, c[0x4][R17] ;  /* 0x0100000011027b82 */ /* 0x0002a20000000a00 */
[----:B------:R-:W3:Y:S01]  /*45b0*/  LDCU.64 UR4, c[0x4][0xc8] ;  /* 0x01001900ff0477ac */ /* 0x000ee20008000a00 */
[----:B------:R-:W-:Y:S01]  /*45c0*/  MOV R6, R29 ;  /* 0x0000001d00067202 */ /* 0x000fe20000000f00 */
[----:B------:R-:W-:Y:S01]  /*45d0*/  IMAD.MOV.U32 R7, RZ, RZ, R28 ;  /* 0x000000ffff077224 */ /* 0x000fe200078e001c */
[----:B------:R1:W-:Y:S01]  /*45e0*/  STL [R1], R0 ;  /* 0x0000000001007387 */ /* 0x0003e20000100800 */
[----:B---3--:R-:W-:Y:S01]  /*45f0*/  MOV R4, UR4 ;  /* 0x0000000400047c02 */ /* 0x008fe20008000f00 */
[----:B------:R-:W-:-:S04]  /*4600*/  IMAD.U32 R5, RZ, RZ, UR5 ;  /* 0x00000005ff057e24 */ /* 0x000fc8000f8e00ff */
[----:B------:R-:W-:-:S07]  /*4610*/  LEPC R20, `(.L_x_104) ;  /* 0x000000001014794e */ /* 0x000fce0000000000 */
[----:B-12---:R-:W-:Y:S05]  /*4620*/  CALL.ABS.NOINC R2 ;  /* 0x0000000002007343 */ /* 0x006fea0003c00000 */
.L_x_104:
[----:B------:R-:W1:Y:S01]  /*4630*/  S2R R3, SR_SWINHI ;  /* 0x0000000000037919 */ /* 0x000e620000002f00 */
[----:B------:R-:W2:Y:S01]  /*4640*/  LDCU.64 UR4, c[0x4][0x100] ;  /* 0x01002000ff0477ac */ /* 0x000ea20008000a00 */
[----:B------:R-:W-:Y:S01]  /*4650*/  MOV R6, R29 ;  /* 0x0000001d00067202 */ /* 0x000fe20000000f00 */
[----:B------:R-:W-:Y:S01]  /*4660*/  IMAD.MOV.U32 R7, RZ, RZ, R28 ;  /* 0x000000ffff077224 */ /* 0x000fe200078e001c */
[----:B------:R-:W-:Y:S02]  /*4670*/  MOV R4, R16 ;  /* 0x0000001000047202 */ /* 0x000fe40000000f00 */
[----:B-1----:R-:W-:Y:S02]  /*4680*/  MOV R5, R3 ;  /* 0x0000000300057202 */ /* 0x002fe40000000f00 */
[----:B------:R1:W3:Y:S01]  /*4690*/  LDC.64 R2, c[0x4][R17] ;  /* 0x0100000011027b82 */ /* 0x0002e20000000a00 */
[----:B------:R-:W-:Y:S02]  /*46a0*/  IADD3 R8, P0, PT, R4, 0x5000, RZ ;  /* 0x0000500004087810 */ /* 0x000fe40007f1e0ff */
[----:B--2---:R-:W-:-:S03]  /*46b0*/  MOV R4, UR4 ;  /* 0x0000000400047c02 */ /* 0x004fc60008000f00 */
[----:B------:R-:W-:Y:S02]  /*46c0*/  IMAD.X R9, RZ, RZ, R5, P0 ;  /* 0x000000ffff097224 */ /* 0x000fe400000e0605 */
[----:B------:R-:W-:-:S03]  /*46d0*/  IMAD.U32 R5, RZ, RZ, UR5 ;  /* 0x00000005ff057e24 */ /* 0x000fc6000f8e00ff */
[----:B------:R1:W-:Y:S04]  /*46e0*/  STL.64 [R1], R8 ;  /* 0x0000000801007387 */ /* 0x0003e80000100a00 */
[----:B------:R-:W-:-:S07]  /*46f0*/  LEPC R20, `(.L_x_105) ;  /* 0x000000001014794e */ /* 0x000fce0000000000 */
[----:B-1-3--:R-:W-:Y:S05]  /*4700*/  CALL.ABS.NOINC R2 ;  /* 0x0000000002007343 */ /* 0x00afea0003c00000 */
.L_x_105:
[----:B------:R-:W1:Y:S01]  /*4710*/  LDC.64 R8, c[0x4][0xd8] ;  /* 0x01003600ff087b82 */ /* 0x000e620000000a00 */
[----:B------:R-:W2:Y:S01]  /*4720*/  LDCU.64 UR4, c[0x4][0xd0] ;  /* 0x01001a00ff0477ac */ /* 0x000ea20008000a00 */
[----:B------:R-:W-:Y:S02]  /*4730*/  MOV R6, R29 ;  /* 0x0000001d00067202 */ /* 0x000fe40000000f00 */
[----:B------:R-:W-:-:S04]  /*4740*/  MOV R7, R28 ;  /* 0x0000001c00077202 */ /* 0x000fc80000000f00 */
[----:B------:R3:W4:Y:S01]  /*4750*/  LDC.64 R2, c[0x4][R17] ;  /* 0x0100000011027b82 */ /* 0x0007220000000a00 */
[----:B--2---:R-:W-:Y:S02]  /*4760*/  IMAD.U32 R4, RZ, RZ, UR4 ;  /* 0x00000004ff047e24 */ /* 0x004fe4000f8e00ff */
[----:B------:R-:W-:Y:S01]  /*4770*/  IMAD.U32 R5, RZ, RZ, UR5 ;  /* 0x00000005ff057e24 */ /* 0x000fe2000f8e00ff */
[----:B-1----:R3:W-:Y:S04]  /*4780*/  STL.64 [R1], R8 ;  /* 0x0000000801007387 */ /* 0x0027e80000100a00 */
[----:B------:R-:W-:-:S07]  /*4790*/  LEPC R20, `(.L_x_106) ;  /* 0x000000001014794e */ /* 0x000fce0000000000 */
[----:B---34-:R-:W-:Y:S05]  /*47a0*/  CALL.ABS.NOINC R2 ;  /* 0x0000000002007343 */ /* 0x018fea0003c00000 */
.L_x_106:
[----:B------:R-:W-:Y:S01]  /*47b0*/  HFMA2 R0, -RZ, RZ, 0, 2.384185791015625e-06 ;  /* 0x00000028ff007431 */ /* 0x000fe200000001ff */
        /* <DEDUP_REMOVED lines=9> */
.L_x_107:
        /* <DEDUP_REMOVED lines=10> */
.L_x_108:
[----:B------:R1:W2:Y:S01]  /*48f0*/  LDC.64 R2, c[0x4][R17] ;  /* 0x0100000011027b82 */ /* 0x0002a20000000a00 */
[----:B------:R-:W3:Y:S01]  /*4900*/  LDCU.64 UR4, c[0x4][0xe0] ;  /* 0x01001c00ff0477ac */ /* 0x000ee20008000a00 */
[----:B------:R-:W-:Y:S01]  /*4910*/  CS2R R6, SRZ ;  /* 0x0000000000067805 */ /* 0x000fe2000001ff00 */
[----:B---3--:R-:W-:Y:S01]  /*4920*/  IMAD.U32 R4, RZ, RZ, UR4 ;  /* 0x00000004ff047e24 */ /* 0x008fe2000f8e00ff */
[----:B------:R-:W-:-:S04]  /*4930*/  MOV R5, UR5 ;  /* 0x0000000500057c02 */ /* 0x000fc80008000f00 */
[----:B------:R-:W-:-:S07]  /*4940*/  LEPC R20, `(.L_x_109) ;  /* 0x000000001014794e */ /* 0x000fce0000000000 */
[----:B-12---:R-:W-:Y:S05]  /*4950*/  CALL.ABS.NOINC R2 ;  /* 0x0000000002007343 */ /* 0x006fea0003c00000 */
.L_x_109:
[----:B------:R-:W-:Y:S01]  /*4960*/  HFMA2 R0, -RZ, RZ, 0, 4.76837158203125e-07 ;  /* 0x00000008ff007431 */ /* 0x000fe200000001ff */
        /* <DEDUP_REMOVED lines=9> */
.L_x_110:
[----:B------:R-:W-:Y:S01]  /*4a00*/  HFMA2 R0, -RZ, RZ, 0, 2.6226043701171875e-06 ;  /* 0x0000002cff007431 */ /* 0x000fe200000001ff */
        /* <DEDUP_REMOVED lines=9> */
.L_x_111:
[----:B------:R1:W2:Y:S01]  /*4aa0*/  LDC.64 R2, c[0x4][R17] ;  /* 0x0100000011027b82 */ /* 0x0002a20000000a00 */
[----:B------:R-:W3:Y:S01]  /*4ab0*/  LDCU.64 UR4, c[0x4][0xe0] ;  /* 0x01001c00ff0477ac */ /* 0x000ee20008000a00 */
[----:B------:R-:W-:Y:S01]  /*4ac0*/  CS2R R6, SRZ ;  /* 0x0000000000067805 */ /* 0x000fe2000001ff00 */
[----:B---3--:R-:W-:Y:S01]  /*4ad0*/  IMAD.U32 R4, RZ, RZ, UR4 ;  /* 0x00000004ff047e24 */ /* 0x008fe2000f8e00ff */
[----:B------:R-:W-:-:S04]  /*4ae0*/  MOV R5, UR5 ;  /* 0x0000000500057c02 */ /* 0x000fc80008000f00 */
[----:B------:R-:W-:-:S07]  /*4af0*/  LEPC R20, `(.L_x_112) ;  /* 0x000000001014794e */ /* 0x000fce0000000000 */
[----:B-12---:R-:W-:Y:S05]  /*4b00*/  CALL.ABS.NOINC R2 ;  /* 0x0000000002007343 */ /* 0x006fea0003c00000 */
.L_x_112:
        /* <DEDUP_REMOVED lines=10> */
.L_x_113:
[----:B------:R-:W-:Y:S01]  /*4bb0*/  HFMA2 R0, -RZ, RZ, 0, 2.443790435791015625e-06 ;  /* 0x00000029ff007431 */ /* 0x000fe200000001ff */
        /* <DEDUP_REMOVED lines=9> */
.L_x_114:
        /* <DEDUP_REMOVED lines=10> */
.L_x_115:
        /* <DEDUP_REMOVED lines=10> */
.L_x_116:
[----:B------:R1:W2:Y:S01]  /*4d90*/  LDC.64 R2, c[0x4][R17] ;  /* 0x0100000011027b82 */ /* 0x0002a20000000a00 */
[----:B------:R-:W3:Y:S01]  /*4da0*/  LDCU.64 UR4, c[0x4][0xe0] ;  /* 0x01001c00ff0477ac */ /* 0x000ee20008000a00 */
[----:B------:R-:W-:Y:S01]  /*4db0*/  CS2R R6, SRZ ;  /* 0x0000000000067805 */ /* 0x000fe2000001ff00 */
[----:B---3--:R-:W-:Y:S01]  /*4dc0*/  IMAD.U32 R4, RZ, RZ, UR4 ;  /* 0x00000004ff047e24 */ /* 0x008fe2000f8e00ff */
[----:B------:R-:W-:-:S04]  /*4dd0*/  MOV R5, UR5 ;  /* 0x0000000500057c02 */ /* 0x000fc80008000f00 */
[----:B------:R-:W-:-:S07]  /*4de0*/  LEPC R20, `(.L_x_117) ;  /* 0x000000001014794e */ /* 0x000fce0000000000 */
[----:B-12---:R-:W-:Y:S05]  /*4df0*/  CALL.ABS.NOINC R2 ;  /* 0x0000000002007343 */ /* 0x006fea0003c00000 */
.L_x_117:
        /* <DEDUP_REMOVED lines=10> */
.L_x_118:
        /* <DEDUP_REMOVED lines=10> */
.L_x_119:
[----:B------:R1:W2:Y:S01]  /*4f40*/  LDC.64 R2, c[0x4][R17] ;  /* 0x0100000011027b82 */ /* 0x0002a20000000a00 */
[----:B------:R-:W3:Y:S01]  /*4f50*/  LDCU.64 UR4, c[0x4][0xe0] ;  /* 0x01001c00ff0477ac */ /* 0x000ee20008000a00 */
[----:B------:R-:W-:Y:S01]  /*4f60*/  CS2R R6, SRZ ;  /* 0x0000000000067805 */ /* 0x000fe2000001ff00 */
[----:B---3--:R-:W-:Y:S01]  /*4f70*/  IMAD.U32 R4, RZ, RZ, UR4 ;  /* 0x00000004ff047e24 */ /* 0x008fe2000f8e00ff */
[----:B------:R-:W-:-:S04]  /*4f80*/  MOV R5, UR5 ;  /* 0x0000000500057c02 */ /* 0x000fc80008000f00 */
[----:B------:R-:W-:-:S07]  /*4f90*/  LEPC R20, `(.L_x_120) ;  /* 0x000000001014794e */ /* 0x000fce0000000000 */
[----:B-12---:R-:W-:Y:S05]  /*4fa0*/  CALL.ABS.NOINC R2 ;  /* 0x0000000002007343 */ /* 0x006fea0003c00000 */
.L_x_120:
[----:B------:R-:W-:Y:S01]  /*4fb0*/  HFMA2 R0, -RZ, RZ, 0, 5.9604644775390625e-08 ;  /* 0x00000001ff007431 */ /* 0x000fe200000001ff */
        /* <DEDUP_REMOVED lines=9> */
.L_x_121:
        /* <DEDUP_REMOVED lines=10> */
.L_x_122:
        /* <DEDUP_REMOVED lines=10> */
.L_x_123:
        /* <DEDUP_REMOVED lines=10> */
.L_x_124:
[----:B------:R1:W2:Y:S01]  /*5230*/  LDC.64 R2, c[0x4][R17] ;  /* 0x0100000011027b82 */ /* 0x0002a20000000a00 */
[----:B------:R-:W3:Y:S01]  /*5240*/  LDCU.64 UR4, c[0x4][0xe0] ;  /* 0x01001c00ff0477ac */ /* 0x000ee20008000a00 */
[----:B------:R-:W-:Y:S01]  /*5250*/  CS2R R6, SRZ ;  /* 0x0000000000067805 */ /* 0x000fe2000001ff00 */
[----:B---3--:R-:W-:Y:S01]  /*5260*/  IMAD.U32 R4, RZ, RZ, UR4 ;  /* 0x00000004ff047e24 */ /* 0x008fe2000f8e00ff */
[----:B------:R-:W-:-:S04]  /*5270*/  MOV R5, UR5 ;  /* 0x0000000500057c02 */ /* 0x000fc80008000f00 */
[----:B------:R-:W-:-:S07]  /*5280*/  LEPC R20, `(.L_x_125) ;  /* 0x000000001014794e */ /* 0x000fce0000000000 */
[----:B-12---:R-:W-:Y:S05]  /*5290*/  CALL.ABS.NOINC R2 ;  /* 0x0000000002007343 */ /* 0x006fea0003c00000 */
.L_x_125:
        /* <DEDUP_REMOVED lines=10> */
.L_x_126:
        /* <DEDUP_REMOVED lines=10> */
.L_x_127:
[----:B------:R1:W2:Y:S01]  /*53e0*/  LDC.64 R2, c[0x4][R17] ;  /* 0x0100000011027b82 */ /* 0x0002a20000000a00 */
[----:B------:R-:W3:Y:S01]  /*53f0*/  LDCU.64 UR4, c[0x4][0xe0] ;  /* 0x01001c00ff0477ac */ /* 0x000ee20008000a00 */
[----:B------:R-:W-:Y:S01]  /*5400*/  CS2R R6, SRZ ;  /* 0x0000000000067805 */ /* 0x000fe2000001ff00 */
[----:B---3--:R-:W-:Y:S01]  /*5410*/  IMAD.U32 R4, RZ, RZ, UR4 ;  /* 0x00000004ff047e24 */ /* 0x008fe2000f8e00ff */
[----:B------:R-:W-:-:S04]  /*5420*/  MOV R5, UR5 ;  /* 0x0000000500057c02 */ /* 0x000fc80008000f00 */
[----:B------:R-:W-:-:S07]  /*5430*/  LEPC R20, `(.L_x_128) ;  /* 0x000000001014794e */ /* 0x000fce0000000000 */
[----:B-12---:R-:W-:Y:S05]  /*5440*/  CALL.ABS.NOINC R2 ;  /* 0x0000000002007343 */ /* 0x006fea0003c00000 */
.L_x_128:
[----:B------:R-:W-:Y:S01]  /*5450*/  HFMA2 R0, -RZ, RZ, 0, 1.1920928955078125e-07 ;  /* 0x00000002ff007431 */ /* 0x000fe200000001ff */
        /* <DEDUP_REMOVED lines=9> */
.L_x_129:
        /* <DEDUP_REMOVED lines=10> */
.L_x_130:
        /* <DEDUP_REMOVED lines=10> */
.L_x_131:
        /* <DEDUP_REMOVED lines=10> */
.L_x_132:
        /* <DEDUP_REMOVED lines=10> */
.L_x_133:
        /* <DEDUP_REMOVED lines=10> */
.L_x_134:
[----:B------:R1:W2:Y:S01]  /*5810*/  LDC.64 R2, c[0x4][R17] ;  /* 0x0100000011027b82 */ /* 0x0002a20000000a00 */
[----:B------:R-:W3:Y:S01]  /*5820*/  LDCU.64 UR4, c[0x4][0xe0] ;  /* 0x01001c00ff0477ac */ /* 0x000ee20008000a00 */
[----:B------:R-:W-:Y:S01]  /*5830*/  CS2R R6, SRZ ;  /* 0x0000000000067805 */ /* 0x000fe2000001ff00 */
[----:B---3--:R-:W-:Y:S01]  /*5840*/  IMAD.U32 R4, RZ, RZ, UR4 ;  /* 0x00000004ff047e24 */ /* 0x008fe2000f8e00ff */
[----:B------:R-:W-:-:S04]  /*5850*/  MOV R5, UR5 ;  /* 0x0000000500057c02 */ /* 0x000fc80008000f00 */
[----:B------:R-:W-:-:S07]  /*5860*/  LEPC R20, `(.L_x_135) ;  /* 0x000000001014794e */ /* 0x000fce0000000000 */
[----:B-12---:R-:W-:Y:S05]  /*5870*/  CALL.ABS.NOINC R2 ;  /* 0x0000000002007343 */ /* 0x006fea0003c00000 */
.L_x_135:
        /* <DEDUP_REMOVED lines=10> */
.L_x_136:
        /* <DEDUP_REMOVED lines=10> */
.L_x_137:
[----:B------:R1:W2:Y:S01]  /*59c0*/  LDC.64 R2, c[0x4][R17] ;  /* 0x0100000011027b82 */ /* 0x0002a20000000a00 */
[----:B------:R-:W3:Y:S01]  /*59d0*/  LDCU.64 UR4, c[0x4][0xe0] ;  /* 0x01001c00ff0477ac */ /* 0x000ee20008000a00 */
[----:B------:R-:W-:Y:S01]  /*59e0*/  CS2R R6, SRZ ;  /* 0x0000000000067805 */ /* 0x000fe2000001ff00 */
[----:B---3--:R-:W-:Y:S01]  /*59f0*/  IMAD.U32 R4, RZ, RZ, UR4 ;  /* 0x00000004ff047e24 */ /* 0x008fe2000f8e00ff */
[----:B------:R-:W-:-:S04]  /*5a00*/  MOV R5, UR5 ;  /* 0x0000000500057c02 */ /* 0x000fc80008000f00 */
[----:B------:R-:W-:-:S07]  /*5a10*/  LEPC R20, `(.L_x_138) ;  /* 0x000000001014794e */ /* 0x000fce0000000000 */
[----:B-12---:R-:W-:Y:S05]  /*5a20*/  CALL.ABS.NOINC R2 ;  /* 0x0000000002007343 */ /* 0x006fea0003c00000 */
.L_x_138:
[----:B------:R-:W-:Y:S01]  /*5a30*/  HFMA2 R0, -RZ, RZ, 0, 7.62939453125e-06 ;  /* 0x00000080ff007431 */ /* 0x000fe200000001ff */
        /* <DEDUP_REMOVED lines=9> */
.L_x_139:
        /* <DEDUP_REMOVED lines=10> */
.L_x_140:
        /* <DEDUP_REMOVED lines=10> */
.L_x_141:
        /* <DEDUP_REMOVED lines=10> */
.L_x_142:
[----:B------:R1:W2:Y:S01]  /*5cb0*/  LDC.64 R2, c[0x4][R17] ;  /* 0x0100000011027b82 */ /* 0x0002a20000000a00 */
[----:B------:R-:W3:Y:S01]  /*5cc0*/  LDCU.64 UR4, c[0x4][0xe0] ;  /* 0x01001c00ff0477ac */ /* 0x000ee20008000a00 */
[----:B------:R-:W-:Y:S01]  /*5cd0*/  CS2R R6, SRZ ;  /* 0x0000000000067805 */ /* 0x000fe2000001ff00 */
[----:B---3--:R-:W-:Y:S01]  /*5ce0*/  IMAD.U32 R4, RZ, RZ, UR4 ;  /* 0x00000004ff047e24 */ /* 0x008fe2000f8e00ff */
[----:B------:R-:W-:-:S04]  /*5cf0*/  MOV R5, UR5 ;  /* 0x0000000500057c02 */ /* 0x000fc80008000f00 */
[----:B------:R-:W-:-:S07]  /*5d00*/  LEPC R20, `(.L_x_143) ;  /* 0x000000001014794e */ /* 0x000fce0000000000 */
[----:B-12---:R-:W-:Y:S05]  /*5d10*/  CALL.ABS.NOINC R2 ;  /* 0x0000000002007343 */ /* 0x006fea0003c00000 */
.L_x_143:
        /* <DEDUP_REMOVED lines=10> */
.L_x_144:
        /* <DEDUP_REMOVED lines=10> */
.L_x_145:
[----:B------:R1:W2:Y:S01]  /*5e60*/  LDC.64 R2, c[0x4][R17] ;  /* 0x0100000011027b82 */ /* 0x0002a20000000a00 */
[----:B------:R-:W3:Y:S01]  /*5e70*/  LDCU.64 UR4, c[0x4][0xe0] ;  /* 0x01001c00ff0477ac */ /* 0x000ee20008000a00 */
[----:B------:R-:W-:Y:S01]  /*5e80*/  CS2R R6, SRZ ;  /* 0x0000000000067805 */ /* 0x000fe2000001ff00 */
[----:B---3--:R-:W-:Y:S01]  /*5e90*/  IMAD.U32 R4, RZ, RZ, UR4 ;  /* 0x00000004ff047e24 */ /* 0x008fe2000f8e00ff */
[----:B------:R-:W-:-:S04]  /*5ea0*/  MOV R5, UR5 ;  /* 0x0000000500057c02 */ /* 0x000fc80008000f00 */
[----:B------:R-:W-:-:S07]  /*5eb0*/  LEPC R20, `(.L_x_146) ;  /* 0x000000001014794e */ /* 0x000fce0000000000 */
[----:B-12---:R-:W-:Y:S05]  /*5ec0*/  CALL.ABS.NOINC R2 ;  /* 0x0000000002007343 */ /* 0x006fea0003c00000 */
.L_x_146:
[----:B------:R1:W-:Y:S01]  /*5ed0*/  STL [R1], RZ ;  /* 0x000000ff01007387 */ /* 0x0003e20000100800 */
[----:B------:R1:W2:Y:S01]  /*5ee0*/  LDC.64 R2, c[0x4][R17] ;  /* 0x0100000011027b82 */ /* 0x0002a20000000a00 */
[----:B------:R-:W3:Y:S01]  /*5ef0*/  LDCU.64 UR4, c[0x4][0xc8] ;  /* 0x01001900ff0477ac */ /* 0x000ee20008000a00 */
[----:B------:R-:W-:Y:S02]  /*5f00*/  MOV R6, R29 ;  /* 0x0000001d00067202 */ /* 0x000fe40000000f00 */
[----:B------:R-:W-:Y:S01]  /*5f10*/  MOV R7, R28 ;  /* 0x0000001c00077202 */ /* 0x000fe20000000f00 */
[----:B---3--:R-:W-:Y:S02]  /*5f20*/  IMAD.U32 R4, RZ, RZ, UR4 ;  /* 0x00000004ff047e24 */ /* 0x008fe4000f8e00ff */
[----:B------:R-:W-:Y:S02]  /*5f30*/  IMAD.U32 R5, RZ, RZ, UR5 ;  /* 0x00000005ff057e24 */ /* 0x000fe4000f8e00ff */
[----:B------:R-:W-:-:S07]  /*5f40*/  LEPC R20, `(.L_x_147) ;  /* 0x000000001014794e */ /* 0x000fce0000000000 */
[----:B-12---:R-:W-:Y:S05]  /*5f50*/  CALL.ABS.NOINC R2 ;  /* 0x0000000002007343 */ /* 0x006fea0003c00000 */
.L_x_147:
        /* <DEDUP_REMOVED lines=10> */
.L_x_148:
        /* <DEDUP_REMOVED lines=10> */
.L_x_149:
        /* <DEDUP_REMOVED lines=10> */
.L_x_150:
[----:B------:R1:W2:Y:S01]  /*6140*/  LDC.64 R2, c[0x4][R17] ;  /* 0x0100000011027b82 */ /* 0x0002a20000000a00 */
[----:B------:R-:W3:Y:S01]  /*6150*/  LDCU.64 UR4, c[0x4][0xe0] ;  /* 0x01001c00ff0477ac */ /* 0x000ee20008000a00 */
[----:B------:R-:W-:Y:S01]  /*6160*/  CS2R R6, SRZ ;  /* 0x0000000000067805 */ /* 0x000fe2000001ff00 */
[----:B---3--:R-:W-:Y:S01]  /*6170*/  IMAD.U32 R4, RZ, RZ, UR4 ;  /* 0x00000004ff047e24 */ /* 0x008fe2000f8e00ff */
[----:B------:R-:W-:-:S04]  /*6180*/  MOV R5, UR5 ;  /* 0x0000000500057c02 */ /* 0x000fc80008000f00 */
[----:B------:R-:W-:-:S07]  /*6190*/  LEPC R20, `(.L_x_151) ;  /* 0x000000001014794e */ /* 0x000fce0000000000 */
[----:B-12---:R-:W-:Y:S05]  /*61a0*/  CALL.ABS.NOINC R2 ;  /* 0x0000000002007343 */ /* 0x006fea0003c00000 */
.L_x_151:
        /* <DEDUP_REMOVED lines=9> */
.L_x_152:
        /* <DEDUP_REMOVED lines=10> */
.L_x_153:
[----:B------:R1:W2:Y:S01]  /*62e0*/  LDC.64 R2, c[0x4][R17] ;  /* 0x0100000011027b82 */ /* 0x0002a20000000a00 */
[----:B------:R-:W3:Y:S01]  /*62f0*/  LDCU.64 UR4, c[0x4][0xe0] ;  /* 0x01001c00ff0477ac */ /* 0x000ee20008000a00 */
[----:B------:R-:W-:Y:S01]  /*6300*/  CS2R R6, SRZ ;  /* 0x0000000000067805 */ /* 0x000fe2000001ff00 */
[----:B---3--:R-:W-:Y:S01]  /*6310*/  IMAD.U32 R4, RZ, RZ, UR4 ;  /* 0x00000004ff047e24 */ /* 0x008fe2000f8e00ff */
[----:B------:R-:W-:-:S04]  /*6320*/  MOV R5, UR5 ;  /* 0x0000000500057c02 */ /* 0x000fc80008000f00 */
[----:B------:R-:W-:-:S07]  /*6330*/  LEPC R20, `(.L_x_154) ;  /* 0x000000001014794e */ /* 0x000fce0000000000 */
[----:B-12---:R-:W-:Y:S05]  /*6340*/  CALL.ABS.NOINC R2 ;  /* 0x0000000002007343 */ /* 0x006fea0003c00000 */
.L_x_154:
[----:B------:R-:W-:Y:S01]  /*6350*/  HFMA2 R0, -RZ, RZ, 0, 0.0001220703125 ;  /* 0x00000800ff007431 */ /* 0x000fe200000001ff */
        /* <DEDUP_REMOVED lines=9> */
.L_x_155:
        /* <DEDUP_REMOVED lines=10> */
.L_x_156:
        /* <DEDUP_REMOVED lines=10> */
.L_x_157:
        /* <DEDUP_REMOVED lines=10> */
.L_x_98:
[----:B------:R-:W-:Y:S05]  /*65d0*/  BSYNC.RECONVERGENT B6 ;  /* 0x0000000000067941 */ /* 0x000fea0003800200 */
.L_x_97:
[----:B-1----:R-:W1:Y:S01]  /*65e0*/  S2R R3, SR_SWINHI ;  /* 0x0000000000037919 */ /* 0x002e620000002f00 */
[----:B------:R-:W-:Y:S01]  /*65f0*/  IMAD.SHL.U32 R14, R31, 0x2, RZ ;  /* 0x000000021f0e7824 */ /* 0x000fe200078e00ff */
[----:B------:R-:W2:Y:S04]  /*6600*/  LDCU.64 UR4, c[0x0][0x880] ;  /* 0x00011000ff0477ac */ /* 0x000ea80008000a00 */
[----:B------:R-:W-:Y:S02]  /*6610*/  LOP3.LUT R14, R14, 0xfe, RZ, 0xc0, !PT ;  /* 0x000000fe0e0e7812 */ /* 0x000fe400078ec0ff */
[----:B--2---:R-:W-:-:S04]  /*6620*/  ISETP.NE.U32.AND P5, PT, RZ, UR4, PT ;  /* 0x00000004ff007c0c */ /* 0x004fc8000bfa5070 */
[----:B------:R-:W-:Y:S02]  /*6630*/  ISETP.NE.AND.EX P5, PT, RZ, UR5, PT, P5 ;  /* 0x00000005ff007c0c */ /* 0x000fe4000bfa5350 */
[----:B------:R-:W-:Y:S02]  /*6640*/  MOV R4, R16 ;  /* 0x0000001000047202 */ /* 0x000fe40000000f00 */
[----:B-1----:R-:W-:-:S03]  /*6650*/  MOV R5, R3 ;  /* 0x0000000300057202 */ /* 0x002fc60000000f00 */
[----:B------:R-:W-:-:S03]  /*6660*/  IMAD.WIDE.U32 R14, R14, 0x2, R4 ;  /* 0x000000020e0e7825 */ /* 0x000fc600078e0004 */
[C---:B------:R-:W-:Y:S02]  /*6670*/  IADD3 R3, P3, PT, R14.reuse, 0x5000, RZ ;  /* 0x000050000e037810 */ /* 0x040fe40007f7e0ff */
[C---:B------:R-:W-:Y:S02]  /*6680*/  IADD3 R9, P0, PT, R14.reuse, 0x5200, RZ ;  /* 0x000052000e097810 */ /* 0x040fe40007f1e0ff */
[C---:B------:R-:W-:Y:S01]  /*6690*/  IADD3 R7, P1, PT, R14.reuse, 0x5400, RZ ;  /* 0x000054000e077810 */ /* 0x040fe20007f3e0ff */
[--C-:B------:R-:W-:Y:S01]  /*66a0*/  IMAD.X R21, RZ, RZ, R15.reuse, P3 ;  /* 0x000000ffff157224 */ /* 0x100fe200018e060f */
[----:B------:R-:W-:Y:S01]  /*66b0*/  IADD3 R5, P2, PT, R14, 0x5600, RZ ;  /* 0x000056000e057810 */ /* 0x000fe20007f5e0ff */
[--C-:B------:R-:W-:Y:S02]  /*66c0*/  IMAD.X R19, RZ, RZ, R15.reuse, P0 ;  /* 0x000000ffff137224 */ /* 0x100fe400000e060f */
[----:B------:R-:W-:Y:S01]  /*66d0*/  IMAD.X R13, RZ, RZ, R15, P1 ;  /* 0x000000ffff0d7224 */ /* 0x000fe200008e060f */
[----:B------:R-:W-:Y:S01]  /*66e0*/  SHF.R.U64 R6, R3, 0x3, R21 ;  /* 0x0000000303067819 */ /* 0x000fe20000001215 */
[----:B------:R-:W-:Y:S01]  /*66f0*/  IMAD.X R11, RZ, RZ, R15, P2 ;  /* 0x000000ffff0b7224 */ /* 0x000fe200010e060f */
[----:B------:R-:W-:-:S02]  /*6700*/  SHF.R.U64 R4, R9, 0x3, R19 ;  /* 0x0000000309047819 */ /* 0x000fc40000001213 */
[----:B------:R-:W-:Y:S02]  /*6710*/  SHF.R.U64 R2, R7, 0x3, R13 ;  /* 0x0000000307027819 */ /* 0x000fe4000000120d */
[----:B------:R-:W-:Y:S02]  /*6720*/  SHF.R.U64 R0, R5, 0x3, R11 ;  /* 0x0000000305007819 */ /* 0x000fe4000000120b */
[----:B------:R-:W-:Y:S02]  /*6730*/  LOP3.LUT R20, R3, 0x10, R6, 0x78, !PT ;  /* 0x0000001003147812 */ /* 0x000fe400078e7806 */
[----:B------:R-:W-:Y:S02]  /*6740*/  LOP3.LUT R18, R9, 0x10, R4, 0x78, !PT ;  /* 0x0000001009127812 */ /* 0x000fe400078e7804 */
[----:B------:R-:W-:Y:S01]  /*6750*/  IADD3 R6, P0, PT, R14, 0x5800, RZ ;  /* 0x000058000e067810 */ /* 0x000fe20007f1e0ff */
[----:B------:R1:W-:Y:S01]  /*6760*/  ST.E desc[UR40][R20.64], RZ ;  /* 0x000000ff14007985 */ /* 0x0003e2000c101928 */
[----:B------:R-:W-:-:S02]  /*6770*/  LOP3.LUT R12, R7, 0x10, R2, 0x78, !PT ;  /* 0x00000010070c7812 */ /* 0x000fc400078e7802 */
[C---:B------:R-:W-:Y:S01]  /*6780*/  IADD3 R4, P1, PT, R14.reuse, 0x5a00, RZ ;  /* 0x00005a000e047810 */ /* 0x040fe20007f3e0ff */
[--C-:B------:R-:W-:Y:S01]  /*6790*/  IMAD.X R45, RZ, RZ, R15.reuse, P0 ;  /* 0x000000ffff2d7224 */ /* 0x100fe200000e060f */
[----:B------:R-:W-:Y:S01]  /*67a0*/  LOP3.LUT R10, R5, 0x10, R0, 0x78, !PT ;  /* 0x00000010050a7812 */ /* 0x000fe200078e7800 */
[----:B------:R1:W-:Y:S01]  /*67b0*/  ST.E desc[UR40][R18.64], RZ ;  /* 0x000000ff12007985 */ /* 0x0003e2000c101928 */
[C---:B------:R-:W-:Y:S01]  /*67c0*/  IADD3 R2, P2, PT, R14.reuse, 0x5c00, RZ ;  /* 0x00005c000e027810 */ /* 0x040fe20007f5e0ff */
[----:B------:R-:W-:Y:S01]  /*67d0*/  IMAD.X R43, RZ, RZ, R15, P1 ;  /* 0x000000ffff2b7224 */ /* 0x000fe200008e060f */
[----:B------:R-:W-:Y:S01]  /*67e0*/  IADD3 R0, P3, PT, R14, 0x5e00, RZ ;  /* 0x00005e000e007810 */ /* 0x000fe20007f7e0ff */
[----:B------:R1:W-:Y:S01]  /*67f0*/  ST.E desc[UR40][R12.64], RZ ;  /* 0x000000ff0c007985 */ /* 0x0003e2000c101928 */
[----:B------:R-:W-:Y:S01]  /*6800*/  SHF.R.U64 R9, R6, 0x3, R45 ;  /* 0x0000000306097819 */ /* 0x000fe2000000122d */
[----:B------:R-:W-:Y:S01]  /*6810*/  IMAD.X R41, RZ, RZ, R15, P2 ;  /* 0x000000ffff297224 */ /* 0x000fe200010e060f */
[----:B------:R-:W-:Y:S01]  /*6820*/  SHF.R.U64 R7, R4, 0x3, R43 ;  /* 0x0000000304077819 */ /* 0x000fe2000000122b */
[----:B------:R-:W-:Y:S01]  /*6830*/  IMAD.X R23, RZ, RZ, R15, P3 ;  /* 0x000000ffff177224 */ /* 0x000fe200018e060f */
[----:B------:R-:W-:Y:S01]  /*6840*/  LOP3.LUT R44, R6, 0x10, R9, 0x78, !PT ;  /* 0x00000010062c7812 */ /* 0x000fe200078e7809 */
[----:B------:R1:W-:Y:S01]  /*6850*/  ST.E desc[UR40][R10.64], RZ ;  /* 0x000000ff0a007985 */ /* 0x0003e2000c101928 */
[----:B------:R-:W-:-:S02]  /*6860*/  SHF.R.U64 R5, R2, 0x3, R41 ;  /* 0x0000000302057819 */ /* 0x000fc40000001229 */
[----:B------:R-:W-:Y:S01]  /*6870*/  SHF.R.U64 R3, R0, 0x3, R23 ;  /* 0x0000000300037819 */ /* 0x000fe20000001217 */
[----:B------:R1:W-:Y:S01]  /*6880*/  ST.E desc[UR40][R44.64], RZ ;  /* 0x000000ff2c007985 */ /* 0x0003e2000c101928 */
[----:B------:R-:W-:Y:S02]  /*6890*/  LOP3.LUT R42, R4, 0x10, R7, 0x78, !PT ;  /* 0x00000010042a7812 */ /* 0x000fe400078e7807 */
[----:B------:R-:W-:Y:S02]  /*68a0*/  LOP3.LUT R40, R2, 0x10, R5, 0x78, !PT ;  /* 0x0000001002287812 */ /* 0x000fe400078e7805 */
[----:B------:R-:W-:Y:S01]  /*68b0*/  LOP3.LUT R22, R0, 0x10, R3, 0x78, !PT ;  /* 0x0000001000167812 */ /* 0x000fe200078e7803 */
[----:B------:R1:W-:Y:S04]  /*68c0*/  ST.E desc[UR40][R42.64], RZ ;  /* 0x000000ff2a007985 */ /* 0x0003e8000c101928 */
[----:B------:R1:W-:Y:S04]  /*68d0*/  ST.E desc[UR40][R40.64], RZ ;  /* 0x000000ff28007985 */ /* 0x0003e8000c101928 */
[----:B------:R1:W-:Y:S01]  /*68e0*/  ST.E desc[UR40][R22.64], RZ ;  /* 0x000000ff16007985 */ /* 0x0003e2000c101928 */
[----:B------:R-:W-:Y:S05]  /*68f0*/  @!P5 BRA `(.L_x_158) ;  /* 0x0000000000c4d947 */ /* 0x000fea0003800000 */
[----:B------:R-:W2:Y:S01]  /*6900*/  LDC R2, c[0x0][0x904] ;  /* 0x00024100ff027b82 */ /* 0x000ea20000000800 */
[----:B------:R-:W3:Y:S01]  /*6910*/  LDCU.64 UR4, c[0x0][0x908] ;  /* 0x00012100ff0477ac */ /* 0x000ee20008000a00 */
[----:B------:R-:W-:Y:S01]  /*6920*/  BSSY.RECONVERGENT B0, `(.L_x_158) ;  /* 0x000002e000007945 */ /* 0x000fe20003800200 */
[----:B---3--:R-:W-:Y:S01]  /*6930*/  IMAD.HI.U32 R0, R37, UR4, RZ ;  /* 0x0000000425007c27 */ /* 0x008fe2000f8e00ff */
[----:B------:R-:W3:Y:S01]  /*6940*/  LDCU UR4, c[0x0][0x380] ;  /* 0x00007000ff0477ac */ /* 0x000ee20008000800 */
[----:B--2---:R-:W-:-:S03]  /*6950*/  ISETP.NE.AND P0, PT, R2, 0x1, PT ;  /* 0x000000010200780c */ /* 0x004fc60003f05270 */
[----:B------:R-:W-:-:S04]  /*6960*/  SHF.R.U32.HI R0, RZ, UR5, R0 ;  /* 0x00000005ff007c19 */ /* 0x000fc80008011600 */
[----:B------:R-:W-:-:S05]  /*6970*/  SEL R0, R37, R0, !P0 ;  /* 0x0000000025007207 */ /* 0x000fca0004000000 */
[----:B------:R-:W-:-:S04]  /*6980*/  IMAD.MOV R0, RZ, RZ, -R0 ;  /* 0x000000ffff007224 */ /* 0x000fc800078e0a00 */
[----:B------:R-:W-:-:S04]  /*6990*/  IMAD R3, R2, R0, R37 ;  /* 0x0000000002037224 */ /* 0x000fc800078e0225 */
[----:B------:R-:W-:-:S05]  /*69a0*/  IMAD R2, R3, 0x100, R36 ;  /* 0x0000010003027824 */ /* 0x000fca00078e0224 */
[----:B---3--:R-:W-:-:S13]  /*69b0*/  ISETP.GE.AND P0, PT, R2, UR4, PT ;  /* 0x0000000402007c0c */ /* 0x008fda000bf06270 */
[----:B------:R-:W-:Y:S05]  /*69c0*/  @P0 BRA `(.L_x_159) ;  /* 0x00000000008c0947 */ /* 0x000fea0003800000 */
[----:B------:R-:W2:Y:S01]  /*69d0*/  LDC R5, c[0x0][0x38c] ;  /* 0x0000e300ff057b82 */ /* 0x000ea20000000800 */
[----:B------:R-:W-:Y:S01]  /*69e0*/  HFMA2 R6, -RZ, RZ, 0, 0 ;  /* 0x00000000ff067431 */ /* 0x000fe200000001ff */
[----:B------:R-:W3:Y:S01]  /*69f0*/  LDCU UR6, c[0x0][0x890] ;  /* 0x00011200ff0677ac */ /* 0x000ee20008000800 */
[----:B------:R-:W4:Y:S01]  /*6a00*/  LDCU.64 UR4, c[0x0][0x888] ;  /* 0x00011100ff0477ac */ /* 0x000f220008000a00 */
[----:B--2---:R-:W-:-:S04]  /*6a10*/  IABS R4, R5 ;  /* 0x0000000500047213 */ /* 0x004fc80000000000 */
[----:B------:R-:W2:Y:S08]  /*6a20*/  I2F.RP R8, R4 ;  /* 0x0000000400087306 */ /* 0x000eb00000209400 */
[----:B--2---:R-:W2:Y:S02]  /*6a30*/  MUFU.RCP R7, R8 ;  /* 0x0000000800077308 */ /* 0x004ea40000001000 */
[----:B--2---:R-:W-:Y:S01]  /*6a40*/  IADD3 R7, PT, PT, R7, 0xffffffe, RZ ;  /* 0x0ffffffe07077810 */ /* 0x004fe20007ffe0ff */
[----:B------:R-:W2:Y:S05]  /*6a50*/  LDC.64 R8, c[0x0][0x880] ;  /* 0x00022000ff087b82 */ /* 0x000eaa0000000a00 */
[----:B------:R-:W5:Y:S02]  /*6a60*/  F2I.FTZ.U32.TRUNC.NTZ R7, R7 ;  /* 0x0000000700077305 */ /* 0x000f64000021f000 */
[----:B-----5:R-:W-:-:S04]  /*6a70*/  IMAD.MOV R0, RZ, RZ, -R7 ;  /* 0x000000ffff007224 */ /* 0x020fc800078e0a07 */
[----:B------:R-:W-:Y:S01]  /*6a80*/  IMAD R3, R0, R4, RZ ;  /* 0x0000000400037224 */ /* 0x000fe200078e02ff */
[----:B------:R-:W-:-:S03]  /*6a90*/  IABS R0, R26 ;  /* 0x0000001a00007213 */ /* 0x000fc60000000000 */
[----:B------:R-:W-:-:S06]  /*6aa0*/  IMAD.HI.U32 R3, R7, R3, R6 ;  /* 0x0000000307037227 */ /* 0x000fcc00078e0006 */
[----:B------:R-:W-:-:S04]  /*6ab0*/  IMAD.HI.U32 R6, R3, R0, RZ ;  /* 0x0000000003067227 */ /* 0x000fc800078e00ff */
[----:B------:R-:W-:-:S04]  /*6ac0*/  IMAD.MOV R3, RZ, RZ, -R6 ;  /* 0x000000ffff037224 */ /* 0x000fc800078e0a06 */
[----:B------:R-:W-:Y:S01]  /*6ad0*/  IMAD R3, R4, R3, R0 ;  /* 0x0000000304037224 */ /* 0x000fe200078e0200 */
[----:B------:R-:W-:-:S04]  /*6ae0*/  LOP3.LUT R0, R26, R5, RZ, 0x3c, !PT ;  /* 0x000000051a007212 */ /* 0x000fc800078e3cff */
[----:B------:R-:W-:Y:S02]  /*6af0*/  ISETP.GT.U32.AND P1, PT, R4, R3, PT ;  /* 0x000000030400720c */ /* 0x000fe40003f24070 */
[----:B------:R-:W-:-:S11]  /*6b00*/  ISETP.GE.AND P0, PT, R0, RZ, PT ;  /* 0x000000ff0000720c */ /* 0x000fd60003f06270 */
[-C--:B------:R-:W-:Y:S01]  /*6b10*/  @!P1 IADD3 R3, PT, PT, R3, -R4.reuse, RZ ;  /* 0x8000000403039210 */ /* 0x080fe20007ffe0ff */
[----:B------:R-:W-:Y:S01]  /*6b20*/  @!P1 VIADD R6, R6, 0x1 ;  /* 0x0000000106069836 */ /* 0x000fe20000000000 */
[----:B------:R-:W-:Y:S02]  /*6b30*/  ISETP.NE.AND P1, PT, R5, RZ, PT ;  /* 0x000000ff0500720c */ /* 0x000fe40003f25270 */
[----:B------:R-:W-:Y:S01]  /*6b40*/  ISETP.GE.U32.AND P2, PT, R3, R4, PT ;  /* 0x000000040300720c */ /* 0x000fe20003f46070 */
[----:B---3--:R-:W-:-:S12]  /*6b50*/  IMAD R3, R27, UR6, R2 ;  /* 0x000000061b037c24 */ /* 0x008fd8000f8e0202 */
[----:B------:R-:W-:-:S05]  /*6b60*/  @P2 IADD3 R6, PT, PT, R6, 0x1, RZ ;  /* 0x0000000106062810 */ /* 0x000fca0007ffe0ff */
[----:B------:R-:W-:Y:S01]  /*6b70*/  @!P0 IMAD.MOV R6, RZ, RZ, -R6 ;  /* 0x000000ffff068224 */ /* 0x000fe200078e0a06 */
[----:B------:R-:W-:-:S04]  /*6b80*/  @!P1 LOP3.LUT R6, RZ, R5, RZ, 0x33, !PT ;  /* 0x00000005ff069212 */ /* 0x000fc800078e33ff */
[C---:B------:R-:W-:Y:S01]  /*6b90*/  IADD3 R0, PT, PT, -R6.reuse, RZ, RZ ;  /* 0x000000ff06007210 */ /* 0x040fe20007ffe1ff */
[----:B----4-:R-:W-:-:S04]  /*6ba0*/  IMAD R3, R6, UR5, R3 ;  /* 0x0000000506037c24 */ /* 0x010fc8000f8e0203 */
[----:B------:R-:W-:-:S04]  /*6bb0*/  IMAD R0, R5, R0, R26 ;  /* 0x0000000005007224 */ /* 0x000fc800078e021a */
[----:B------:R-:W-:Y:S01]  /*6bc0*/  IMAD R3, R0, UR4, R3 ;  /* 0x0000000400037c24 */ /* 0x000fe2000f8e0203 */
[----:B------:R-:W-:-:S03]  /*6bd0*/  MOV R0, 0xff800000 ;  /* 0xff80000000007802 */ /* 0x000fc60000000f00 */
[----:B--2---:R-:W-:-:S05]  /*6be0*/  IMAD.WIDE R8, R3, 0x4, R8 ;  /* 0x0000000403087825 */ /* 0x004fca00078e0208 */
[----:B------:R2:W-:Y:S02]  /*6bf0*/  STG.E desc[UR40][R8.64], R0 ;  /* 0x0000000008007986 */ /* 0x0005e4000c101928 */
.L_x_159:
[----:B------:R-:W-:Y:S05]  /*6c00*/  BSYNC.RECONVERGENT B0 ;  /* 0x0000000000007941 */ /* 0x000fea0003800200 */
.L_x_158:
[----:B------:R-:W-:-:S09]  /*6c10*/  UISETP.NE.AND UP0, UPT, UR39, URZ, UPT ;  /* 0x000000ff2700728c */ /* 0x000fd2000bf05270 */
[----:B------:R-:W-:Y:S05]  /*6c20*/  BRA.U UP0, `(.L_x_160) ;  /* 0x0000000100047547 */ /* 0x000fea000b800000 */
[----:B------:R-:W-:Y:S05]  /*6c30*/  BPT.TRAP 0x1 ;  /* 0x000000040000795c */ /* 0x000fea0000300000 */
.L_x_160:
[C---:B------:R-:W-:Y:S01]  /*6c40*/  IADD3 R7, P2, PT, R14.reuse, 0x6400, RZ ;  /* 0x000064000e077810 */ /* 0x040fe20007f5e0ff */
[----:B------:R3:W-:Y:S01]  /*6c50*/  SYNCS.ARRIVE.TRANS64.A1T0 RZ, [R16+URZ+0x70b0], RZ ;  /* 0x0070b0ff10ff79a7 */ /* 0x0007e200081000ff */
[C---:B--2---:R-:W-:Y:S01]  /*6c60*/  IADD3 R9, P1, PT, R14.reuse, 0x6200, RZ ;  /* 0x000062000e097810 */ /* 0x044fe20007f3e0ff */
[----:B------:R-:W-:Y:S01]  /*6c70*/  UISETP.NE.AND UP0, UPT, UR39, URZ, UPT ;  /* 0x000000ff2700728c */ /* 0x000fe2000bf05270 */
[C---:B-1----:R-:W-:Y:S01]  /*6c80*/  IADD3 R11, P0, PT, R14.reuse, 0x6000, RZ ;  /* 0x000060000e0b7810 */ /* 0x042fe20007f1e0ff */
[--C-:B------:R-:W-:Y:S01]  /*6c90*/  IMAD.X R41, RZ, RZ, R15.reuse, P2 ;  /* 0x000000ffff297224 */ /* 0x100fe200010e060f */
[C---:B------:R-:W-:Y:S01]  /*6ca0*/  IADD3 R5, P3, PT, R14.reuse, 0x6600, RZ ;  /* 0x000066000e057810 */ /* 0x040fe20007f7e0ff */
[--C-:B------:R-:W-:Y:S01]  /*6cb0*/  IMAD.X R43, RZ, RZ, R15.reuse, P1 ;  /* 0x000000ffff2b7224 */ /* 0x100fe200008e060f */
[C---:B------:R-:W-:Y:S01]  /*6cc0*/  IADD3 R4, P4, PT, R14.reuse, 0x6800, RZ ;  /* 0x000068000e047810 */ /* 0x040fe20007f9e0ff */
[--C-:B------:R-:W-:Y:S01]  /*6cd0*/  IMAD.X R45, RZ, RZ, R15.reuse, P0 ;  /* 0x000000ffff2d7224 */ /* 0x100fe200000e060f */
[C---:B------:R-:W-:Y:S01]  /*6ce0*/  IADD3 R3, P2, PT, R14.reuse, 0x6a00, RZ ;  /* 0x00006a000e037810 */ /* 0x040fe20007f5e0ff */
[--C-:B------:R-:W-:Y:S01]  /*6cf0*/  IMAD.X R23, RZ, RZ, R15.reuse, P3 ;  /* 0x000000ffff177224 */ /* 0x100fe200018e060f */
[C---:B------:R-:W-:Y:S01]  /*6d00*/  IADD3 R0, P1, PT, R14.reuse, 0x6e00, RZ ;  /* 0x00006e000e007810 */ /* 0x040fe20007f3e0ff */
[--C-:B------:R-:W-:Y:S01]  /*6d10*/  IMAD.X R21, RZ, RZ, R15.reuse, P4 ;  /* 0x000000ffff157224 */ /* 0x100fe200020e060f */
[----:B------:R-:W-:Y:S01]  /*6d20*/  IADD3 R2, P0, PT, R14, 0x6c00, RZ ;  /* 0x00006c000e027810 */ /* 0x000fe20007f1e0ff */
[----:B------:R-:W-:Y:S01]  /*6d30*/  IMAD.X R19, RZ, RZ, R15, P2 ;  /* 0x000000ffff137224 */ /* 0x000fe200010e060f */
[----:B------:R-:W-:Y:S01]  /*6d40*/  SHF.R.U64 R10, R9, 0x3, R43 ;  /* 0x00000003090a7819 */ /* 0x000fe2000000122b */
[----:B------:R-:W-:Y:S01]  /*6d50*/  IMAD.X R13, RZ, RZ, R15, P1 ;  /* 0x000000ffff0d7224 */ /* 0x000fe200008e060f */
[----:B------:R-:W-:Y:S01]  /*6d60*/  SHF.R.U64 R12, R11, 0x3, R45 ;  /* 0x000000030b0c7819 */ /* 0x000fe2000000122d */
[----:B------:R-:W-:Y:S01]  /*6d70*/  IMAD.X R15, RZ, RZ, R15, P0 ;  /* 0x000000ffff0f7224 */ /* 0x000fe200000e060f */
[----:B------:R-:W-:-:S02]  /*6d80*/  SHF.R.U64 R6, R5, 0x3, R23 ;  /* 0x0000000305067819 */ /* 0x000fc40000001217 */
[----:B------:R-:W-:Y:S02]  /*6d90*/  SHF.R.U64 R8, R7, 0x3, R41 ;  /* 0x0000000307087819 */ /* 0x000fe40000001229 */
[----:B------:R-:W-:Y:S02]  /*6da0*/  LOP3.LUT R42, R9, 0x10, R10, 0x78, !PT ;  /* 0x00000010092a7812 */ /* 0x000fe400078e780a */
[----:B------:R-:W-:Y:S02]  /*6db0*/  LOP3.LUT R44, R11, 0x10, R12, 0x78, !PT ;  /* 0x000000100b2c7812 */ /* 0x000fe400078e780c */
[----:B------:R-:W-:Y:S02]  /*6dc0*/  LOP3.LUT R22, R5, 0x10, R6, 0x78, !PT ;  /* 0x0000001005167812 */ /* 0x000fe400078e7806 */
[----:B------:R-:W-:Y:S01]  /*6dd0*/  SHF.R.U64 R9, R4, 0x3, R21 ;  /* 0x0000000304097819 */ /* 0x000fe20000001215 */
[----:B------:R3:W-:Y:S01]  /*6de0*/  ST.E desc[UR40][R44.64], RZ ;  /* 0x000000ff2c007985 */ /* 0x0007e2000c101928 */
[----:B------:R-:W-:-:S02]  /*6df0*/  LOP3.LUT R40, R7, 0x10, R8, 0x78, !PT ;  /* 0x0000001007287812 */ /* 0x000fc400078e7808 */
[C---:B------:R-:W-:Y:S01]  /*6e00*/  SHF.R.U64 R6, R3.reuse, 0x3, R19 ;  /* 0x0000000303067819 */ /* 0x040fe20000001213 */
[----:B------:R3:W-:Y:S01]  /*6e10*/  ST.E desc[UR40][R42.64], RZ ;  /* 0x000000ff2a007985 */ /* 0x0007e2000c101928 */
[----:B------:R-:W-:Y:S02]  /*6e20*/  SHF.R.U64 R7, R2, 0x3, R15 ;  /* 0x0000000302077819 */ /* 0x000fe4000000120f */
[----:B------:R-:W-:Y:S01]  /*6e30*/  SHF.R.U64 R5, R0, 0x3, R13 ;  /* 0x0000000300057819 */ /* 0x000fe2000000120d */
[----:B------:R3:W-:Y:S01]  /*6e40*/  ST.E desc[UR40][R40.64], RZ ;  /* 0x000000ff28007985 */ /* 0x0007e2000c101928 */
[----:B------:R-:W-:Y:S02]  /*6e50*/  LOP3.LUT R20, R4, 0x10, R9, 0x78, !PT ;  /* 0x0000001004147812 */ /* 0x000fe400078e7809 */
[----:B------:R-:W-:Y:S01]  /*6e60*/  LOP3.LUT R18, R3, 0x10, R6, 0x78, !PT ;  /* 0x0000001003127812 */ /* 0x000fe200078e7806 */
[----:B------:R3:W-:Y:S01]  /*6e70*/  ST.E desc[UR40][R22.64], RZ ;  /* 0x000000ff16007985 */ /* 0x0007e2000c101928 */
[----:B------:R-:W-:-:S02]  /*6e80*/  LOP3.LUT R14, R2, 0x10, R7, 0x78, !PT ;  /* 0x00000010020e7812 */ /* 0x000fc400078e7807 */
[----:B------:R-:W-:Y:S01]  /*6e90*/  LOP3.LUT R12, R0, 0x10, R5, 0x78, !PT ;  /* 0x00000010000c7812 */ /* 0x000fe200078e7805 */
[----:B------:R3:W-:Y:S04]  /*6ea0*/  ST.E desc[UR40][R20.64], RZ ;  /* 0x000000ff14007985 */ /* 0x0007e8000c101928 */
[----:B------:R3:W-:Y:S04]  /*6eb0*/  ST.E desc[UR40][R18.64], RZ ;  /* 0x000000ff12007985 */ /* 0x0007e8000c101928 */
[----:B------:R3:W-:Y:S04]  /*6ec0*/  ST.E desc[UR40][R14.64], RZ ;  /* 0x000000ff0e007985 */ /* 0x0007e8000c101928 */
[----:B------:R3:W-:Y:S01]  /*6ed0*/  ST.E desc[UR40][R12.64], RZ ;  /* 0x000000ff0c007985 */ /* 0x0007e2000c101928 */
[----:B------:R-:W-:Y:S01]  /*6ee0*/  @!PT LDS RZ, [RZ] ;  /* 0x00000000fffff984 */ /* 0x000fe20000000800 */
[----:B------:R-:W-:Y:S01]  /*6ef0*/  @!PT LDS RZ, [RZ] ;  /* 0x00000000fffff984 */ /* 0x000fe20000000800 */
[----:B------:R-:W-:Y:S01]  /*6f00*/  @!PT LDS RZ, [RZ] ;  /* 0x00000000fffff984 */ /* 0x000fe20000000800 */
[----:B------:R-:W-:Y:S01]  /*6f10*/  @!PT LDS RZ, [RZ] ;  /* 0x00000000fffff984 */ /* 0x000fe20000000800 */
[----:B------:R1:W-:Y:S06]  /*6f20*/  MEMBAR.ALL.CTA ;  /* 0x0000000000007992 */ /* 0x0003ec0000008000 */
[----:B-1----:R-:W1:Y:S01]  /*6f30*/  FENCE.VIEW.ASYNC.S ;  /* 0x00000000000073c6 */ /* 0x002e620000000000 */
[----:B------:R-:W-:Y:S05]  /*6f40*/  BRA.U UP0, `(.L_x_161) ;  /* 0x0000000100047547 */ /* 0x000fea000b800000 */
[----:B------:R-:W-:Y:S05]  /*6f50*/  BPT.TRAP 0x1 ;  /* 0x000000040000795c */ /* 0x000fea0000300000 */
.L_x_161:
[----:B------:R-:W-:Y:S01]  /*6f60*/  SHF.L.U32 R3, R35, 0x1f, RZ ;  /* 0x0000001f23037819 */ /* 0x000fe200000006ff */
[----:B------:R-:W-:Y:S03]  /*6f70*/  BSSY B0, `(.L_x_162) ;  /* 0x0000003000007945 */ /* 0x000fe60003800000 */
[----:B-1----:R-:W1:Y:S02]  /*6f80*/  SYNCS.PHASECHK.TRANS64.TRYWAIT P0, [R16+URZ+0x70c8], R3 ;  /* 0x0070c803100075a7 */ /* 0x002e6400080011ff */
[----:B-1----:R-:W-:Y:S05]  /*6f90*/  @!P0 BRA `(.L_x_163) ;  /* 0x000000a800e48947 */ /* 0x002fea0003800000 */
.L_x_389:
[----:B------:R-:W-:Y:S05]  /*6fa0*/  BSYNC B0 ;  /* 0x0000000000007941 */ /* 0x000fea0003800000 */
.L_x_162:
[----:B------:R-:W-:Y:S05]  /*6fb0*/  @!P5 BRA `(.L_x_164) ;  /* 0x0000000000ccd947 */ /* 0x000fea0003800000 */
[----:B------:R-:W2:Y:S01]  /*6fc0*/  LDC R2, c[0x0][0x904] ;  /* 0x00024100ff027b82 */ /* 0x000ea20000000800 */
[----:B------:R-:W4:Y:S01]  /*6fd0*/  LDCU.64 UR4, c[0x0][0x908] ;  /* 0x00012100ff0477ac */ /* 0x000f220008000a00 */
[----:B------:R-:W-:Y:S01]  /*6fe0*/  BSSY.RECONVERGENT B0, `(.L_x_164) ;  /* 0x0000030000007945 */ /* 0x000fe20003800200 */
[----:B----4-:R-:W-:Y:S01]  /*6ff0*/  IMAD.HI.U32 R0, R37, UR4, RZ ;  /* 0x0000000425007c27 */ /* 0x010fe2000f8e00ff */
[----:B------:R-:W4:Y:S01]  /*7000*/  LDCU UR4, c[0x0][0x380] ;  /* 0x00007000ff0477ac */ /* 0x000f220008000800 */
[----:B--2---:R-:W-:-:S03]  /*7010*/  ISETP.NE.AND P0, PT, R2, 0x1, PT ;  /* 0x000000010200780c */ /* 0x004fc60003f05270 */
[----:B------:R-:W-:-:S04]  /*7020*/  SHF.R.U32.HI R0, RZ, UR5, R0 ;  /* 0x00000005ff007c19 */ /* 0x000fc80008011600 */
[----:B------:R-:W-:-:S05]  /*7030*/  SEL R0, R37, R0, !P0 ;  /* 0x0000000025007207 */ /* 0x000fca0004000000 */
[----:B------:R-:W-:-:S04]  /*7040*/  IMAD.MOV R0, RZ, RZ, -R0 ;  /* 0x000000ffff007224 */ /* 0x000fc800078e0a00 */
[----:B-1----:R-:W-:-:S05]  /*7050*/  IMAD R3, R2, R0, R37 ;  /* 0x0000000002037224 */ /* 0x002fca00078e0225 */
[----:B------:R-:W-:-:S05]  /*7060*/  LEA R4, R3, R36, 0x8 ;  /* 0x0000002403047211 */ /* 0x000fca00078e40ff */
[----:B------:R-:W-:-:S05]  /*7070*/  VIADD R4, R4, 0x80 ;  /* 0x0000008004047836 */ /* 0x000fca0000000000 */
[----:B----4-:R-:W-:-:S13]  /*7080*/  ISETP.GE.AND P0, PT, R4, UR4, PT ;  /* 0x0000000404007c0c */ /* 0x010fda000bf06270 */
[----:B------:R-:W-:Y:S05]  /*7090*/  @P0 BRA `(.L_x_165) ;  /* 0x0000000000900947 */ /* 0x000fea0003800000 */
[----:B------:R-:W1:Y:S01]  /*70a0*/  LDC R5, c[0x0][0x38c] ;  /* 0x0000e300ff057b82 */ /* 0x000e620000000800 */
[----:B------:R-:W-:Y:S01]  /*70b0*/  IMAD.MOV.U32 R6, RZ, RZ, RZ ;  /* 0x000000ffff067224 */ /* 0x000fe200078e00ff */
[----:B------:R-:W2:Y:S01]  /*70c0*/  LDCU UR6, c[0x0][0x890] ;  /* 0x00011200ff0677ac */ /* 0x000ea20008000800 */
[----:B------:R-:W4:Y:S01]  /*70d0*/  LDCU.64 UR4, c[0x0][0x888] ;  /* 0x00011100ff0477ac */ /* 0x000f220008000a00 */
[----:B--2---:R-:W-:Y:S01]  /*70e0*/  IMAD R27, R27, UR6, R4 ;  /* 0x000000061b1b7c24 */ /* 0x004fe2000f8e0204 */
[----:B-1----:R-:W-:-:S04]  /*70f0*/  IABS R3, R5 ;  /* 0x0000000500037213 */ /* 0x002fc80000000000 */
[----:B------:R-:W1:Y:S08]  /*7100*/  I2F.RP R9, R3 ;  /* 0x0000000300097306 */ /* 0x000e700000209400 */
[----:B-1----:R-:W1:Y:S02]  /*7110*/  MUFU.RCP R8, R9 ;  /* 0x0000000900087308 */ /* 0x002e640000001000 */
[----:B-1----:R-:W-:-:S06]  /*7120*/  IADD3 R8, PT, PT, R8, 0xffffffe, RZ ;  /* 0x0ffffffe08087810 */ /* 0x002fcc0007ffe0ff */
[----:B------:R-:W1:Y:S02]  /*7130*/  F2I.FTZ.U32.TRUNC.NTZ R7, R8 ;  /* 0x0000000800077305 */ /* 0x000e64000021f000 */
[----:B-1----:R-:W-:-:S05]  /*7140*/  IADD3 R0, PT, PT, RZ, -R7, RZ ;  /* 0x80000007ff007210 */ /* 0x002fca0007ffe0ff */
[----:B------:R-:W-:Y:S01]  /*7150*/  IMAD R2, R0, R3, RZ ;  /* 0x0000000300027224 */ /* 0x000fe200078e02ff */
[----:B------:R-:W-:-:S03]  /*7160*/  IABS R0, R26 ;  /* 0x0000001a00007213 */ /* 0x000fc60000000000 */
[----:B------:R-:W-:Y:S01]  /*7170*/  IMAD.HI.U32 R7, R7, R2, R6 ;  /* 0x0000000207077227 */ /* 0x000fe200078e0006 */
[----:B------:R-:W-:-:S05]  /*7180*/  MOV R6, R0 ;  /* 0x0000000000067202 */ /* 0x000fca0000000f00 */
[----:B------:R-:W-:-:S04]  /*7190*/  IMAD.HI.U32 R2, R7, R6, RZ ;  /* 0x0000000607027227 */ /* 0x000fc800078e00ff */
[----:B------:R-:W-:-:S04]  /*71a0*/  IMAD.MOV R0, RZ, RZ, -R2 ;  /* 0x000000ffff007224 */ /* 0x000fc800078e0a02 */
[C---:B------:R-:W-:Y:S02]  /*71b0*/  IMAD R0, R3.reuse, R0, R6 ;  /* 0x0000000003007224 */ /* 0x040fe400078e0206 */
[----:B------:R-:W1:Y:S03]  /*71c0*/  LDC.64 R6, c[0x0][0x880] ;  /* 0x00022000ff067b82 */ /* 0x000e660000000a00 */
[----:B------:R-:W-:-:S13]  /*71d0*/  ISETP.GT.U32.AND P0, PT, R3, R0, PT ;  /* 0x000000000300720c */ /* 0x000fda0003f04070 */
[-C--:B------:R-:W-:Y:S01]  /*71e0*/  @!P0 IADD3 R0, PT, PT, R0, -R3.reuse, RZ ;  /* 0x8000000300008210 */ /* 0x080fe20007ffe0ff */
[----:B------:R-:W-:Y:S01]  /*71f0*/  @!P0 VIADD R2, R2, 0x1 ;  /* 0x0000000102028836 */ /* 0x000fe20000000000 */
[----:B------:R-:W-:Y:S02]  /*7200*/  ISETP.NE.AND P0, PT, R5, RZ, PT ;  /* 0x000000ff0500720c */ /* 0x000fe40003f05270 */
[----:B------:R-:W-:Y:S02]  /*7210*/  ISETP.GE.U32.AND P2, PT, R0, R3, PT ;  /* 0x000000030000720c */ /* 0x000fe40003f46070 */
[----:B------:R-:W-:-:S04]  /*7220*/  LOP3.LUT R0, R26, R5, RZ, 0x3c, !PT ;  /* 0x000000051a007212 */ /* 0x000fc800078e3cff */
[----:B------:R-:W-:-:S07]  /*7230*/  ISETP.GE.AND P1, PT, R0, RZ, PT ;  /* 0x000000ff0000720c */ /* 0x000fce0003f26270 */
[----:B------:R-:W-:-:S06]  /*7240*/  @P2 IADD3 R2, PT, PT, R2, 0x1, RZ ;  /* 0x0000000102022810 */ /* 0x000fcc0007ffe0ff */
[----:B------:R-:W-:Y:S01]  /*7250*/  @!P1 IMAD.MOV R2, RZ, RZ, -R2 ;  /* 0x000000ffff029224 */ /* 0x000fe200078e0a02 */
[----:B------:R-:W-:-:S04]  /*7260*/  @!P0 LOP3.LUT R2, RZ, R5, RZ, 0x33, !PT ;  /* 0x00000005ff028212 */ /* 0x000fc800078e33ff */
[C---:B------:R-:W-:Y:S01]  /*7270*/  IADD3 R0, PT, PT, -R2.reuse, RZ, RZ ;  /* 0x000000ff02007210 */ /* 0x040fe20007ffe1ff */
[----:B----4-:R-:W-:-:S04]  /*7280*/  IMAD R27, R2, UR5, R27 ;  /* 0x00000005021b7c24 */ /* 0x010fc8000f8e021b */
[----:B------:R-:W-:-:S04]  /*7290*/  IMAD R0, R5, R0, R26 ;  /* 0x0000000005007224 */ /* 0x000fc800078e021a */
[----:B------:R-:W-:Y:S02]  /*72a0*/  IMAD R27, R0, UR4, R27 ;  /* 0x00000004001b7c24 */ /* 0x000fe4000f8e021b */
[----:B------:R-:W-:Y:S02]  /*72b0*/  IMAD.MOV.U32 R0, RZ, RZ, -0x800000 ;  /* 0xff800000ff007424 */ /* 0x000fe400078e00ff */
[----:B-1----:R-:W-:-:S05]  /*72c0*/  IMAD.WIDE R6, R27, 0x4, R6 ;  /* 0x000000041b067825 */ /* 0x002fca00078e0206 */
[----:B------:R1:W-:Y:S02]  /*72d0*/  STG.E desc[UR40][R6.64], R0 ;  /* 0x0000000006007986 */ /* 0x0003e4000c101928 */
.L_x_165:
[----:B------:R-:W-:Y:S05]  /*72e0*/  BSYNC.RECONVERGENT B0 ;  /* 0x0000000000007941 */ /* 0x000fea0003800200 */
.L_x_164:
[----:B------:R-:W-:Y:S01]  /*72f0*/  @!PT LDS RZ, [RZ] ;  /* 0x00000000fffff984 */ /* 0x000fe20000000800 */
[----:B------:R-:W-:Y:S01]  /*7300*/  @!PT LDS RZ, [RZ] ;  /* 0x00000000fffff984 */ /* 0x000fe20000000800 */
[----:B------:R-:W-:Y:S01]  /*7310*/  @!PT LDS RZ, [RZ] ;  /* 0x00000000fffff984 */ /* 0x000fe20000000800 */
[----:B------:R-:W-:Y:S01]  /*7320*/  @!PT LDS RZ, [RZ] ;  /* 0x00000000fffff984 */ /* 0x000fe20000000800 */
[----:B------:R2:W-:Y:S06]  /*7330*/  MEMBAR.ALL.CTA ;  /* 0x0000000000007992 */ /* 0x0005ec0000008000 */
[----:B--2---:R-:W2:Y:S01]  /*7340*/  FENCE.VIEW.ASYNC.S ;  /* 0x00000000000073c6 */ /* 0x004ea20000000000 */
[----:B------:R-:W-:-:S09]  /*7350*/  UISETP.NE.AND UP0, UPT, UR39, URZ, UPT ;  /* 0x000000ff2700728c */ /* 0x000fd2000bf05270 */
[----:B------:R-:W-:Y:S05]  /*7360*/  BRA.U UP0, `(.L_x_166) ;  /* 0x0000000100047547 */ /* 0x000fea000b800000 */
[----:B------:R-:W-:Y:S05]  /*7370*/  BPT.TRAP 0x1 ;  /* 0x000000040000795c */ /* 0x000fea0000300000 */
.L_x_166:
[----:B--2---:R2:W-:Y:S01]  /*7380*/  SYNCS.ARRIVE.TRANS64.A1T0 RZ, [R16+URZ+0x70b8], RZ ;  /* 0x0070b8ff10ff79a7 */ /* 0x0045e200081000ff */
[----:B------:R-:W-:Y:S01]  /*7390*/  LOP3.LUT R35, R35, 0x1, RZ, 0x3c, !PT ;  /* 0x0000000123237812 */ /* 0x000fe200078e3cff */
[----:B------:R-:W-:Y:S06]  /*73a0*/  BRA `(.L_x_92) ;  /* 0x0000002000087947 */ /* 0x000fec0003800000 */
.L_x_93:
[----:B------:R-:W-:-:S09]  /*73b0*/  UISETP.NE.AND UP0, UPT, UR38, URZ, UPT ;  /* 0x000000ff2600728c */ /* 0x000fd2000bf05270 */
[----:B------:R-:W-:Y:S05]  /*73c0*/  BRA.U !UP0, `(.L_x_167) ;  /* 0x0000000108047547 */ /* 0x000fea000b800000 */
[----:B------:R-:W-:Y:S05]  /*73d0*/  BPT.TRAP 0x1 ;  /* 0x000000040000795c */ /* 0x000fea0000300000 */
.L_x_167:
[----:B------:R-:W1:Y:S01]  /*73e0*/  S2R R6, SR_CgaCtaId ;  /* 0x0000000000067919 */ /* 0x000e620000008800 */
[----:B------:R-:W-:Y:S01]  /*73f0*/  MOV R7, 0x400 ;  /* 0x0000040000077802 */ /* 0x000fe20000000f00 */
[----:B------:R-:W-:Y:S01]  /*7400*/  BSSY B0, `(.L_x_168) ;  /* 0x0000005000007945 */ /* 0x000fe20003800000 */
[----:B------:R-:W-:Y:S02]  /*7410*/  SHF.L.U32 R5, R32, 0x1f, RZ ;  /* 0x0000001f20057819 */ /* 0x000fe400000006ff */
[----:B-1----:R-:W-:-:S04]  /*7420*/  LEA R0, R6, R7, 0x18 ;  /* 0x0000000706007211 */ /* 0x002fc800078ec0ff */
[----:B------:R-:W1:Y:S02]  /*7430*/  SYNCS.PHASECHK.TRANS64.TRYWAIT P0, [R0+URZ+0x7070], R5 ;  /* 0x00707005000075a7 */ /* 0x000e6400080011ff */
[----:B-1----:R-:W-:Y:S05]  /*7440*/  @!P0 BRA `(.L_x_169) ;  /* 0x000000a400cc8947 */ /* 0x002fea0003800000 */
.L_x_390:
[----:B------:R-:W-:Y:S05]  /*7450*/  BSYNC B0 ;  /* 0x0000000000007941 */ /* 0x000fea0003800000 */
.L_x_168:
[----:B------:R-:W-:-:S09]  /*7460*/  UISETP.NE.AND UP0, UPT, UR38, URZ, UPT ;  /* 0x000000ff2600728c */ /* 0x000fd2000bf05270 */
[----:B------:R-:W-:Y:S05]  /*7470*/  BRA.U !UP0, `(.L_x_170) ;  /* 0x0000000108047547 */ /* 0x000fea000b800000 */
[----:B------:R-:W-:Y:S05]  /*7480*/  BPT.TRAP 0x1 ;  /* 0x000000040000795c */ /* 0x000fea0000300000 */
.L_x_170:
[----:B-1----:R-:W-:Y:S01]  /*7490*/  IADD3 R5, PT, PT, R0, 0x7078, RZ ;  /* 0x0000707800057810 */ /* 0x002fe20007ffe0ff */
[----:B------:R-:W-:-:S03]  /*74a0*/  UISETP.NE.AND UP0, UPT, UR37, URZ, UPT ;  /* 0x000000ff2500728c */ /* 0x000fc6000bf05270 */
[----:B------:R-:W-:-:S04]  /*74b0*/  PRMT R4, R6, 0x654, R5 ;  /* 0x0000065406047816 */ /* 0x000fc80000000005 */
[----:B------:R1:W-:Y:S02]  /*74c0*/  SYNCS.ARRIVE.TRANS64.RED.A1T0 RZ, [R4+URZ], RZ ;  /* 0x000000ff04ff79a7 */ /* 0x0003e400081004ff */
[----:B------:R-:W-:Y:S05]  /*74d0*/  BRA.U !UP0, `(.L_x_171) ;  /* 0x0000000108047547 */ /* 0x000fea000b800000 */
[----:B------:R-:W-:Y:S05]  /*74e0*/  BPT.TRAP 0x1 ;  /* 0x000000040000795c */ /* 0x000fea0000300000 */
.L_x_171:
[----:B------:R-:W-:Y:S02]  /*74f0*/  SHF.L.U32 R7, R33, 0x1f, RZ ;  /* 0x0000001f21077819 */ /* 0x000fe400000006ff */
[----:B------:R-:W-:Y:S02]  /*7500*/  ISETP.GE.AND P0, PT, R3, 0x81, PT ;  /* 0x000000810300780c */ /* 0x000fe40003f06270 */
[----:B------:R-:W2:Y:S02]  /*7510*/  SYNCS.PHASECHK.TRANS64.TRYWAIT P1, [R0+URZ+0x7080], R7 ;  /* 0x00708007000075a7 */ /* 0x000ea400080211ff */
[----:B--2---:R-:W-:Y:S09]  /*7520*/  @!P1 BRA `(.L_x_172) ;  /* 0x000000a400a89947 */ /* 0x004ff20003800000 */
.L_x_391:
[----:B------:R-:W-:Y:S02]  /*7530*/  LOP3.LUT R2, R32, 0x1, RZ, 0x3c, !PT ;  /* 0x0000000120027812 */ /* 0x000fe400078e3cff */
[----:B--2---:R-:W-:Y:S01]  /*7540*/  MOV R7, R24 ;  /* 0x0000001800077202 */ /* 0x004fe20000000f00 */
[----:B------:R-:W-:Y:S06]  /*7550*/  @!P0 BRA `(.L_x_173) ;  /* 0x0000000400fc8947 */ /* 0x000fec0003800000 */
[----:B-1----:R-:W-:-:S05]  /*7560*/  VIADD R4, R3, 0x7f ;  /* 0x0000007f03047836 */ /* 0x002fca0000000000 */
[----:B------:R-:W-:-:S04]  /*7570*/  SHF.R.S32.HI R3, RZ, 0x1f, R4 ;  /* 0x0000001fff037819 */ /* 0x000fc80000011404 */
[----:B------:R-:W-:-:S04]  /*7580*/  LEA.HI R4, R3, R4, RZ, 0x7 ;  /* 0x0000000403047211 */ /* 0x000fc800078f38ff */
[----:B------:R-:W-:-:S04]  /*7590*/  SHF.R.S32.HI R4, RZ, 0x7, R4 ;  /* 0x00000007ff047819 */ /* 0x000fc80000011404 */
[----:B------:R-:W-:-:S04]  /*75a0*/  VIMNMX R3, PT, PT, R4, 0x2, PT ;  /* 0x0000000204037848 */ /* 0x000fc80003fe0100 */
[----:B------:R-:W-:-:S05]  /*75b0*/  IADD3 R3, PT, PT, -R3, R24, R4 ;  /* 0x0000001803037210 */ /* 0x000fca0007ffe104 */
[----:B------:R-:W-:-:S07]  /*75c0*/  VIADD R7, R3, 0x1 ;  /* 0x0000000103077836 */ /* 0x000fce0000000000 */
.L_x_188:
[----:B------:R-:W-:Y:S05]  /*75d0*/  YIELD ;  /* 0x0000000000007946 */ /* 0x000fea0003800000 */
[----:B------:R-:W-:Y:S01]  /*75e0*/  UISETP.NE.AND UP0, UPT, UR38, URZ, UPT ;  /* 0x000000ff2600728c */ /* 0x000fe2000bf05270 */
[----:B------:R-:W-:Y:S01]  /*75f0*/  VIADD R24, R24, 0x1 ;  /* 0x0000000118187836 */ /* 0x000fe20000000000 */
[----:B------:R-:W-:-:S04]  /*7600*/  MOV R32, R2 ;  /* 0x0000000200207202 */ /* 0x000fc80000000f00 */
[----:B------:R-:W-:-:S03]  /*7610*/  ISETP.NE.AND P1, PT, R24, R7, PT ;  /* 0x000000071800720c */ /* 0x000fc60003f25270 */
[----:B--234-:R-:W-:Y:S10]  /*7620*/  BRA.U !UP0, `(.L_x_174) ;  /* 0x0000000108047547 */ /* 0x01cff4000b800000 */
[----:B------:R-:W-:Y:S05]  /*7630*/  BPT.TRAP 0x1 ;  /* 0x000000040000795c */ /* 0x000fea0000300000 */
.L_x_174:
[----:B------:R-:W-:Y:S01]  /*7640*/  SHF.L.U32 R3, R32, 0x1f, RZ ;  /* 0x0000001f20037819 */ /* 0x000fe200000006ff */
[----:B------:R-:W-:-:S03]  /*7650*/  IMAD.U32 R4, R31, 0x10000, RZ ;  /* 0x000100001f047824 */ /* 0x000fc600078e00ff */
[----:B------:R-:W1:Y:S02]  /*7660*/  SYNCS.PHASECHK.TRANS64.TRYWAIT P0, [R0+URZ+0x7070], R3 ;  /* 0x00707003000075a7 */ /* 0x000e6400080011ff */
[----:B------:R-:W-:Y:S01]  /*7670*/  LOP3.LUT R4, R4, 0x600000, RZ, 0xc0, !PT ;  /* 0x0060000004047812 */ /* 0x000fe200078ec0ff */
[----:B-1----:R-:W-:Y:S06]  /*7680*/  @!P0 BRA `(.L_x_175) ;  /* 0x000000a400648947 */ /* 0x002fec0003800000 */
.L_x_392:
[----:B------:R-:W-:Y:S05]  /*7690*/  WARPSYNC.ALL ;  /* 0x0000000000007948 */ /* 0x000fea0003800000 */
[----:B------:R-:W-:Y:S01]  /*76a0*/  R2UR UR4, R4 ;  /* 0x00000000040472ca */ /* 0x000fe200000e0000 */
[----:B------:R-:W-:Y:S01]  /*76b0*/  UISETP.NE.AND UP0, UPT, UR39, URZ, UPT ;  /* 0x000000ff2700728c */ /* 0x000fe2000bf05270 */
[----:B------:R-:W-:-:S11]  /*76c0*/  PLOP3.LUT P0, PT, PT, PT, PT, 0x80, 0x8 ;  /* 0x000000000008781c */ /* 0x000fd60003f0f070 */
[----:B-1----:R-:W1:Y:S02]  /*76d0*/  LDTM.x2 R2, tmem[UR4] ;  /* 0x00000004000279ee */ /* 0x002e6400080c0000 */
[----:B-1----:R-:W-:-:S13]  /*76e0*/  FSETP.NEU.AND P3, PT, R2, R3, PT ;  /* 0x000000030200720b */ /* 0x002fda0003f6d000 */
[----:B------:R-:W1:Y:S01]  /*76f0*/  @P3 LDC R8, c[0x0][0x704] ;  /* 0x0001c100ff083b82 */ /* 0x000e620000000800 */
[----:B------:R-:W-:-:S04]  /*7700*/  @P3 FADD R3, R2, -R3 ;  /* 0x8000000302033221 */ /* 0x000fc80000000000 */
[----:B-1----:R-:W-:Y:S01]  /*7710*/  @P3 FMUL R8, R3, R8 ;  /* 0x0000000803083220 */ /* 0x002fe20000400000 */
[----:B------:R-:W-:-:S04]  /*7720*/  IMAD.MOV.U32 R3, RZ, RZ, 0x3f800000 ;  /* 0x3f800000ff037424 */ /* 0x000fc800078e00ff */
[----:B------:R-:W-:-:S04]  /*7730*/  @P3 FSETP.GEU.AND P2, PT, R8, -126, PT ;  /* 0xc2fc00000800380b */ /* 0x000fc80003f4e000 */
[----:B------:R-:W-:-:S13]  /*7740*/  @P3 PLOP3.LUT P0, PT, P2, PT, PT, 0x80, 0x8 ;  /* 0x000000000008381c */ /* 0x000fda000170f070 */
[----:B------:R-:W-:-:S04]  /*7750*/  @!P0 FMUL R8, R8, 0.5 ;  /* 0x3f00000008088820 */ /* 0x000fc80000400000 */
[----:B------:R-:W1:Y:S02]  /*7760*/  @P3 MUFU.EX2 R2, R8 ;  /* 0x0000000800023308 */ /* 0x000e640000000800 */
[----:B-1----:R-:W-:-:S05]  /*7770*/  @!P0 FMUL R2, R2, R2 ;  /* 0x0000000202028220 */ /* 0x002fca0000400000 */
[----:B------:R-:W-:Y:S01]  /*7780*/  @P3 MOV R3, R2 ;  /* 0x0000000200033202 */ /* 0x000fe20000000f00 */
[----:B------:R-:W-:Y:S06]  /*7790*/  BRA.U UP0, `(.L_x_176) ;  /* 0x0000000100047547 */ /* 0x000fec000b800000 */
[----:B------:R-:W-:Y:S05]  /*77a0*/  BPT.TRAP 0x1 ;  /* 0x000000040000795c */ /* 0x000fea0000300000 */
.L_x_176:
[----:B------:R-:W-:Y:S02]  /*77b0*/  SHF.L.U32 R25, R34, 0x1f, RZ ;  /* 0x0000001f22197819 */ /* 0x000fe400000006ff */
[----:B------:R-:W-:Y:S02]  /*77c0*/  FSETP.NEU.AND P2, PT, R3, 1, PT ;  /* 0x3f8000000300780b */ /* 0x000fe40003f4d000 */
[----:B------:R-:W1:Y:S02]  /*77d0*/  SYNCS.PHASECHK.TRANS64.TRYWAIT P0, [R0+URZ+0x7090], R25 ;  /* 0x00709019000075a7 */ /* 0x000e6400080011ff */
[----:B-1----:R-:W-:Y:S09]  /*77e0*/  @!P0 BRA `(.L_x_177) ;  /* 0x000000a400208947 */ /* 0x002ff20003800000 */
.L_x_393:
[----:B------:R-:W-:-:S13]  /*77f0*/  VOTE.ANY P0, P2 ;  /* 0x0000000000ff7806 */ /* 0x000fda0001000100 */
[----:B------:R-:W-:Y:S05]  /*7800*/  @!P0 BRA `(.L_x_178) ;  /* 0x0000000000308947 */ /* 0x000fea0003800000 */
[----:B------:R-:W-:-:S04]  /*7810*/  LOP3.LUT R2, R4, 0x100, RZ, 0xfc, !PT ;  /* 0x0000010004027812 */ /* 0x000fc800078efcff */
[----:B------:R-:W-:-:S13]  /*7820*/  R2UR UR4, R2 ;  /* 0x00000000020472ca */ /* 0x000fda00000e0000 */
[----:B------:R-:W2:Y:S02]  /*7830*/  LDTM.x16 R8, tmem[UR4] ;  /* 0x00000004000879ee */ /* 0x000ea40008240000 */
[C---:B--2---:R-:W-:Y:S02]  /*7840*/  @P2 FMUL2 R8, R3.reuse.F32, R8.F32x2.HI_LO ;  /* 0x000000080308224a */ /* 0x044fe40000040000 */
[C---:B------:R-:W-:Y:S02]  /*7850*/  @P2 FMUL2 R10, R3.reuse.F32, R10.F32x2.HI_LO ;  /* 0x0000000a030a224a */ /* 0x040fe40000040000 */
[C---:B------:R-:W-:Y:S02]  /*7860*/  @P2 FMUL2 R12, R3.reuse.F32, R12.F32x2.HI_LO ;  /* 0x0000000c030c224a */ /* 0x040fe40000040000 */
[C---:B------:R-:W-:Y:S02]  /*7870*/  @P2 FMUL2 R14, R3.reuse.F32, R14.F32x2.HI_LO ;  /* 0x0000000e030e224a */ /* 0x040fe40000040000 */
[----:B------:R-:W-:-:S02]  /*7880*/  @P2 FMUL2 R16, R3.F32, R16.F32x2.HI_LO ;  /* 0x000000100310224a */ /* 0x000fc40000040000 */
[C---:B------:R-:W-:Y:S02]  /*7890*/  @P2 FMUL2 R18, R3.reuse.F32, R18.F32x2.HI_LO ;  /* 0x000000120312224a */ /* 0x040fe40000040000 */
[C---:B------:R-:W-:Y:S02]  /*78a0*/  @P2 FMUL2 R20, R3.reuse.F32, R20.F32x2.HI_LO ;  /* 0x000000140314224a */ /* 0x040fe40000040000 */
[----:B------:R-:W-:-:S04]  /*78b0*/  @P2 FMUL2 R22, R3.F32, R22.F32x2.HI_LO ;  /* 0x000000160316224a */ /* 0x000fc80000040000 */
[----:B------:R2:W-:Y:S02]  /*78c0*/  STTM.x16 tmem[UR4], R8 ;  /* 0x00000008000079ed */ /* 0x0005e40008240004 */
.L_x_178:
[----:B------:R-:W-:-:S09]  /*78d0*/  UISETP.NE.AND UP0, UPT, UR37, URZ, UPT ;  /* 0x000000ff2500728c */ /* 0x000fd2000bf05270 */
[----:B------:R-:W-:Y:S05]  /*78e0*/  BRA.U !UP0, `(.L_x_179) ;  /* 0x0000000108047547 */ /* 0x000fea000b800000 */
[----:B------:R-:W-:Y:S05]  /*78f0*/  BPT.TRAP 0x1 ;  /* 0x000000040000795c */ /* 0x000fea0000300000 */
.L_x_179:
[----:B------:R-:W-:Y:S01]  /*7900*/  VIADD R3, R0, 0x7088 ;  /* 0x0000708800037836 */ /* 0x000fe20000000000 */
[----:B------:R-:W-:Y:S01]  /*7910*/  UISETP.NE.AND UP0, UPT, UR39, URZ, UPT ;  /* 0x000000ff2700728c */ /* 0x000fe2000bf05270 */
[----:B------:R-:W-:-:S03]  /*7920*/  LOP3.LUT R33, R33, 0x1, RZ, 0x3c, !PT ;  /* 0x0000000121217812 */ /* 0x000fc600078e3cff */
[----:B------:R-:W-:-:S04]  /*7930*/  PRMT R2, R6, 0x654, R3 ;  /* 0x0000065406027816 */ /* 0x000fc80000000003 */
[----:B------:R3:W-:Y:S01]  /*7940*/  SYNCS.ARRIVE.TRANS64.RED.A1T0 RZ, [R2+URZ], RZ ;  /* 0x000000ff02ff79a7 */ /* 0x0007e200081004ff */
[----:B------:R-:W4:Y:S01]  /*7950*/  FENCE.VIEW.ASYNC.T ;  /* 0x00000000000073c6 */ /* 0x000f220000000200 */
[----:B------:R-:W-:Y:S05]  /*7960*/  BRA.U UP0, `(.L_x_180) ;  /* 0x0000000100087547 */ /* 0x000fea000b800000 */
[----:B------:R-:W-:Y:S05]  /*7970*/  BPT.TRAP 0x1 ;  /* 0x000000040000795c */ /* 0x000fea0000300000 */
[----:B------:R-:W-:Y:S05]  /*7980*/  BPT.TRAP 0x1 ;  /* 0x000000040000795c */ /* 0x000fea0000300000 */
.L_x_180:
[----:B------:R-:W-:Y:S01]  /*7990*/  IADD3 R3, PT, PT, R0, 0x70a0, RZ ;  /* 0x000070a000037810 */ /* 0x000fe20007ffe0ff */
[----:B------:R-:W-:-:S03]  /*79a0*/  UISETP.NE.AND UP0, UPT, UR37, URZ, UPT ;  /* 0x000000ff2500728c */ /* 0x000fc6000bf05270 */
[----:B---3--:R-:W-:-:S04]  /*79b0*/  PRMT R2, R6, 0x654, R3 ;  /* 0x0000065406027816 */ /* 0x008fc80000000003 */
[----:B----4-:R3:W-:Y:S02]  /*79c0*/  SYNCS.ARRIVE.TRANS64.RED.A1T0 RZ, [R2+URZ], RZ ;  /* 0x000000ff02ff79a7 */ /* 0x0107e400081004ff */
[----:B------:R-:W-:Y:S05]  /*79d0*/  BRA.U !UP0, `(.L_x_181) ;  /* 0x0000000108047547 */ /* 0x000fea000b800000 */
[----:B------:R-:W-:Y:S05]  /*79e0*/  BPT.TRAP 0x1 ;  /* 0x000000040000795c */ /* 0x000fea0000300000 */
.L_x_181:
[----:B------:R-:W-:Y:S02]  /*79f0*/  SHF.L.U32 R3, R33, 0x1f, RZ ;  /* 0x0000001f21037819 */ /* 0x000fe400000006ff */
[----:B---3--:R-:W-:Y:S02]  /*7a00*/  LOP3.LUT R2, R4, 0x80, RZ, 0xfc, !PT ;  /* 0x0000008004027812 */ /* 0x008fe400078efcff */
[----:B------:R-:W3:Y:S02]  /*7a10*/  SYNCS.PHASECHK.TRANS64.TRYWAIT P0, [R0+URZ+0x7080], R3 ;  /* 0x00708003000075a7 */ /* 0x000ee400080011ff */
[----:B---3--:R-:W-:Y:S05]  /*7a20*/  @!P0 BRA `(.L_x_182) ;  /* 0x000000a000a48947 */ /* 0x008fea0003800000 */
.L_x_394:
[----:B------:R-:W-:Y:S01]  /*7a30*/  R2UR UR4, R2 ;  /* 0x00000000020472ca */ /* 0x000fe200000e0000 */
[----:B------:R-:W-:Y:S01]  /*7a40*/  UISETP.NE.AND UP0, UPT, UR39, URZ, UPT ;  /* 0x000000ff2700728c */ /* 0x000fe2000bf05270 */
[----:B------:R-:W-:-:S11]  /*7a50*/  PLOP3.LUT P0, PT, PT, PT, PT, 0x80, 0x8 ;  /* 0x000000000008781c */ /* 0x000fd60003f0f070 */
[----:B---3--:R-:W3:Y:S02]  /*7a60*/  LDTM.x2 R2, tmem[UR4] ;  /* 0x00000004000279ee */ /* 0x008ee400080c0000 */
[----:B---3--:R-:W-:-:S13]  /*7a70*/  FSETP.NEU.AND P3, PT, R2, R3, PT ;  /* 0x000000030200720b */ /* 0x008fda0003f6d000 */
[----:B--2---:R-:W2:Y:S01]  /*7a80*/  @P3 LDC R8, c[0x0][0x704] ;  /* 0x0001c100ff083b82 */ /* 0x004ea20000000800 */
[----:B------:R-:W-:Y:S01]  /*7a90*/  @P3 FADD R3, R2, -R3 ;  /* 0x8000000302033221 */ /* 0x000fe20000000000 */
[----:B------:R-:W-:-:S03]  /*7aa0*/  IMAD.MOV.U32 R2, RZ, RZ, 0x3f800000 ;  /* 0x3f800000ff027424 */ /* 0x000fc600078e00ff */
[----:B--2---:R-:W-:-:S05]  /*7ab0*/  @P3 FMUL R8, R3, R8 ;  /* 0x0000000803083220 */ /* 0x004fca0000400000 */
[----:B------:R-:W-:-:S04]  /*7ac0*/  @P3 FSETP.GEU.AND P2, PT, R8, -126, PT ;  /* 0xc2fc00000800380b */ /* 0x000fc80003f4e000 */
[----:B------:R-:W-:-:S13]  /*7ad0*/  @P3 PLOP3.LUT P0, PT, P2, PT, PT, 0x80, 0x8 ;  /* 0x000000000008381c */ /* 0x000fda000170f070 */
[----:B------:R-:W-:-:S04]  /*7ae0*/  @!P0 FMUL R8, R8, 0.5 ;  /* 0x3f00000008088820 */ /* 0x000fc80000400000 */
[----:B------:R-:W2:Y:S02]  /*7af0*/  @P3 MUFU.EX2 R3, R8 ;  /* 0x0000000800033308 */ /* 0x000ea40000000800 */
[----:B--2---:R-:W-:-:S05]  /*7b00*/  @!P0 FMUL R3, R3, R3 ;  /* 0x0000000303038220 */ /* 0x004fca0000400000 */
[----:B------:R-:W-:Y:S01]  /*7b10*/  @P3 MOV R2, R3 ;  /* 0x0000000300023202 */ /* 0x000fe20000000f00 */
[----:B------:R-:W-:Y:S06]  /*7b20*/  BRA.U UP0, `(.L_x_183) ;  /* 0x0000000100047547 */ /* 0x000fec000b800000 */
[----:B------:R-:W-:Y:S05]  /*7b30*/  BPT.TRAP 0x1 ;  /* 0x000000040000795c */ /* 0x000fea0000300000 */
.L_x_183:
[----:B------:R-:W2:Y:S01]  /*7b40*/  SYNCS.PHASECHK.TRANS64.TRYWAIT P0, [R0+URZ+0x7098], R25 ;  /* 0x00709819000075a7 */ /* 0x000ea200080011ff */
[----:B------:R-:W-:Y:S01]  /*7b50*/  FSETP.NEU.AND P2, PT, R2, 1, PT ;  /* 0x3f8000000200780b */ /* 0x000fe20003f4d000 */
[----:B--2---:R-:W-:-:S12]  /*7b60*/  @!P0 BRA `(.L_x_184) ;  /* 0x000000a000688947 */ /* 0x004fd80003800000 */
.L_x_395:
[----:B------:R-:W-:-:S13]  /*7b70*/  VOTE.ANY P0, P2 ;  /* 0x0000000000ff7806 */ /* 0x000fda0001000100 */
[----:B------:R-:W-:Y:S05]  /*7b80*/  @!P0 BRA `(.L_x_185) ;  /* 0x0000000000308947 */ /* 0x000fea0003800000 */
[----:B------:R-:W-:-:S04]  /*7b90*/  LOP3.LUT R4, R4, 0x180, RZ, 0xfc, !PT ;  /* 0x0000018004047812 */ /* 0x000fc800078efcff */
[----:B------:R-:W-:-:S13]  /*7ba0*/  R2UR UR4, R4 ;  /* 0x00000000040472ca */ /* 0x000fda00000e0000 */
[----:B------:R-:W3:Y:S02]  /*7bb0*/  LDTM.x16 R8, tmem[UR4] ;  /* 0x00000004000879ee */ /* 0x000ee40008240000 */
[C---:B---3--:R-:W-:Y:S02]  /*7bc0*/  @P2 FMUL2 R8, R2.reuse.F32, R8.F32x2.HI_LO ;  /* 0x000000080208224a */ /* 0x048fe40000040000 */
        /* <DEDUP_REMOVED lines=8> */
.L_x_185:
[----:B------:R-:W-:-:S09]  /*7c50*/  UISETP.NE.AND UP0, UPT, UR38, URZ, UPT ;  /* 0x000000ff2600728c */ /* 0x000fd2000bf05270 */
[----:B------:R-:W-:Y:S05]  /*7c60*/  BRA.U !UP0, `(.L_x_186) ;  /* 0x0000000108047547 */ /* 0x000fea000b800000 */
[----:B------:R-:W-:Y:S05]  /*7c70*/  BPT.TRAP 0x1 ;  /* 0x000000040000795c */ /* 0x000fea0000300000 */
.L_x_186:
[----:B------:R-:W-:Y:S01]  /*7c80*/  PRMT R4, R6, 0x654, R5 ;  /* 0x0000065406047816 */ /* 0x000fe20000000005 */
[----:B------:R-:W-:-:S03]  /*7c90*/  UISETP.NE.AND UP0, UPT, UR39, URZ, UPT ;  /* 0x000000ff2700728c */ /* 0x000fc6000bf05270 */
[----:B------:R4:W-:Y:S01]  /*7ca0*/  SYNCS.ARRIVE.TRANS64.RED.A1T0 RZ, [R4+URZ], RZ ;  /* 0x000000ff04ff79a7 */ /* 0x0009e200081004ff */
[----:B------:R-:W1:Y:S05]  /*7cb0*/  FENCE.VIEW.ASYNC.T ;  /* 0x00000000000073c6 */ /* 0x000e6a0000000200 */
[----:B------:R-:W-:Y:S05]  /*7cc0*/  BRA.U UP0, `(.L_x_187) ;  /* 0x0000000100087547 */ /* 0x000fea000b800000 */
[----:B------:R-:W-:Y:S05]  /*7cd0*/  BPT.TRAP 0x1 ;  /* 0x000000040000795c */ /* 0x000fea0000300000 */
[----:B------:R-:W-:Y:S05]  /*7ce0*/  BPT.TRAP 0x1 ;  /* 0x000000040000795c */ /* 0x000fea0000300000 */
.L_x_187:
[----:B------:R-:W-:Y:S01]  /*7cf0*/  VIADD R3, R0, 0x70a8 ;  /* 0x000070a800037836 */ /* 0x000fe20000000000 */
[----:B------:R-:W-:-:S04]  /*7d00*/  LOP3.LUT R34, R34, 0x1, RZ, 0x3c, !PT ;  /* 0x0000000122227812 */ /* 0x000fc800078e3cff */
[----:B------:R-:W-:-:S04]  /*7d10*/  PRMT R2, R6, 0x654, R3 ;  /* 0x0000065406027816 */ /* 0x000fc80000000003 */
[----:B-1----:R1:W-:Y:S02]  /*7d20*/  SYNCS.ARRIVE.TRANS64.RED.A1T0 RZ, [R2+URZ], RZ ;  /* 0x000000ff02ff79a7 */ /* 0x0023e400081004ff */
[----:B-1----:R-:W-:Y:S01]  /*7d30*/  LOP3.LUT R2, R32, 0x1, RZ, 0x3c, !PT ;  /* 0x0000000120027812 */ /* 0x002fe200078e3cff */
[----:B------:R-:W-:Y:S06]  /*7d40*/  @P1 BRA `(.L_x_188) ;  /* 0xfffffff800201947 */ /* 0x000fec000383ffff */
.L_x_173:
[----:B------:R-:W-:-:S09]  /*7d50*/  UISETP.NE.AND UP0, UPT, UR37, URZ, UPT ;  /* 0x000000ff2500728c */ /* 0x000fd2000bf05270 */
[----:B------:R-:W-:Y:S05]  /*7d60*/  BRA.U !UP0, `(.L_x_189) ;  /* 0x0000000108047547 */ /* 0x000fea000b800000 */
[----:B------:R-:W-:Y:S05]  /*7d70*/  BPT.TRAP 0x1 ;  /* 0x000000040000795c */ /* 0x000fea0000300000 */
.L_x_189:
[----:B------:R-:W-:Y:S01]  /*7d80*/  IADD3 R41, PT, PT, R0, 0x7088, RZ ;  /* 0x0000708800297810 */ /* 0x000fe20007ffe0ff */
[----:B------:R-:W-:-:S03]  /*7d90*/  UISETP.NE.AND UP0, UPT, UR38, URZ, UPT ;  /* 0x000000ff2600728c */ /* 0x000fc6000bf05270 */
[----:B------:R-:W-:-:S04]  /*7da0*/  PRMT R3, R6, 0x654, R41 ;  /* 0x0000065406037816 */ /* 0x000fc80000000029 */
[----:B------:R1:W-:Y:S02]  /*7db0*/  SYNCS.ARRIVE.TRANS64.RED.A1T0 RZ, [R3+URZ], RZ ;  /* 0x000000ff03ff79a7 */ /* 0x0003e400081004ff */
[----:B------:R-:W-:Y:S05]  /*7dc0*/  BRA.U !UP0, `(.L_x_190) ;  /* 0x0000000108047547 */ /* 0x000fea000b800000 */
[----:B------:R-:W-:Y:S05]  /*7dd0*/  BPT.TRAP 0x1 ;  /* 0x000000040000795c */ /* 0x000fea0000300000 */
.L_x_190:
[----:B-1----:R-:W-:Y:S01]  /*7de0*/  SHF.L.U32 R3, R2, 0x1f, RZ ;  /* 0x0000001f02037819 */ /* 0x002fe200000006ff */
[----:B------:R-:W-:-:S03]  /*7df0*/  IMAD.U32 R40, R31, 0x10000, RZ ;  /* 0x000100001f287824 */ /* 0x000fc600078e00ff */
[----:B------:R-:W1:Y:S02]  /*7e00*/  SYNCS.PHASECHK.TRANS64.TRYWAIT P0, [R0+URZ+0x7070], R3 ;  /* 0x00707003000075a7 */ /* 0x000e6400080011ff */
[----:B------:R-:W-:Y:S01]  /*7e10*/  LOP3.LUT R40, R40, 0x600000, RZ, 0xc0, !PT ;  /* 0x0060000028287812 */ /* 0x000fe200078ec0ff */
[----:B-1----:R-:W-:Y:S06]  /*7e20*/  @!P0 BRA `(.L_x_191) ;  /* 0x0000009c00cc8947 */ /* 0x002fec0003800000 */
.L_x_396:
[----:B------:R-:W-:Y:S05]  /*7e30*/  WARPSYNC.ALL ;  /* 0x0000000000007948 */ /* 0x000fea0003800000 */
[----:B------:R-:W-:Y:S01]  /*7e40*/  R2UR UR4, R40 ;  /* 0x00000000280472ca */ /* 0x000fe200000e0000 */
[----:B------:R-:W-:-:S12]  /*7e50*/  UISETP.NE.AND UP0, UPT, UR38, URZ, UPT ;  /* 0x000000ff2600728c */ /* 0x000fd8000bf05270 */
[----:B------:R-:W1:Y:S02]  /*7e60*/  LDTM.x2 R2, tmem[UR4] ;  /* 0x00000004000279ee */ /* 0x000e6400080c0000 */
[----:B-1----:R-:W-:Y:S05]  /*7e70*/  BRA.U !UP0, `(.L_x_192) ;  /* 0x0000000108047547 */ /* 0x002fea000b800000 */
[----:B------:R-:W-:Y:S05]  /*7e80*/  BPT.TRAP 0x1 ;  /* 0x000000040000795c */ /* 0x000fea0000300000 */
.L_x_192:
[----:B------:R1:W-:Y:S01]  /*7e90*/  SYNCS.ARRIVE.TRANS64.RED.A1T0 RZ, [R4+URZ], RZ ;  /* 0x000000ff04ff79a7 */ /* 0x0003e200081004ff */
[----:B------:R-:W-:-:S09]  /*7ea0*/  UISETP.NE.AND UP0, UPT, UR39, URZ, UPT ;  /* 0x000000ff2700728c */ /* 0x000fd2000bf05270 */
[----:B------:R-:W-:Y:S05]  /*7eb0*/  BRA.U UP0, `(.L_x_193) ;  /* 0x0000000100047547 */ /* 0x000fea000b800000 */
[----:B------:R-:W-:Y:S05]  /*7ec0*/  BPT.TRAP 0x1 ;  /* 0x000000040000795c */ /* 0x000fea0000300000 */
.L_x_193:
[----:B------:R-:W-:-:S04]  /*7ed0*/  SHF.L.U32 R5, R34, 0x1f, RZ ;  /* 0x0000001f22057819 */ /* 0x000fc800000006ff */
[----:B------:R-:W5:Y:S02]  /*7ee0*/  SYNCS.PHASECHK.TRANS64.TRYWAIT P0, [R0+URZ+0x7090], R5 ;  /* 0x00709005000075a7 */ /* 0x000f6400080011ff */
[----:B-----5:R-:W-:Y:S05]  /*7ef0*/  @!P0 BRA `(.L_x_194) ;  /* 0x0000009c00ac8947 */ /* 0x020fea0003800000 */
.L_x_397:
[----:B------:R-:W-:-:S09]  /*7f00*/  UISETP.NE.AND UP0, UPT, UR39, URZ, UPT ;  /* 0x000000ff2700728c */ /* 0x000fd2000bf05270 */
[----:B------:R-:W-:Y:S05]  /*7f10*/  BRA.U UP0, `(.L_x_195) ;  /* 0x0000000100047547 */ /* 0x000fea000b800000 */
[----:B------:R-:W-:Y:S05]  /*7f20*/  BPT.TRAP 0x1 ;  /* 0x000000040000795c */ /* 0x000fea0000300000 */
.L_x_195:
[----:B------:R-:W-:Y:S01]  /*7f30*/  SHF.L.U32 R5, R35, 0x1f, RZ ;  /* 0x0000001f23057819 */ /* 0x000fe200000006ff */
[----:B---3--:R-:W3:Y:S01]  /*7f40*/  S2R R9, SR_SWINHI ;  /* 0x0000000000097919 */ /* 0x008ee20000002f00 */
[----:B------:R-:W-:Y:S02]  /*7f50*/  IMAD.SHL.U32 R42, R31, 0x10, RZ ;  /* 0x000000101f2a7824 */ /* 0x000fe400078e00ff */
[----:B------:R-:W5:Y:S03]  /*7f60*/  SYNCS.PHASECHK.TRANS64.TRYWAIT P2, [R0+URZ+0x70c0], R5 ;  /* 0x0070c005000075a7 */ /* 0x000f6600080411ff */
[----:B------:R-:W-:Y:S02]  /*7f70*/  LOP3.LUT R42, R42, 0x7f0, RZ, 0xc0, !PT ;  /* 0x000007f02a2a7812 */ /* 0x000fe400078ec0ff */
[----:B------:R-:W-:Y:S02]  /*7f80*/  MOV R46, R0 ;  /* 0x00000000002e7202 */ /* 0x000fe40000000f00 */
[----:B---3--:R-:W-:-:S03]  /*7f90*/  MOV R47, R9 ;  /* 0x00000009002f7202 */ /* 0x008fc60000000f00 */
[----:B------:R-:W-:-:S03]  /*7fa0*/  IMAD.WIDE.U32 R46, R42, 0x2, R46 ;  /* 0x000000022a2e7825 */ /* 0x000fc600078e002e */
[C---:B------:R-:W-:Y:S02]  /*7fb0*/  IADD3 R11, P0, PT, R46.reuse, 0x5010, RZ ;  /* 0x000050102e0b7810 */ /* 0x040fe40007f1e0ff */
[----:B------:R-:W-:-:S03]  /*7fc0*/  IADD3 R9, P1, PT, R46, 0x5000, RZ ;  /* 0x000050002e097810 */ /* 0x000fc60007f3e0ff */
[--C-:B------:R-:W-:Y:S02]  /*7fd0*/  IMAD.X R45, RZ, RZ, R47.reuse, P0 ;  /* 0x000000ffff2d7224 */ /* 0x100fe400000e062f */
[----:B------:R-:W-:-:S03]  /*7fe0*/  IMAD.X R47, RZ, RZ, R47, P1 ;  /* 0x000000ffff2f7224 */ /* 0x000fc600008e062f */
[----:B-1--4-:R-:W-:Y:S02]  /*7ff0*/  SHF.R.U64 R4, R11, 0x3, R45 ;  /* 0x000000030b047819 */ /* 0x012fe4000000122d */
[----:B------:R-:W-:Y:S01]  /*8000*/  SHF.R.U64 R8, R9, 0x3, R47 ;  /* 0x0000000309087819 */ /* 0x000fe2000000122f */
[----:B-----5:R-:W-:Y:S06]  /*8010*/  @!P2 BRA `(.L_x_196) ;  /* 0x0000009c0078a947 */ /* 0x020fec0003800000 */
.L_x_398:
[----:B------:R-:W-:Y:S05]  /*8020*/  WARPSYNC.ALL ;  /* 0x0000000000007948 */ /* 0x000fea0003800000 */
[----:B------:R-:W-:Y:S02]  /*8030*/  LOP3.LUT R44, R11, 0x10, R4, 0x78, !PT ;  /* 0x000000100b2c7812 */ /* 0x000fe400078e7804 */
[----:B------:R-:W-:Y:S02]  /*8040*/  LOP3.LUT R46, R9, 0x10, R8, 0x78, !PT ;  /* 0x00000010092e7812 */ /* 0x000fe400078e7808 */
[----:B-1----:R-:W-:Y:S01]  /*8050*/  LOP3.LUT R5, R40, 0x100, RZ, 0xfc, !PT ;  /* 0x0000010028057812 */ /* 0x002fe200078efcff */
[----:B------:R-:W2:Y:S01]  /*8060*/  LDCU UR5, c[0x0][0x708] ;  /* 0x0000e100ff0577ac */ /* 0x000ea20008000800 */
[----:B------:R-:W1:Y:S01]  /*8070*/  MUFU.RCP R4, R2 ;  /* 0x0000000200047308 */ /* 0x000e620000001000 */
[----:B------:R-:W3:Y:S01]  /*8080*/  LDC R39, c[0x0][0x708] ;  /* 0x0001c200ff277b82 */ /* 0x000ee20000000800 */
[----:B------:R-:W-:Y:S01]  /*8090*/  R2UR UR4, R5 ;  /* 0x00000000050472ca */ /* 0x000fe200000e0000 */
[----:B------:R-:W-:-:S12]  /*80a0*/  BSSY.RECONVERGENT B2, `(.L_x_197) ;  /* 0x000000d000027945 */ /* 0x000fd80003800200 */
[----:B------:R-:W4:Y:S01]  /*80b0*/  LDTM.x16 R8, tmem[UR4] ;  /* 0x00000004000879ee */ /* 0x000f220008240000 */
[----:B--2---:R-:W-:Y:S01]  /*80c0*/  MOV R25, UR5 ;  /* 0x0000000500197c02 */ /* 0x004fe20008000f00 */
[----:B-1----:R-:W-:-:S03]  /*80d0*/  FFMA R5, -R2, R4, 1 ;  /* 0x3f80000002057423 */ /* 0x002fc60000000104 */
[----:B------:R-:W1:Y:S01]  /*80e0*/  FCHK P0, R25, R2 ;  /* 0x0000000219007302 */ /* 0x000e620000000000 */
[----:B------:R-:W-:-:S04]  /*80f0*/  FFMA R5, R4, R5, R4 ;  /* 0x0000000504057223 */ /* 0x000fc80000000004 */
[----:B------:R-:W-:-:S04]  /*8100*/  FFMA R4, R5, UR5, RZ ;  /* 0x0000000505047c23 */ /* 0x000fc800080000ff */
[----:B------:R-:W-:-:S04]  /*8110*/  FFMA R43, -R2, R4, UR5 ;  /* 0x00000005022b7e23 */ /* 0x000fc80008000104 */
[----:B------:R-:W-:Y:S01]  /*8120*/  FFMA R43, R5, R43, R4 ;  /* 0x0000002b052b7223 */ /* 0x000fe20000000004 */
[----:B-1--4-:R-:W-:Y:S05]  /*8130*/  @!P0 BRA `(.L_x_198) ;  /* 0x00000000000c8947 */ /* 0x012fea0003800000 */
[----:B------:R-:W-:Y:S02]  /*8140*/  MOV R24, 0x8160 ;  /* 0x0000816000187802 */ /* 0x000fe40000000f00 */
[----:B---3--:R-:W-:Y:S05]  /*8150*/  CALL.REL.NOINC `($__internal_3_$__cuda_sm3x_div_rn_noftz_f32_slowpath) ;  /* 0x000000a8000c7944 */ /* 0x008fea0003c00000 */
[----:B------:R-:W-:Y:S02]  /*8160*/  MOV R43, R4 ;  /* 0x00000004002b7202 */ /* 0x000fe40000000f00 */
.L_x_198:
[----:B------:R-:W-:Y:S05]  /*8170*/  BSYNC.RECONVERGENT B2 ;  /* 0x0000000000027941 */ /* 0x000fea0003800200 */
.L_x_197:
[----:B------:R-:W1:Y:S01]  /*8180*/  LDCU.64 UR4, c[0x0][0x880] ;  /* 0x00011000ff0477ac */ /* 0x000e620008000a00 */
[C---:B------:R-:W-:Y:S02]  /*8190*/  FMUL2 R8, R43.reuse.F32, R8.F32x2.HI_LO ;  /* 0x000000082b08724a */ /* 0x040fe40000040000 */
[C---:B------:R-:W-:Y:S02]  /*81a0*/  FMUL2 R10, R43.reuse.F32, R10.F32x2.HI_LO ;  /* 0x0000000a2b0a724a */ /* 0x040fe40000040000 */
[----:B------:R-:W-:Y:S01]  /*81b0*/  FMUL2 R4, R43.F32, R12.F32x2.HI_LO ;  /* 0x0000000c2b04724a */ /* 0x000fe20000040000 */
[----:B------:R-:W-:Y:S01]  /*81c0*/  F2FP.F16.F32.PACK_AB R12, R9, R8 ;  /* 0x00000008090c723e */ /* 0x000fe200000000ff */
        /* <DEDUP_REMOVED lines=10> */
[----:B------:R2:W-:Y:S01]  /*8270*/  ST.E.128 desc[UR40][R46.64], R12 ;  /* 0x0000000c2e007985 */ /* 0x0005e2000c101d28 */
[----:B------:R-:W-:Y:S01]  /*8280*/  F2FP.F16.F32.PACK_AB R10, R21, R20 ;  /* 0x00000014150a723e */ /* 0x000fe200000000ff */
[----:B-1----:R-:W-:Y:S01]  /*8290*/  UISETP.NE.U32.AND UP0, UPT, UR4, URZ, UPT ;  /* 0x000000ff0400728c */ /* 0x002fe2000bf05070 */
[----:B------:R-:W-:-:S03]  /*82a0*/  F2FP.F16.F32.PACK_AB R11, R23, R22 ;  /* 0x00000016170b723e */ /* 0x000fc600000000ff */
[----:B------:R-:W-:Y:S02]  /*82b0*/  UISETP.NE.AND.EX UP0, UPT, UR5, URZ, UPT, UP0 ;  /* 0x000000ff0500728c */ /* 0x000fe4000bf05300 */
[----:B------:R2:W-:Y:S01]  /*82c0*/  ST.E.128 desc[UR40][R44.64], R8 ;  /* 0x000000082c007985 */ /* 0x0005e2000c101d28 */
[----:B------:R-:W-:Y:S01]  /*82d0*/  @!PT LDS RZ, [RZ] ;  /* 0x00000000fffff984 */ /* 0x000fe20000000800 */
[----:B------:R-:W-:Y:S01]  /*82e0*/  @!PT LDS RZ, [RZ] ;  /* 0x00000000fffff984 */ /* 0x000fe20000000800 */
[----:B------:R-:W-:Y:S01]  /*82f0*/  @!PT LDS RZ, [RZ] ;  /* 0x00000000fffff984 */ /* 0x000fe20000000800 */
[----:B------:R-:W-:Y:S01]  /*8300*/  @!PT LDS RZ, [RZ] ;  /* 0x00000000fffff984 */ /* 0x000fe20000000800 */
[----:B------:R1:W-:Y:S06]  /*8310*/  MEMBAR.ALL.CTA ;  /* 0x0000000000007992 */ /* 0x0003ec0000008000 */
[----:B-1----:R-:W1:Y:S01]  /*8320*/  FENCE.VIEW.ASYNC.S ;  /* 0x00000000000073c6 */ /* 0x002e620000000000 */
[----:B------:R-:W-:Y:S05]  /*8330*/  BRA.U !UP0, `(.L_x_199) ;  /* 0x0000000508347547 */ /* 0x000fea000b800000 */
[C---:B------:R-:W-:Y:S01]  /*8340*/  FSETP.GEU.AND P0, PT, R2.reuse, 1.175494350822287508e-38, PT ;  /* 0x008000000200780b */ /* 0x040fe20003f0e000 */
[----:B------:R-:W-:Y:S01]  /*8350*/  HFMA2 R5, -RZ, RZ, 1.5048828125, 33.21875 ;  /* 0x3e055027ff057431 */ /* 0x000fe200000001ff */
[----:B--2---:R-:W2:Y:S01]  /*8360*/  LDC R8, c[0x0][0x904] ;  /* 0x00024100ff087b82 */ /* 0x004ea20000000800 */
[----:B------:R-:W4:Y:S01]  /*8370*/  LDCU.64 UR4, c[0x0][0x908] ;  /* 0x00012100ff0477ac */ /* 0x000f220008000a00 */
[----:B------:R-:W-:Y:S01]  /*8380*/  FSEL R12, RZ, -23, P0 ;  /* 0xc1b80000ff0c7808 */ /* 0x000fe20000000000 */
[----:B------:R-:W-:Y:S08]  /*8390*/  BSSY.RECONVERGENT B0, `(.L_x_199) ;  /* 0x0000047000007945 */ /* 0x000ff00003800200 */
[----:B------:R-:W-:-:S05]  /*83a0*/  @!P0 FMUL R2, R2, 8388608 ;  /* 0x4b00000002028820 */ /* 0x000fca0000400000 */
[C---:B------:R-:W-:Y:S02]  /*83b0*/  IADD3 R9, PT, PT, R2.reuse, -0x3f2aaaab, RZ ;  /* 0xc0d5555502097810 */ /* 0x040fe40007ffe0ff */
[C---:B------:R-:W-:Y:S01]  /*83c0*/  ISETP.GT.U32.AND P1, PT, R2.reuse, 0x7f7fffff, PT ;  /* 0x7f7fffff0200780c */ /* 0x040fe20003f24070 */
[----:B----4-:R-:W-:Y:S01]  /*83d0*/  IMAD.HI.U32 R4, R37, UR4, RZ ;  /* 0x0000000425047c27 */ /* 0x010fe2000f8e00ff */
[----:B------:R-:W-:Y:S01]  /*83e0*/  LOP3.LUT R9, R9, 0xff800000, RZ, 0xc0, !PT ;  /* 0xff80000009097812 */ /* 0x000fe200078ec0ff */
[----:B------:R-:W4:Y:S03]  /*83f0*/  LDCU UR4, c[0x0][0x380] ;  /* 0x00007000ff0477ac */ /* 0x000f260008000800 */
[-C--:B------:R-:W-:Y:S02]  /*8400*/  IADD3 R10, PT, PT, R2, -R9.reuse, RZ ;  /* 0x80000009020a7210 */ /* 0x080fe40007ffe0ff */
[----:B------:R-:W-:Y:S01]  /*8410*/  SHF.R.U32.HI R4, RZ, UR5, R4 ;  /* 0x00000005ff047c19 */ /* 0x000fe20008011604 */
[----:B------:R-:W5:Y:S01]  /*8420*/  LDCU UR5, c[0x0][0x700] ;  /* 0x0000e000ff0577ac */ /* 0x000f620008000800 */
[----:B--2---:R-:W-:Y:S01]  /*8430*/  ISETP.NE.AND P0, PT, R8, 0x1, PT ;  /* 0x000000010800780c */ /* 0x004fe20003f05270 */
[----:B------:R-:W-:Y:S01]  /*8440*/  FADD R10, R10, -1 ;  /* 0xbf8000000a0a7421 */ /* 0x000fe20000000000 */
[----:B------:R-:W-:-:S02]  /*8450*/  I2FP.F32.S32 R9, R9 ;  /* 0x0000000900097245 */ /* 0x000fc40000201400 */
[----:B------:R-:W-:Y:S01]  /*8460*/  SEL R4, R37, R4, !P0 ;  /* 0x0000000425047207 */ /* 0x000fe20004000000 */
[----:B------:R-:W-:Y:S02]  /*8470*/  FFMA R5, R10, -R5, 0.14084610342979431152 ;  /* 0x3e1039f60a057423 */ /* 0x000fe40000000805 */
[----:B------:R-:W-:Y:S01]  /*8480*/  FFMA R9, R9, 1.1920928955078125e-07, R12 ;  /* 0x3400000009097823 */ /* 0x000fe2000000000c */
[----:B------:R-:W-:Y:S01]  /*8490*/  IADD3 R4, PT, PT, -R4, RZ, RZ ;  /* 0x000000ff04047210 */ /* 0x000fe20007ffe1ff */
[----:B------:R-:W-:-:S04]  /*84a0*/  FFMA R5, R10, R5, -0.12148627638816833496 ;  /* 0xbdf8cdcc0a057423 */ /* 0x000fc80000000005 */
[----:B------:R-:W-:Y:S01]  /*84b0*/  FFMA R5, R10, R5, 0.13980610668659210205 ;  /* 0x3e0f29550a057423 */ /* 0x000fe20000000005 */
[----:B------:R-:W-:-:S03]  /*84c0*/  IMAD R11, R8, R4, R37 ;  /* 0x00000004080b7224 */ /* 0x000fc600078e0225 */
[C---:B------:R-:W-:Y:S02]  /*84d0*/  FFMA R5, R10.reuse, R5, -0.16684235632419586182 ;  /* 0xbe2ad8b90a057423 */ /* 0x040fe40000000005 */
[----:B------:R-:W-:Y:S02]  /*84e0*/  LEA R4, R11, R36, 0x8 ;  /* 0x000000240b047211 */ /* 0x000fe400078e40ff */
[----:B------:R-:W-:Y:S02]  /*84f0*/  FFMA R5, R10, R5, 0.20012299716472625732 ;  /* 0x3e4ced0b0a057423 */ /* 0x000fe40000000005 */
[----:B----4-:R-:W-:Y:S02]  /*8500*/  ISETP.GE.AND P0, PT, R4, UR4, PT ;  /* 0x0000000404007c0c */ /* 0x010fe4000bf06270 */
[----:B------:R-:W-:-:S04]  /*8510*/  FFMA R5, R10, R5, -0.24999669194221496582 ;  /* 0xbe7fff220a057423 */ /* 0x000fc80000000005 */
[----:B------:R-:W-:-:S04]  /*8520*/  FFMA R5, R10, R5, 0.33333182334899902344 ;  /* 0x3eaaaa780a057423 */ /* 0x000fc80000000005 */
[----:B------:R-:W-:-:S04]  /*8530*/  FFMA R5, R10, R5, -0.5 ;  /* 0xbf0000000a057423 */ /* 0x000fc80000000005 */
[----:B------:R-:W-:-:S04]  /*8540*/  FMUL R5, R10, R5 ;  /* 0x000000050a057220 */ /* 0x000fc80000400000 */
[----:B------:R-:W-:Y:S01]  /*8550*/  FFMA R10, R10, R5, R10 ;  /* 0x000000050a0a7223 */ /* 0x000fe2000000000a */
[----:B------:R-:W-:-:S03]  /*8560*/  MOV R5, 0x7f800000 ;  /* 0x7f80000000057802 */ /* 0x000fc60000000f00 */
[----:B------:R-:W-:Y:S02]  /*8570*/  FFMA R9, R9, 0.69314718246459960938, R10 ;  /* 0x3f31721809097823 */ /* 0x000fe4000000000a */
[C---:B------:R-:W-:Y:S01]  /*8580*/  @P1 FFMA R9, R2.reuse, R5, +INF ;  /* 0x7f80000002091423 */ /* 0x040fe20000000005 */
[----:B------:R-:W-:-:S04]  /*8590*/  FSETP.NEU.AND P1, PT, R2, RZ, PT ;  /* 0x000000ff0200720b */ /* 0x000fc80003f2d000 */
[----:B------:R-:W-:-:S05]  /*85a0*/  FSEL R8, R9, -INF , P1 ;  /* 0xff80000009087808 */ /* 0x000fca0000800000 */
[----:B-----5:R-:W-:Y:S01]  /*85b0*/  FFMA R8, R3, UR5, R8 ;  /* 0x0000000503087c23 */ /* 0x020fe20008000008 */
[----:B------:R-:W-:Y:S06]  /*85c0*/  @P0 BRA `(.L_x_200) ;  /* 0x00000000008c0947 */ /* 0x000fec0003800000 */
[----:B------:R-:W2:Y:S01]  /*85d0*/  LDC R9, c[0x0][0x38c] ;  /* 0x0000e300ff097b82 */ /* 0x000ea20000000800 */
[----:B------:R-:W-:Y:S01]  /*85e0*/  MOV R10, RZ ;  /* 0x000000ff000a7202 */ /* 0x000fe20000000f00 */
[----:B------:R-:W4:Y:S01]  /*85f0*/  LDCU UR6, c[0x0][0x890] ;  /* 0x00011200ff0677ac */ /* 0x000f220008000800 */
[----:B------:R-:W5:Y:S01]  /*8600*/  LDCU.64 UR4, c[0x0][0x888] ;  /* 0x00011100ff0477ac */ /* 0x000f620008000a00 */
[----:B----4-:R-:W-:Y:S01]  /*8610*/  IMAD R4, R27, UR6, R4 ;  /* 0x000000061b047c24 */ /* 0x010fe2000f8e0204 */
[----:B--2---:R-:W-:-:S04]  /*8620*/  IABS R5, R9 ;  /* 0x0000000900057213 */ /* 0x004fc80000000000 */
[----:B------:R-:W2:Y:S08]  /*8630*/  I2F.RP R12, R5 ;  /* 0x00000005000c7306 */ /* 0x000eb00000209400 */
[----:B--2---:R-:W2:Y:S02]  /*8640*/  MUFU.RCP R11, R12 ;  /* 0x0000000c000b7308 */ /* 0x004ea40000001000 */
[----:B--2---:R-:W-:-:S06]  /*8650*/  IADD3 R11, PT, PT, R11, 0xffffffe, RZ ;  /* 0x0ffffffe0b0b7810 */ /* 0x004fcc0007ffe0ff */
[----:B------:R-:W2:Y:S02]  /*8660*/  F2I.FTZ.U32.TRUNC.NTZ R11, R11 ;  /* 0x0000000b000b7305 */ /* 0x000ea4000021f000 */
[----:B--2---:R-:W-:-:S04]  /*8670*/  IMAD.MOV R2, RZ, RZ, -R11 ;  /* 0x000000ffff027224 */ /* 0x004fc800078e0a0b */
[----:B------:R-:W-:Y:S01]  /*8680*/  IMAD R3, R2, R5, RZ ;  /* 0x0000000502037224 */ /* 0x000fe200078e02ff */
[----:B------:R-:W-:-:S03]  /*8690*/  IABS R2, R26 ;  /* 0x0000001a00027213 */ /* 0x000fc60000000000 */
[----:B------:R-:W-:-:S04]  /*86a0*/  IMAD.HI.U32 R3, R11, R3, R10 ;  /* 0x000000030b037227 */ /* 0x000fc800078e000a */
[----:B------:R-:W-:-:S04]  /*86b0*/  IMAD.MOV.U32 R10, RZ, RZ, R2 ;  /* 0x000000ffff0a7224 */ /* 0x000fc800078e0002 */
[----:B------:R-:W-:-:S05]  /*86c0*/  IMAD.HI.U32 R3, R3, R10, RZ ;  /* 0x0000000a03037227 */ /* 0x000fca00078e00ff */
[----:B------:R-:W-:-:S05]  /*86d0*/  IADD3 R2, PT, PT, -R3, RZ, RZ ;  /* 0x000000ff03027210 */ /* 0x000fca0007ffe1ff */
[C---:B------:R-:W-:Y:S02]  /*86e0*/  IMAD R2, R5.reuse, R2, R10 ;  /* 0x0000000205027224 */ /* 0x040fe400078e020a */
[----:B------:R-:W2:Y:S03]  /*86f0*/  LDC.64 R10, c[0x0][0x880] ;  /* 0x00022000ff0a7b82 */ /* 0x000ea60000000a00 */
[----:B------:R-:W-:-:S13]  /*8700*/  ISETP.GT.U32.AND P0, PT, R5, R2, PT ;  /* 0x000000020500720c */ /* 0x000fda0003f04070 */
[----:B------:R-:W-:Y:S01]  /*8710*/  @!P0 IMAD.IADD R2, R2, 0x1, -R5 ;  /* 0x0000000102028824 */ /* 0x000fe200078e0a05 */
[----:B------:R-:W-:Y:S02]  /*8720*/  @!P0 IADD3 R3, PT, PT, R3, 0x1, RZ ;  /* 0x0000000103038810 */ /* 0x000fe40007ffe0ff */
[----:B------:R-:W-:Y:S02]  /*8730*/  ISETP.NE.AND P0, PT, R9, RZ, PT ;  /* 0x000000ff0900720c */ /* 0x000fe40003f05270 */
[----:B------:R-:W-:Y:S02]  /*8740*/  ISETP.GE.U32.AND P2, PT, R2, R5, PT ;  /* 0x000000050200720c */ /* 0x000fe40003f46070 */
[----:B------:R-:W-:-:S04]  /*8750*/  LOP3.LUT R2, R26, R9, RZ, 0x3c, !PT ;  /* 0x000000091a027212 */ /* 0x000fc800078e3cff */
[----:B------:R-:W-:-:S07]  /*8760*/  ISETP.GE.AND P1, PT, R2, RZ, PT ;  /* 0x000000ff0200720c */ /* 0x000fce0003f26270 */
[----:B------:R-:W-:-:S06]  /*8770*/  @P2 VIADD R3, R3, 0x1 ;  /* 0x0000000103032836 */ /* 0x000fcc0000000000 */
[----:B------:R-:W-:Y:S02]  /*8780*/  @!P1 IADD3 R3, PT, PT, -R3, RZ, RZ ;  /* 0x000000ff03039210 */ /* 0x000fe40007ffe1ff */
[----:B------:R-:W-:-:S04]  /*8790*/  @!P0 LOP3.LUT R3, RZ, R9, RZ, 0x33, !PT ;  /* 0x00000009ff038212 */ /* 0x000fc800078e33ff */
[C---:B------:R-:W-:Y:S01]  /*87a0*/  IADD3 R2, PT, PT, -R3.reuse, RZ, RZ ;  /* 0x000000ff03027210 */ /* 0x040fe20007ffe1ff */
[----:B-----5:R-:W-:-:S04]  /*87b0*/  IMAD R4, R3, UR5, R4 ;  /* 0x0000000503047c24 */ /* 0x020fc8000f8e0204 */
[----:B------:R-:W-:-:S04]  /*87c0*/  IMAD R9, R9, R2, R26 ;  /* 0x0000000209097224 */ /* 0x000fc800078e021a */
[----:B------:R-:W-:-:S04]  /*87d0*/  IMAD R9, R9, UR4, R4 ;  /* 0x0000000409097c24 */ /* 0x000fc8000f8e0204 */
[----:B--2---:R-:W-:-:S05]  /*87e0*/  IMAD.WIDE R10, R9, 0x4, R10 ;  /* 0x00000004090a7825 */ /* 0x004fca00078e020a */
[----:B------:R2:W-:Y:S02]  /*87f0*/  STG.E desc[UR40][R10.64], R8 ;  /* 0x000000080a007986 */ /* 0x0005e4000c101928 */
.L_x_200:
[----:B------:R-:W-:Y:S05]  /*8800*/  BSYNC.RECONVERGENT B0 ;  /* 0x0000000000007941 */ /* 0x000fea0003800200 */
.L_x_199:
[----:B------:R-:W-:Y:S01]  /*8810*/  UISETP.NE.AND UP1, UPT, UR39, URZ, UPT ;  /* 0x000000ff2700728c */ /* 0x000fe2000bf25270 */
[----:B------:R-:W-:-:S08]  /*8820*/  NOP ;  /* 0x0000000000007918 */ /* 0x000fd00000000000 */
[----:B------:R-:W-:Y:S05]  /*8830*/  BRA.U UP1, `(.L_x_201) ;  /* 0x0000000101087547 */ /* 0x000fea000b800000 */
[----:B------:R-:W-:Y:S05]  /*8840*/  BPT.TRAP 0x1 ;  /* 0x000000040000795c */ /* 0x000fea0000300000 */
[----:B------:R-:W-:Y:S05]  /*8850*/  BPT.TRAP 0x1 ;  /* 0x000000040000795c */ /* 0x000fea0000300000 */
.L_x_201:
[----:B------:R-:W-:Y:S01]  /*8860*/  IADD3 R3, PT, PT, R0, 0x70a0, RZ ;  /* 0x000070a000037810 */ /* 0x000fe20007ffe0ff */
[----:B------:R-:W-:-:S03]  /*8870*/  UISETP.NE.AND UP1, UPT, UR39, URZ, UPT ;  /* 0x000000ff2700728c */ /* 0x000fc6000bf25270 */
[----:B------:R-:W-:-:S04]  /*8880*/  PRMT R2, R6, 0x654, R3 ;  /* 0x0000065406027816 */ /* 0x000fc80000000003 */
[----:B-1----:R1:W-:Y:S02]  /*8890*/  SYNCS.ARRIVE.TRANS64.RED.A1T0 RZ, [R2+URZ], RZ ;  /* 0x000000ff02ff79a7 */ /* 0x0023e400081004ff */
[----:B------:R-:W-:Y:S05]  /*88a0*/  BRA.U UP1, `(.L_x_202) ;  /* 0x0000000101047547 */ /* 0x000fea000b800000 */
[----:B------:R-:W-:Y:S05]  /*88b0*/  BPT.TRAP 0x1 ;  /* 0x000000040000795c */ /* 0x000fea0000300000 */
.L_x_202:
[----:B------:R4:W-:Y:S01]  /*88c0*/  SYNCS.ARRIVE.TRANS64.A1T0 RZ, [R0+URZ+0x70b0], RZ ;  /* 0x0070b0ff00ff79a7 */ /* 0x0009e200081000ff */
[----:B------:R-:W-:-:S09]  /*88d0*/  UISETP.NE.AND UP1, UPT, UR37, URZ, UPT ;  /* 0x000000ff2500728c */ /* 0x000fd2000bf25270 */
[----:B------:R-:W-:Y:S05]  /*88e0*/  BRA.U !UP1, `(.L_x_203) ;  /* 0x0000000109047547 */ /* 0x000fea000b800000 */
[----:B------:R-:W-:Y:S05]  /*88f0*/  BPT.TRAP 0x1 ;  /* 0x000000040000795c */ /* 0x000fea0000300000 */
.L_x_203:
[----:B------:R-:W-:Y:S02]  /*8900*/  LOP3.LUT R3, R33, 0x1, RZ, 0x3c, !PT ;  /* 0x0000000121037812 */ /* 0x000fe400078e3cff */
[----:B-1----:R-:W-:Y:S02]  /*8910*/  LOP3.LUT R2, R40, 0x80, RZ, 0xfc, !PT ;  /* 0x0000008028027812 */ /* 0x002fe400078efcff */
[----:B------:R-:W-:-:S04]  /*8920*/  SHF.L.U32 R3, R3, 0x1f, RZ ;  /* 0x0000001f03037819 */ /* 0x000fc800000006ff */
[----:B------:R-:W1:Y:S02]  /*8930*/  SYNCS.PHASECHK.TRANS64.TRYWAIT P0, [R0+URZ+0x7080], R3 ;  /* 0x00708003000075a7 */ /* 0x000e6400080011ff */
[----:B-1----:R-:W-:Y:S05]  /*8940*/  @!P0 BRA `(.L_x_204) ;  /* 0x0000009400408947 */ /* 0x002fea0003800000 */
.L_x_399:
[----:B------:R-:W-:Y:S01]  /*8950*/  R2UR UR4, R2 ;  /* 0x00000000020472ca */ /* 0x000fe200000e0000 */
[----:B------:R-:W-:-:S12]  /*8960*/  UISETP.NE.AND UP1, UPT, UR37, URZ, UPT ;  /* 0x000000ff2500728c */ /* 0x000fd8000bf25270 */
[----:B------:R-:W1:Y:S02]  /*8970*/  LDTM.x2 R2, tmem[UR4] ;  /* 0x00000004000279ee */ /* 0x000e6400080c0000 */
[----:B-1----:R-:W-:Y:S05]  /*8980*/  BRA.U !UP1, `(.L_x_205) ;  /* 0x0000000109047547 */ /* 0x002fea000b800000 */
[----:B------:R-:W-:Y:S05]  /*8990*/  BPT.TRAP 0x1 ;  /* 0x000000040000795c */ /* 0x000fea0000300000 */
.L_x_205:
[----:B------:R-:W-:Y:S01]  /*89a0*/  PRMT R41, R6, 0x654, R41 ;  /* 0x0000065406297816 */ /* 0x000fe20000000029 */
[----:B------:R-:W-:-:S03]  /*89b0*/  UISETP.NE.AND UP1, UPT, UR39, URZ, UPT ;  /* 0x000000ff2700728c */ /* 0x000fc6000bf25270 */
[----:B------:R1:W-:Y:S06]  /*89c0*/  SYNCS.ARRIVE.TRANS64.RED.A1T0 RZ, [R41+URZ], RZ ;  /* 0x000000ff29ff79a7 */ /* 0x0003ec00081004ff */
[----:B------:R-:W-:Y:S05]  /*89d0*/  BRA.U UP1, `(.L_x_206) ;  /* 0x0000000101047547 */ /* 0x000fea000b800000 */
[----:B------:R-:W-:Y:S05]  /*89e0*/  BPT.TRAP 0x1 ;  /* 0x000000040000795c */ /* 0x000fea0000300000 */
.L_x_206:
[----:B------:R-:W-:-:S04]  /*89f0*/  SHF.L.U32 R5, R34, 0x1f, RZ ;  /* 0x0000001f22057819 */ /* 0x000fc800000006ff */
[----:B------:R-:W5:Y:S02]  /*8a00*/  SYNCS.PHASECHK.TRANS64.TRYWAIT P0, [R0+URZ+0x7098], R5 ;  /* 0x00709805000075a7 */ /* 0x000f6400080011ff */
[----:B-----5:R-:W-:Y:S05]  /*8a10*/  @!P0 BRA `(.L_x_207) ;  /* 0x0000009400208947 */ /* 0x020fea0003800000 */
.L_x_400:
[----:B------:R-:W-:-:S09]  /*8a20*/  UISETP.NE.AND UP1, UPT, UR39, URZ, UPT ;  /* 0x000000ff2700728c */ /* 0x000fd2000bf25270 */
[----:B------:R-:W-:Y:S05]  /*8a30*/  BRA.U UP1, `(.L_x_208) ;  /* 0x0000000101047547 */ /* 0x000fea000b800000 */
[----:B------:R-:W-:Y:S05]  /*8a40*/  BPT.TRAP 0x1 ;  /* 0x000000040000795c */ /* 0x000fea0000300000 */
.L_x_208:
[----:B--2---:R-:W-:Y:S01]  /*8a50*/  SHF.L.U32 R9, R35, 0x1f, RZ ;  /* 0x0000001f23097819 */ /* 0x004fe200000006ff */
[----:B------:R-:W2:Y:S01]  /*8a60*/  S2R R5, SR_SWINHI ;  /* 0x0000000000057919 */ /* 0x000ea20000002f00 */
[----:B------:R-:W-:Y:S02]  /*8a70*/  LOP3.LUT R40, R40, 0x180, RZ, 0xfc, !PT ;  /* 0x0000018028287812 */ /* 0x000fe400078efcff */
[----:B------:R-:W5:Y:S02]  /*8a80*/  SYNCS.PHASECHK.TRANS64.TRYWAIT P0, [R0+URZ+0x70c8], R9 ;  /* 0x0070c809000075a7 */ /* 0x000f6400080011ff */
[----:B--2--5:R-:W-:Y:S05]  /*8a90*/  @!P0 BRA `(.L_x_209) ;  /* 0x0000009400148947 */ /* 0x024fea0003800000 */
.L_x_401:
[----:B------:R-:W-:Y:S05]  /*8aa0*/  WARPSYNC.ALL ;  /* 0x0000000000007948 */ /* 0x000fea0003800000 */
[----:B------:R-:W5:Y:S01]  /*8ab0*/  LDCU UR5, c[0x0][0x708] ;  /* 0x0000e100ff0577ac */ /* 0x000f620008000800 */
[----:B------:R-:W-:Y:S02]  /*8ac0*/  MOV R8, R0 ;  /* 0x0000000000087202 */ /* 0x000fe40000000f00 */
[----:B--2---:R-:W-:Y:S01]  /*8ad0*/  MOV R9, R5 ;  /* 0x0000000500097202 */ /* 0x004fe20000000f00 */
[----:B-1----:R-:W1:Y:S01]  /*8ae0*/  MUFU.RCP R41, R2 ;  /* 0x0000000200297308 */ /* 0x002e620000001000 */
[----:B------:R-:W-:Y:S01]  /*8af0*/  R2UR UR4, R40 ;  /* 0x00000000280472ca */ /* 0x000fe200000e0000 */
[----:B------:R-:W-:Y:S01]  /*8b00*/  BSSY.RECONVERGENT B2, `(.L_x_210) ;  /* 0x0000016000027945 */ /* 0x000fe20003800200 */
[----:B------:R-:W-:-:S03]  /*8b10*/  IMAD.WIDE.U32 R42, R42, 0x2, R8 ;  /* 0x000000022a2a7825 */ /* 0x000fc600078e0008 */
[C---:B------:R-:W-:Y:S02]  /*8b20*/  IADD3 R25, P0, PT, R42.reuse, 0x6000, RZ ;  /* 0x000060002a197810 */ /* 0x040fe40007f1e0ff */
[----:B------:R-:W-:-:S03]  /*8b30*/  IADD3 R5, P1, PT, R42, 0x6010, RZ ;  /* 0x000060102a057810 */ /* 0x000fc60007f3e0ff */
[----:B------:R-:W-:-:S03]  /*8b40*/  IMAD.X R45, RZ, RZ, R43, P0 ;  /* 0x000000ffff2d7224 */ /* 0x000fc600000e062b */
[----:B------:R-:W2:Y:S01]  /*8b50*/  LDTM.x16 R8, tmem[UR4] ;  /* 0x00000004000879ee */ /* 0x000ea20008240000 */
[----:B-----5:R-:W-:Y:S02]  /*8b60*/  IMAD.U32 R47, RZ, RZ, UR5 ;  /* 0x00000005ff2f7e24 */ /* 0x020fe4000f8e00ff */
[----:B-1----:R-:W-:Y:S01]  /*8b70*/  FFMA R46, -R2, R41, 1 ;  /* 0x3f800000022e7423 */ /* 0x002fe20000000129 */
[----:B------:R-:W-:Y:S01]  /*8b80*/  SHF.R.U64 R24, R25, 0x3, R45 ;  /* 0x0000000319187819 */ /* 0x000fe2000000122d */
[----:B------:R-:W1:Y:S02]  /*8b90*/  FCHK P0, R47, R2 ;  /* 0x000000022f007302 */ /* 0x000e640000000000 */
[----:B------:R-:W-:Y:S01]  /*8ba0*/  FFMA R46, R41, R46, R41 ;  /* 0x0000002e292e7223 */ /* 0x000fe20000000029 */
[----:B------:R-:W-:Y:S02]  /*8bb0*/  IADD3.X R41, PT, PT, RZ, R43, RZ, P1, !PT ;  /* 0x0000002bff297210 */ /* 0x000fe40000ffe4ff */
[----:B------:R-:W-:Y:S01]  /*8bc0*/  LOP3.LUT R44, R25, 0x10, R24, 0x78, !PT ;  /* 0x00000010192c7812 */ /* 0x000fe200078e7818 */
[----:B------:R-:W-:Y:S01]  /*8bd0*/  FFMA R43, R46, UR5, RZ ;  /* 0x000000052e2b7c23 */ /* 0x000fe200080000ff */
[----:B------:R-:W-:-:S03]  /*8be0*/  SHF.R.U64 R4, R5, 0x3, R41 ;  /* 0x0000000305047819 */ /* 0x000fc60000001229 */
[----:B------:R-:W-:Y:S01]  /*8bf0*/  FFMA R42, -R2, R43, UR5 ;  /* 0x00000005022a7e23 */ /* 0x000fe2000800012b */
[----:B------:R-:W-:-:S03]  /*8c00*/  LOP3.LUT R40, R5, 0x10, R4, 0x78, !PT ;  /* 0x0000001005287812 */ /* 0x000fc600078e7804 */
[----:B------:R-:W-:Y:S01]  /*8c10*/  FFMA R42, R46, R42, R43 ;  /* 0x0000002a2e2a7223 */ /* 0x000fe2000000002b */
[----:B-12---:R-:W-:Y:S06]  /*8c20*/  @!P0 BRA `(.L_x_211) ;  /* 0x00000000000c8947 */ /* 0x006fec0003800000 */
[----:B------:R-:W-:Y:S02]  /*8c30*/  MOV R24, 0x8c50 ;  /* 0x00008c5000187802 */ /* 0x000fe40000000f00 */
[----:B---34-:R-:W-:Y:S05]  /*8c40*/  CALL.REL.NOINC `($__internal_3_$__cuda_sm3x_div_rn_noftz_f32_slowpath) ;  /* 0x0000009c00507944 */ /* 0x018fea0003c00000 */
[----:B------:R-:W-:Y:S02]  /*8c50*/  MOV R42, R4 ;  /* 0x00000004002a7202 */ /* 0x000fe40000000f00 */
.L_x_211:
[----:B------:R-:W-:Y:S05]  /*8c60*/  BSYNC.RECONVERGENT B2 ;  /* 0x0000000000027941 */ /* 0x000fea0003800200 */
.L_x_210:
[C---:B------:R-:W-:Y:S02]  /*8c70*/  FMUL2 R8, R42.reuse.F32, R8.F32x2.HI_LO ;  /* 0x000000082a08724a */ /* 0x040fe40000040000 */
[C---:B------:R-:W-:Y:S02]  /*8c80*/  FMUL2 R10, R42.reuse.F32, R10.F32x2.HI_LO ;  /* 0x0000000a2a0a724a */ /* 0x040fe40000040000 */
[C---:B------:R-:W-:Y:S01]  /*8c90*/  FMUL2 R4, R42.reuse.F32, R12.F32x2.HI_LO ;  /* 0x0000000c2a04724a */ /* 0x040fe20000040000 */
[----:B------:R-:W-:Y:S01]  /*8ca0*/  F2FP.F16.F32.PACK_AB R12, R9, R8 ;  /* 0x00000008090c723e */ /* 0x000fe200000000ff */
        /* <DEDUP_REMOVED lines=8> */
[----:B------:R-:W-:Y:S01]  /*8d30*/  FMUL2 R22, R42.F32, R22.F32x2.HI_LO ;  /* 0x000000162a16724a */ /* 0x000fe20000040000 */
[----:B------:R-:W-:Y:S01]  /*8d40*/  F2FP.F16.F32.PACK_AB R9, R19, R18 ;  /* 0x000000121309723e */ /* 0x000fe200000000ff */
[----:B------:R1:W-:Y:S01]  /*8d50*/  ST.E.128 desc[UR40][R44.64], R12 ;  /* 0x0000000c2c007985 */ /* 0x0003e2000c101d28 */
[----:B------:R-:W-:-:S02]  /*8d60*/  F2FP.F16.F32.PACK_AB R10, R21, R20 ;  /* 0x00000014150a723e */ /* 0x000fc400000000ff */
[----:B------:R-:W-:-:S05]  /*8d70*/  F2FP.F16.F32.PACK_AB R11, R23, R22 ;  /* 0x00000016170b723e */ /* 0x000fca00000000ff */
[----:B------:R1:W-:Y:S01]  /*8d80*/  ST.E.128 desc[UR40][R40.64], R8 ;  /* 0x0000000828007985 */ /* 0x0003e2000c101d28 */
[----:B------:R-:W-:Y:S01]  /*8d90*/  @!PT LDS RZ, [RZ] ;  /* 0x00000000fffff984 */ /* 0x000fe20000000800 */
[----:B------:R-:W-:Y:S01]  /*8da0*/  @!PT LDS RZ, [RZ] ;  /* 0x00000000fffff984 */ /* 0x000fe20000000800 */
[----:B------:R-:W-:Y:S01]  /*8db0*/  @!PT LDS RZ, [RZ] ;  /* 0x00000000fffff984 */ /* 0x000fe20000000800 */
[----:B------:R-:W-:Y:S01]  /*8dc0*/  @!PT LDS RZ, [RZ] ;  /* 0x00000000fffff984 */ /* 0x000fe20000000800 */
[----:B------:R2:W-:Y:S06]  /*8dd0*/  MEMBAR.ALL.CTA ;  /* 0x0000000000007992 */ /* 0x0005ec0000008000 */
[----:B--2---:R-:W2:Y:S01]  /*8de0*/  FENCE.VIEW.ASYNC.S ;  /* 0x00000000000073c6 */ /* 0x004ea20000000000 */
[----:B------:R-:W-:Y:S05]  /*8df0*/  BRA.U !UP0, `(.L_x_212) ;  /* 0x0000000508387547 */ /* 0x000fea000b800000 */
[C---:B------:R-:W-:Y:S01]  /*8e00*/  FSETP.GEU.AND P1, PT, R2.reuse, 1.175494350822287508e-38, PT ;  /* 0x008000000200780b */ /* 0x040fe20003f2e000 */
[----:B------:R-:W-:Y:S01]  /*8e10*/  HFMA2 R4, -RZ, RZ, 1.5048828125, 33.21875 ;  /* 0x3e055027ff047431 */ /* 0x000fe200000001ff */
[----:B------:R-:W5:Y:S01]  /*8e20*/  LDC R5, c[0x0][0x904] ;  /* 0x00024100ff057b82 */ /* 0x000f620000000800 */
[----:B------:R-:W3:Y:S01]  /*8e30*/  LDCU.64 UR4, c[0x0][0x908] ;  /* 0x00012100ff0477ac */ /* 0x000ee20008000a00 */
[----:B-1----:R-:W-:Y:S01]  /*8e40*/  FSEL R11, RZ, -23, P1 ;  /* 0xc1b80000ff0b7808 */ /* 0x002fe20000800000 */
[----:B------:R-:W-:Y:S08]  /*8e50*/  BSSY.RECONVERGENT B0, `(.L_x_212) ;  /* 0x0000048000007945 */ /* 0x000ff00003800200 */
[----:B------:R-:W-:-:S05]  /*8e60*/  @!P1 FMUL R2, R2, 8388608 ;  /* 0x4b00000002029820 */ /* 0x000fca0000400000 */
[C---:B------:R-:W-:Y:S02]  /*8e70*/  IADD3 R13, PT, PT, R2.reuse, -0x3f2aaaab, RZ ;  /* 0xc0d55555020d7810 */ /* 0x040fe40007ffe0ff */
[----:B------:R-:W-:Y:S02]  /*8e80*/  FSETP.NEU.AND P1, PT, R2, RZ, PT ;  /* 0x000000ff0200720b */ /* 0x000fe40003f2d000 */
[----:B------:R-:W-:-:S04]  /*8e90*/  LOP3.LUT R13, R13, 0xff800000, RZ, 0xc0, !PT ;  /* 0xff8000000d0d7812 */ /* 0x000fc800078ec0ff */
[-C--:B------:R-:W-:Y:S02]  /*8ea0*/  IADD3 R9, PT, PT, R2, -R13.reuse, RZ ;  /* 0x8000000d02097210 */ /* 0x080fe40007ffe0ff */
[----:B-----5:R-:W-:Y:S02]  /*8eb0*/  ISETP.NE.AND P0, PT, R5, 0x1, PT ;  /* 0x000000010500780c */ /* 0x020fe40003f05270 */
[----:B------:R-:W-:Y:S01]  /*8ec0*/  I2FP.F32.S32 R10, R13 ;  /* 0x0000000d000a7245 */ /* 0x000fe20000201400 */
[----:B------:R-:W-:-:S04]  /*8ed0*/  FADD R9, R9, -1 ;  /* 0xbf80000009097421 */ /* 0x000fc80000000000 */
[----:B------:R-:W-:Y:S01]  /*8ee0*/  FFMA R4, R9, -R4, 0.14084610342979431152 ;  /* 0x3e1039f609047423 */ /* 0x000fe20000000804 */
[----:B------:R-:W-:-:S03]  /*8ef0*/  FFMA R10, R10, 1.1920928955078125e-07, R11 ;  /* 0x340000000a0a7823 */ /* 0x000fc6000000000b */
[----:B------:R-:W-:Y:S01]  /*8f00*/  FFMA R8, R9, R4, -0.12148627638816833496 ;  /* 0xbdf8cdcc09087423 */ /* 0x000fe20000000004 */
[----:B---3--:R-:W-:Y:S01]  /*8f10*/  IMAD.HI.U32 R4, R37, UR4, RZ ;  /* 0x0000000425047c27 */ /* 0x008fe2000f8e00ff */
[----:B------:R-:W1:Y:S03]  /*8f20*/  LDCU UR4, c[0x0][0x380] ;  /* 0x00007000ff0477ac */ /* 0x000e660008000800 */
[C---:B------:R-:W-:Y:S01]  /*8f30*/  FFMA R8, R9.reuse, R8, 0.13980610668659210205 ;  /* 0x3e0f295509087423 */ /* 0x040fe20000000008 */
[----:B------:R-:W-:Y:S01]  /*8f40*/  SHF.R.U32.HI R4, RZ, UR5, R4 ;  /* 0x00000005ff047c19 */ /* 0x000fe20008011604 */
[----:B------:R-:W3:Y:S02]  /*8f50*/  LDCU UR5, c[0x0][0x700] ;  /* 0x0000e000ff0577ac */ /* 0x000ee40008000800 */
[----:B------:R-:W-:Y:S01]  /*8f60*/  FFMA R8, R9, R8, -0.16684235632419586182 ;  /* 0xbe2ad8b909087423 */ /* 0x000fe20000000008 */
[----:B------:R-:W-:-:S03]  /*8f70*/  SEL R4, R37, R4, !P0 ;  /* 0x0000000425047207 */ /* 0x000fc60004000000 */
[C---:B------:R-:W-:Y:S01]  /*8f80*/  FFMA R8, R9.reuse, R8, 0.20012299716472625732 ;  /* 0x3e4ced0b09087423 */ /* 0x040fe20000000008 */
[----:B------:R-:W-:Y:S02]  /*8f90*/  ISETP.GT.U32.AND P0, PT, R2, 0x7f7fffff, PT ;  /* 0x7f7fffff0200780c */ /* 0x000fe40003f04070 */
[----:B------:R-:W-:Y:S01]  /*8fa0*/  IADD3 R4, PT, PT, -R4, RZ, RZ ;  /* 0x000000ff04047210 */ /* 0x000fe20007ffe1ff */
[----:B------:R-:W-:-:S04]  /*8fb0*/  FFMA R8, R9, R8, -0.24999669194221496582 ;  /* 0xbe7fff2209087423 */ /* 0x000fc80000000008 */
[----:B------:R-:W-:Y:S01]  /*8fc0*/  FFMA R8, R9, R8, 0.33333182334899902344 ;  /* 0x3eaaaa7809087423 */ /* 0x000fe20000000008 */
[----:B------:R-:W-:Y:S01]  /*8fd0*/  IMAD R11, R5, R4, R37 ;  /* 0x00000004050b7224 */ /* 0x000fe200078e0225 */
[----:B------:R-:W-:Y:S02]  /*8fe0*/  MOV R5, 0x7f800000 ;  /* 0x7f80000000057802 */ /* 0x000fe40000000f00 */
[----:B------:R-:W-:Y:S02]  /*8ff0*/  FFMA R8, R9, R8, -0.5 ;  /* 0xbf00000009087423 */ /* 0x000fe40000000008 */
[----:B------:R-:W-:Y:S02]  /*9000*/  LEA R4, R11, R36, 0x8 ;  /* 0x000000240b047211 */ /* 0x000fe400078e40ff */
[----:B------:R-:W-:Y:S02]  /*9010*/  FMUL R8, R9, R8 ;  /* 0x0000000809087220 */ /* 0x000fe40000400000 */
[----:B------:R-:W-:-:S02]  /*9020*/  IADD3 R4, PT, PT, R4, 0x80, RZ ;  /* 0x0000008004047810 */ /* 0x000fc40007ffe0ff */
[----:B------:R-:W-:-:S04]  /*9030*/  FFMA R9, R9, R8, R9 ;  /* 0x0000000809097223 */ /* 0x000fc80000000009 */
[----:B------:R-:W-:Y:S01]  /*9040*/  FFMA R9, R10, 0.69314718246459960938, R9 ;  /* 0x3f3172180a097823 */ /* 0x000fe20000000009 */
[----:B------:R-:W-:Y:S01]  /*9050*/  @P0 FFMA R9, R2, R5, +INF ;  /* 0x7f80000002090423 */ /* 0x000fe20000000005 */
[----:B-1----:R-:W-:-:S04]  /*9060*/  ISETP.GE.AND P0, PT, R4, UR4, PT ;  /* 0x0000000404007c0c */ /* 0x002fc8000bf06270 */
[----:B------:R-:W-:-:S05]  /*9070*/  FSEL R8, R9, -INF , P1 ;  /* 0xff80000009087808 */ /* 0x000fca0000800000 */
[----:B---3--:R-:W-:-:S04]  /*9080*/  FFMA R8, R3, UR5, R8 ;  /* 0x0000000503087c23 */ /* 0x008fc80008000008 */
[----:B------:R-:W-:Y:S05]  /*9090*/  @P0 BRA `(.L_x_213) ;  /* 0x00000000008c0947 */ /* 0x000fea0003800000 */
[----:B------:R-:W1:Y:S01]  /*90a0*/  LDC R9, c[0x0][0x38c] ;  /* 0x0000e300ff097b82 */ /* 0x000e620000000800 */
[----:B------:R-:W-:Y:S01]  /*90b0*/  MOV R10, RZ ;  /* 0x000000ff000a7202 */ /* 0x000fe20000000f00 */
[----:B------:R-:W3:Y:S01]  /*90c0*/  LDCU UR6, c[0x0][0x890] ;  /* 0x00011200ff0677ac */ /* 0x000ee20008000800 */
[----:B------:R-:W5:Y:S01]  /*90d0*/  LDCU.64 UR4, c[0x0][0x888] ;  /* 0x00011100ff0477ac */ /* 0x000f620008000a00 */
[----:B---3--:R-:W-:Y:S01]  /*90e0*/  IMAD R4, R27, UR6, R4 ;  /* 0x000000061b047c24 */ /* 0x008fe2000f8e0204 */
[----:B-1----:R-:W-:-:S04]  /*90f0*/  IABS R5, R9 ;  /* 0x0000000900057213 */ /* 0x002fc80000000000 */
[----:B------:R-:W1:Y:S08]  /*9100*/  I2F.RP R12, R5 ;  /* 0x00000005000c7306 */ /* 0x000e700000209400 */
[----:B-1----:R-:W1:Y:S02]  /*9110*/  MUFU.RCP R11, R12 ;  /* 0x0000000c000b7308 */ /* 0x002e640000001000 */
[----:B-1----:R-:W-:-:S06]  /*9120*/  IADD3 R11, PT, PT, R11, 0xffffffe, RZ ;  /* 0x0ffffffe0b0b7810 */ /* 0x002fcc0007ffe0ff */
[----:B------:R-:W1:Y:S02]  /*9130*/  F2I.FTZ.U32.TRUNC.NTZ R11, R11 ;  /* 0x0000000b000b7305 */ /* 0x000e64000021f000 */
[----:B-1----:R-:W-:-:S04]  /*9140*/  IMAD.MOV R2, RZ, RZ, -R11 ;  /* 0x000000ffff027224 */ /* 0x002fc800078e0a0b */
[----:B------:R-:W-:Y:S01]  /*9150*/  IMAD R3, R2, R5, RZ ;  /* 0x0000000502037224 */ /* 0x000fe200078e02ff */
[----:B------:R-:W-:-:S03]  /*9160*/  IABS R2, R26 ;  /* 0x0000001a00027213 */ /* 0x000fc60000000000 */
[----:B------:R-:W-:-:S04]  /*9170*/  IMAD.HI.U32 R3, R11, R3, R10 ;  /* 0x000000030b037227 */ /* 0x000fc800078e000a */
[----:B------:R-:W-:-:S04]  /*9180*/  IMAD.MOV.U32 R10, RZ, RZ, R2 ;  /* 0x000000ffff0a7224 */ /* 0x000fc800078e0002 */
[----:B------:R-:W-:-:S05]  /*9190*/  IMAD.HI.U32 R3, R3, R10, RZ ;  /* 0x0000000a03037227 */ /* 0x000fca00078e00ff */
[----:B------:R-:W-:-:S05]  /*91a0*/  IADD3 R2, PT, PT, -R3, RZ, RZ ;  /* 0x000000ff03027210 */ /* 0x000fca0007ffe1ff */
[C---:B------:R-:W-:Y:S02]  /*91b0*/  IMAD R2, R5.reuse, R2, R10 ;  /* 0x0000000205027224 */ /* 0x040fe400078e020a */
[----:B------:R-:W1:Y:S03]  /*91c0*/  LDC.64 R10, c[0x0][0x880] ;  /* 0x00022000ff0a7b82 */ /* 0x000e660000000a00 */
        /* <DEDUP_REMOVED lines=14> */
[----:B-1----:R-:W-:-:S05]  /*92b0*/  IMAD.WIDE R10, R9, 0x4, R10 ;  /* 0x00000004090a7825 */ /* 0x002fca00078e020a */
[----:B------:R1:W-:Y:S02]  /*92c0*/  STG.E desc[UR40][R10.64], R8 ;  /* 0x000000080a007986 */ /* 0x0003e4000c101928 */
.L_x_213:
[----:B------:R-:W-:Y:S05]  /*92d0*/  BSYNC.RECONVERGENT B0 ;  /* 0x0000000000007941 */ /* 0x000fea0003800200 */
.L_x_212:
[----:B------:R-:W-:Y:S01]  /*92e0*/  UISETP.NE.AND UP0, UPT, UR39, URZ, UPT ;  /* 0x000000ff2700728c */ /* 0x000fe2000bf05270 */
[----:B------:R-:W-:-:S08]  /*92f0*/  NOP ;  /* 0x0000000000007918 */ /* 0x000fd00000000000 */
[----:B------:R-:W-:Y:S05]  /*9300*/  BRA.U UP0, `(.L_x_214) ;  /* 0x0000000100087547 */ /* 0x000fea000b800000 */
[----:B------:R-:W-:Y:S05]  /*9310*/  BPT.TRAP 0x1 ;  /* 0x000000040000795c */ /* 0x000fea0000300000 */
[----:B------:R-:W-:Y:S05]  /*9320*/  BPT.TRAP 0x1 ;  /* 0x000000040000795c */ /* 0x000fea0000300000 */
.L_x_214:
[----:B------:R-:W-:Y:S01]  /*9330*/  IADD3 R3, PT, PT, R0, 0x70a8, RZ ;  /* 0x000070a800037810 */ /* 0x000fe20007ffe0ff */
[----:B------:R-:W-:-:S03]  /*9340*/  UISETP.NE.AND UP0, UPT, UR39, URZ, UPT ;  /* 0x000000ff2700728c */ /* 0x000fc6000bf05270 */
[----:B------:R-:W-:-:S04]  /*9350*/  PRMT R3, R6, 0x654, R3 ;  /* 0x0000065406037816 */ /* 0x000fc80000000003 */
[----:B--2---:R2:W-:Y:S02]  /*9360*/  SYNCS.ARRIVE.TRANS64.RED.A1T0 RZ, [R3+URZ], RZ ;  /* 0x000000ff03ff79a7 */ /* 0x0045e400081004ff */
[----:B------:R-:W-:Y:S05]  /*9370*/  BRA.U UP0, `(.L_x_215) ;  /* 0x0000000100047547 */ /* 0x000fea000b800000 */
[----:B------:R-:W-:Y:S05]  /*9380*/  BPT.TRAP 0x1 ;  /* 0x000000040000795c */ /* 0x000fea0000300000 */
.L_x_215:
[----:B------:R1:W-:Y:S01]  /*9390*/  SYNCS.ARRIVE.TRANS64.A1T0 RZ, [R0+URZ+0x70b8], RZ ;  /* 0x0070b8ff00ff79a7 */ /* 0x0003e200081000ff */
[----:B------:R-:W-:Y:S01]  /*93a0*/  LOP3.LUT R35, R35, 0x1, RZ, 0x3c, !PT ;  /* 0x0000000123237812 */ /* 0x000fe200078e3cff */
[----:B------:R-:W-:Y:S01]  /*93b0*/  VIADD R24, R7, 0x2 ;  /* 0x0000000207187836 */ /* 0x000fe20000000000 */
[----:B------:R-:W-:-:S05]  /*93c0*/  LOP3.LUT R34, R34, 0x1, RZ, 0x3c, !PT ;  /* 0x0000000122227812 */ /* 0x000fca00078e3cff */
.L_x_92:
[----:B------:R-:W-:Y:S05]  /*93d0*/  BSYNC B7 ;  /* 0x0000000000077941 */ /* 0x000fea0003800000 */
.L_x_91:
[----:B------:R-:W5:Y:S01]  /*93e0*/  LDCU UR4, c[0x0][0x900] ;  /* 0x00012000ff0477ac */ /* 0x000f620008000800 */
[----:B------:R-:W-:-:S04]  /*93f0*/  IADD3 R37, PT, PT, R30, R37, RZ ;  /* 0x000000251e257210 */ /* 0x000fc80007ffe0ff */
[----:B-----5:R-:W-:-:S13]  /*9400*/  ISETP.GE.AND P0, PT, R37, UR4, PT ;  /* 0x0000000425007c0c */ /* 0x020fda000bf06270 */
[----:B------:R-:W-:Y:S05]  /*9410*/  @!P0 BRA `(.L_x_216) ;  /* 0xffffffa800f08947 */ /* 0x000fea000383ffff */
[----:B------:R-:W-:Y:S05]  /*9420*/  BSYNC B8 ;  /* 0x0000000000087941 */ /* 0x000fea0003800000 */
.L_x_90:
[----:B------:R-:W-:Y:S05]  /*9430*/  EXIT ;  /* 0x000000000000794d */ /* 0x000fea0003800000 */
.L_x_27:
[----:B------:R-:W-:-:S08]  /*9440*/  NOP ;  /* 0x0000000000007918 */ /* 0x000fd00000000000 */
[----:B------:R-:W1:Y:S02]  /*9450*/  USETMAXREG.TRY_ALLOC.CTAPOOL UP0, 0xc0 ;  /* 0x000000c0000079c8 */ /* 0x000e640008000600 */
[----:B-1----:R-:W-:Y:S05]  /*9460*/  BRA.U !UP0, `(.L_x_27) ;  /* 0xfffffffd08f47547 */ /* 0x002fea000b83ffff */
[----:B------:R-:W1:Y:S08]  /*9470*/  LDC R0, c[0x0][0x900] ;  /* 0x00024000ff007b82 */ /* 0x000e700000000800 */
[----:B------:R-:W2:Y:S01]  /*9480*/  S2UR UR39, SR_CgaCtaId ;  /* 0x00000000002779c3 */ /* 0x000ea20000008800 */
[----:B-1----:R-:W-:-:S13]  /*9490*/  ISETP.LE.AND P0, PT, R0, UR36, PT ;  /* 0x0000002400007c0c */ /* 0x002fda000bf03270 */
[----:B--2---:R-:W-:Y:S05]  /*94a0*/  @P0 EXIT ;  /* 0x000000000000094d */ /* 0x004fea0003800000 */
[----:B------:R-:W-:Y:S02]  /*94b0*/  UISETP.NE.AND UP0, UPT, UR51, URZ, UPT ;  /* 0x000000ff3300728c */ /* 0x000fe4000bf05270 */
[----:B------:R-:W-:Y:S01]  /*94c0*/  USEL UR42, URZ, 0x8, !UP4 ;  /* 0x00000008ff2a7887 */ /* 0x000fe2000e000000 */
[----:B------:R-:W-:Y:S01]  /*94d0*/  UMOV UR41, 0x400 ;  /* 0x0000040000297882 */ /* 0x000fe20000000000 */
[----:B------:R-:W-:Y:S02]  /*94e0*/  USEL UR44, UR7, UR6, UP0 ;  /* 0x00000006072c7287 */ /* 0x000fe40008000000 */
[----:B------:R-:W-:Y:S02]  /*94f0*/  ULEA UR41, UR39, UR41, 0x18 ;  /* 0x0000002927297291 */ /* 0x000fe4000f8ec0ff */
[----:B------:R-:W-:Y:S02]  /*9500*/  ULOP3.LUT UR8, UR42, 0x8, URZ, 0x3c, !UPT ;  /* 0x000000082a087892 */ /* 0x000fe4000f8e3cff */
[----:B------:R-:W-:-:S02]  /*9510*/  UIADD3 UR42, UPT, UPT, UR42, 0x70d0, UR41 ;  /* 0x000070d02a2a7890 */ /* 0x000fc4000fffe029 */
[----:B------:R-:W-:Y:S02]  /*9520*/  USEL UR43, UR5, UR4, UP0 ;  /* 0x00000004052b7287 */ /* 0x000fe40008000000 */
[----:B------:R-:W-:Y:S02]  /*9530*/  USEL UR50, URZ, 0x1, UP4 ;  /* 0x00000001ff327887 */ /* 0x000fe4000a000000 */
[----:B------:R-:W-:Y:S02]  /*9540*/  ULOP3.LUT UR44, UR44, 0x1, URZ, 0xc0, !UPT ;  /* 0x000000012c2c7892 */ /* 0x000fe4000f8ec0ff */
[----:B------:R-:W-:Y:S01]  /*9550*/  UIADD3 UR41, UPT, UPT, UR8, 0x70d0, UR41 ;  /* 0x000070d008297890 */ /* 0x000fe2000fffe029 */
[----:B------:R-:W-:Y:S01]  /*9560*/  UMOV UR49, URZ ;  /* 0x000000ff00317c82 */ /* 0x000fe20008000000 */
[----:B------:R-:W-:Y:S01]  /*9570*/  UMOV UR48, 0x1 ;  /* 0x0000000100307882 */ /* 0x000fe20000000000 */
[----:B------:R-:W-:Y:S01]  /*9580*/  UMOV UR47, 0x1 ;  /* 0x00000001002f7882 */ /* 0x000fe20000000000 */
[----:B------:R-:W-:-:S08]  /*9590*/  UMOV UR46, URZ ;  /* 0x000000ff002e7c82 */ /* 0x000fd00008000000 */
.L_x_246:
[----:B-1----:R-:W1:Y:S01]  /*95a0*/  LDCU.64 UR6, c[0x0][0x908] ;  /* 0x00012100ff0677ac */ /* 0x002e620008000a00 */
[----:B--2---:R-:W2:Y:S01]  /*95b0*/  LDCU UR8, c[0x0][0x904] ;  /* 0x00012080ff0877ac */ /* 0x004ea20008000800 */
[----:B------:R-:W3:Y:S01]  /*95c0*/  LDCU.64 UR4, c[0x0][0x380] ;  /* 0x00007000ff0477ac */ /* 0x000ee20008000a00 */
[----:B-1----:R-:W-:Y:S02]  /*95d0*/  UIMAD.WIDE.U32 UR10, UR36, UR6, URZ ;  /* 0x00000006240a72a5 */ /* 0x002fe4000f8e00ff */
[----:B--2---:R-:W-:Y:S02]  /*95e0*/  UISETP.NE.AND UP0, UPT, UR8, 0x1, UPT ;  /* 0x000000010800788c */ /* 0x004fe4000bf05270 */
[----:B------:R-:W-:-:S04]  /*95f0*/  USHF.R.U32.HI UR6, URZ, UR7, UR11 ;  /* 0x00000007ff067299 */ /* 0x000fc8000801160b */
[----:B------:R-:W-:Y:S02]  /*9600*/  USEL UR6, UR36, UR6, !UP0 ;  /* 0x0000000624067287 */ /* 0x000fe4000c000000 */
[----:B---3--:R-:W-:Y:S02]  /*9610*/  UISETP.NE.AND UP0, UPT, UR5, URZ, UPT ;  /* 0x000000ff0500728c */ /* 0x008fe4000bf05270 */
[----:B------:R-:W-:-:S04]  /*9620*/  UIADD3 UR6, UPT, UPT, -UR6, URZ, URZ ;  /* 0x000000ff06067290 */ /* 0x000fc8000fffe1ff */
[----:B------:R-:W-:-:S04]  /*9630*/  UIMAD UR6, UR8, UR6, UR36 ;  /* 0x00000006080672a4 */ /* 0x000fc8000f8e0224 */
[----:B------:R-:W-:-:S04]  /*9640*/  USHF.L.U32 UR6, UR6, 0x8, URZ ;  /* 0x0000000806067899 */ /* 0x000fc800080006ff */
[----:B------:R-:W-:-:S09]  /*9650*/  UISETP.GE.OR UP0, UPT, UR6, UR4, !UP0 ;  /* 0x000000040600728c */ /* 0x000fd2000c706670 */
[----:B------:R-:W-:Y:S05]  /*9660*/  BRA.U UP0, `(.L_x_217) ;  /* 0x00000049003c7547 */ /* 0x000fea000b800000 */
[----:B------:R-:W-:-:S09]  /*9670*/  UISETP.NE.AND UP0, UPT, UR44, URZ, UPT ;  /* 0x000000ff2c00728c */ /* 0x000fd2000bf05270 */
[----:B------:R-:W-:Y:S05]  /*9680*/  BRA.U UP0, `(.L_x_218) ;  /* 0x0000000100047547 */ /* 0x000fea000b800000 */
[----:B------:R-:W-:Y:S05]  /*9690*/  BPT.TRAP 0x1 ;  /* 0x000000040000795c */ /* 0x000fea0000300000 */
.L_x_218:
[----:B------:R-:W1:Y:S01]  /*96a0*/  S2UR UR4, SR_CgaCtaId ;  /* 0x00000000000479c3 */ /* 0x000e620000008800 */
[----:B------:R-:W-:Y:S01]  /*96b0*/  UISETP.NE.AND UP0, UPT, UR51, URZ, UPT ;  /* 0x000000ff3300728c */ /* 0x000fe2000bf05270 */
[----:B------:R-:W-:Y:S02]  /*96c0*/  UMOV UR6, 0x400 ;  /* 0x0000040000067882 */ /* 0x000fe40000000000 */
[----:B-1----:R-:W-:Y:S02]  /*96d0*/  ULEA UR4, UR4, UR6, 0x18 ;  /* 0x0000000604047291 */ /* 0x002fe4000f8ec0ff */
[----:B------:R-:W-:Y:S02]  /*96e0*/  USEL UR6, UR47, UR48, UP0 ;  /* 0x000000302f067287 */ /* 0x000fe40008000000 */
[----:B------:R-:W-:-:S04]  /*96f0*/  UIADD3 UR7, UPT, UPT, UR4, 0x7088, URZ ;  /* 0x0000708804077890 */ /* 0x000fc8000fffe0ff */
[----:B------:R-:W-:Y:S01]  /*9700*/  @UP0 UIADD3 UR7, UPT, UPT, UR4, 0x7078, URZ ;  /* 0x0000707804070890 */ /* 0x000fe2000fffe0ff */
[----:B------:R-:W-:-:S04]  /*9710*/  MOV R3, UR6 ;  /* 0x0000000600037c02 */ /* 0x000fc80008000f00 */
[----:B------:R-:W-:-:S04]  /*9720*/  SHF.L.U32 R3, R3, 0x1f, RZ ;  /* 0x0000001f03037819 */ /* 0x000fc800000006ff */
[----:B------:R-:W1:Y:S02]  /*9730*/  SYNCS.PHASECHK.TRANS64.TRYWAIT P0, [UR7], R3 ;  /* 0x00000003ff0075a7 */ /* 0x000e640008001107 */
[----:B-1----:R-:W-:Y:S05]  /*9740*/  @!P0 BRA `(.L_x_219) ;  /* 0x0000008400fc8947 */ /* 0x002fea0003800000 */
.L_x_403:
[----:B------:R-:W-:-:S09]  /*9750*/  UISETP.GE.AND UP0, UPT, UR5, 0x1, UPT ;  /* 0x000000010500788c */ /* 0x000fd2000bf06270 */
[----:B------:R-:W-:Y:S05]  /*9760*/  BRA.U !UP0, `(.L_x_220) ;  /* 0x00000045086c7547 */ /* 0x000fea000b800000 */
[----:B------:R-:W-:Y:S01]  /*9770*/  UIADD3 UR5, UPT, UPT, UR5, 0x7f, URZ ;  /* 0x0000007f05057890 */ /* 0x000fe2000fffe0ff */
[----:B------:R-:W-:Y:S01]  /*9780*/  HFMA2 R16, -RZ, RZ, 0, 0 ;  /* 0x00000000ff107431 */ /* 0x000fe200000001ff */
[----:B------:R-:W-:Y:S01]  /*9790*/  MOV R156, 0xff800000 ;  /* 0xff800000009c7802 */ /* 0x000fe20000000f00 */
[----:B------:R-:W2:Y:S01]  /*97a0*/  LDCU UR37, c[0x0][0x704] ;  /* 0x0000e080ff2577ac */ /* 0x000ea20008000800 */
[----:B------:R-:W-:-:S04]  /*97b0*/  USHF.R.S32.HI UR4, URZ, 0x1f, UR5 ;  /* 0x0000001fff047899 */ /* 0x000fc80008011405 */
[----:B------:R-:W-:-:S04]  /*97c0*/  ULEA.HI UR4, UR4, UR5, URZ, 0x7 ;  /* 0x0000000504047291 */ /* 0x000fc8000f8f38ff */
[----:B------:R-:W-:-:S12]  /*97d0*/  ULEA.HI.SX32 UR45, UR4, 0xffffffff, 0x19 ;  /* 0xffffffff042d7891 */ /* 0x000fd8000f8fcaff */
.L_x_241:
[----:B------:R-:W3:Y:S01]  /*97e0*/  S2R R2, SR_TID.X ;  /* 0x0000000000027919 */ /* 0x000ee20000002100 */
[----:B------:R-:W-:Y:S01]  /*97f0*/  UISETP.NE.AND UP0, UPT, UR51, URZ, UPT ;  /* 0x000000ff3300728c */ /* 0x000fe2000bf05270 */
[----:B------:R-:W-:-:S03]  /*9800*/  UMOV UR4, 0x20 ;  /* 0x0000002000047882 */ /* 0x000fc60000000000 */
[----:B------:R-:W-:Y:S01]  /*9810*/  USEL UR4, UR4, 0xa0, UP0 ;  /* 0x000000a004047887 */ /* 0x000fe20008000000 */
[----:B---3--:R-:W-:-:S05]  /*9820*/  IMAD.U32 R18, R2, 0x10000, RZ ;  /* 0x0001000002127824 */ /* 0x008fca00078e00ff */
[----:B------:R-:W-:-:S05]  /*9830*/  LOP3.LUT R18, R18, 0x600000, RZ, 0xc0, !PT ;  /* 0x0060000012127812 */ /* 0x000fca00078ec0ff */
[----:B-1----:R-:W-:Y:S01]  /*9840*/  VIADD R0, R18, UR4 ;  /* 0x0000000412007c36 */ /* 0x002fe20008000000 */
[----:B------:R-:W-:Y:S02]  /*9850*/  USEL UR4, UR46, UR49, UP0 ;  /* 0x000000312e047287 */ /* 0x000fe40008000000 */
[----:B------:R-:W-:-:S03]  /*9860*/  UISETP.GT.U32.AND UP0, UPT, UR43, 0x1, UPT ;  /* 0x000000012b00788c */ /* 0x000fc6000bf04070 */
[----:B------:R-:W1:Y:S02]  /*9870*/  SHFL.IDX PT, R0, R0, RZ, 0x1f ;  /* 0x00001fff00007589 */ /* 0x000e6400000e0000 */
[----:B-1----:R-:W-:-:S04]  /*9880*/  R2UR UR40, R0 ;  /* 0x00000000002872ca */ /* 0x002fc800000e0000 */
[----:B--2---:R-:W-:Y:S11]  /*9890*/  BRA.U UP0, `(.L_x_221) ;  /* 0x0000000100047547 */ /* 0x004ff6000b800000 */
[----:B--2---:R-:W-:Y:S05]  /*98a0*/  BPT.TRAP 0x1 ;  /* 0x000000040000795c */ /* 0x004fea0000300000 */
.L_x_221:
[----:B------:R-:W1:Y:S01]  /*98b0*/  S2UR UR38, SR_CgaCtaId ;  /* 0x00000000002679c3 */ /* 0x000e620000008800 */
[----:B------:R-:W-:Y:S01]  /*98c0*/  UISETP.NE.AND UP0, UPT, UR51, URZ, UPT ;  /* 0x000000ff3300728c */ /* 0x000fe2000bf05270 */
[----:B------:R-:W-:Y:S01]  /*98d0*/  IMAD.U32 R3, RZ, RZ, UR4 ;  /* 0x00000004ff037e24 */ /* 0x000fe2000f8e00ff */
[----:B------:R-:W-:Y:S01]  /*98e0*/  UMOV UR5, 0x400 ;  /* 0x0000040000057882 */ /* 0x000fe20000000000 */
[----:B------:R-:W-:Y:S01]  /*98f0*/  SHF.R.U32.HI R2, RZ, 0x5, R2 ;  /* 0x00000005ff027819 */ /* 0x000fe20000011602 */
[----:B------:R-:W-:Y:S01]  /*9900*/  USEL UR4, URZ, 0x80, UP0 ;  /* 0x00000080ff047887 */ /* 0x000fe20008000000 */
[----:B------:R-:W-:Y:S02]  /*9910*/  SHF.R.U32.HI R22, RZ, 0x15, R18 ;  /* 0x00000015ff167819 */ /* 0x000fe40000011612 */
[----:B------:R-:W-:Y:S02]  /*9920*/  SHF.L.U32 R3, R3, 0x1f, RZ ;  /* 0x0000001f03037819 */ /* 0x000fe400000006ff */
[----:B------:R-:W-:-:S02]  /*9930*/  LOP3.LUT R19, R2, 0x3, RZ, 0xc0, !PT ;  /* 0x0000000302137812 */ /* 0x000fc400078ec0ff */
[----:B------:R-:W-:Y:S02]  /*9940*/  LOP3.LUT R18, R18, UR4, RZ, 0xfc, !PT ;  /* 0x0000000412127c12 */ /* 0x000fe4000f8efcff */
[----:B------:R-:W-:Y:S01]  /*9950*/  ISETP.NE.AND P0, PT, R19, R22, PT ;  /* 0x000000161300720c */ /* 0x000fe20003f05270 */
[----:B-1----:R-:W-:-:S04]  /*9960*/  ULEA UR38, UR38, UR5, 0x18 ;  /* 0x0000000526267291 */ /* 0x002fc8000f8ec0ff */
[----:B------:R-:W-:Y:S02]  /*9970*/  UIADD3 UR5, UPT, UPT, UR38, 0x7060, URZ ;  /* 0x0000706026057890 */ /* 0x000fe4000fffe0ff */
[----:B------:R-:W-:-:S09]  /*9980*/  @UP0 UIADD3 UR5, UPT, UPT, UR38, 0x7050, URZ ;  /* 0x0000705026050890 */ /* 0x000fd2000fffe0ff */
[----:B------:R-:W1:Y:S02]  /*9990*/  SYNCS.PHASECHK.TRANS64.TRYWAIT P1, [UR5], R3 ;  /* 0x00000003ff0075a7 */ /* 0x000e640008021105 */
[----:B-1----:R-:W-:Y:S05]  /*99a0*/  @!P1 BRA `(.L_x_222) ;  /* 0x00000084007c9947 */ /* 0x002fea0003800000 */
.L_x_405:
[----:B------:R-:W-:Y:S05]  /*99b0*/  @!P0 BRA `(.L_x_223) ;  /* 0x0000000000408947 */ /* 0x000fea0003800000 */
[----:B------:R-:W-:Y:S01]  /*99c0*/  MOV R14, 0x8 ;  /* 0x00000008000e7802 */ /* 0x000fe20000000f00 */
[----:B------:R-:W3:Y:S01]  /*99d0*/  LDCU.64 UR8, c[0x4][0xb0] ;  /* 0x01001600ff0877ac */ /* 0x000ee20008000a00 */
[----:B------:R-:W-:Y:S02]  /*99e0*/  HFMA2 R12, -RZ, RZ, 0, 5.9604644775390625e-08 ;  /* 0x00000001ff0c7431 */ /* 0x000fe400000001ff */
[----:B------:R-:W-:Y:S01]  /*99f0*/  IMAD.MOV.U32 R8, RZ, RZ, 0x192 ;  /* 0x00000192ff087424 */ /* 0x000fe200078e00ff */
[----:B------:R-:W4:Y:S01]  /*9a00*/  LDCU.64 UR6, c[0x4][0xb8] ;  /* 0x01001700ff0677ac */ /* 0x000f220008000a00 */
[----:B------:R-:W1:Y:S01]  /*9a10*/  LDC.64 R14, c[0x4][R14] ;  /* 0x010000000e0e7b82 */ /* 0x000e620000000a00 */
[----:B------:R-:W-:Y:S01]  /*9a20*/  IMAD.MOV.U32 R13, RZ, RZ, RZ ;  /* 0x000000ffff0d7224 */ /* 0x000fe200078e00ff */
[----:B------:R-:W5:Y:S01]  /*9a30*/  LDCU.64 UR4, c[0x4][0x10] ;  /* 0x01000200ff0477ac */ /* 0x000f620008000a00 */
[----:B---3--:R-:W-:Y:S01]  /*9a40*/  IMAD.U32 R4, RZ, RZ, UR8 ;  /* 0x00000008ff047e24 */ /* 0x008fe2000f8e00ff */
[----:B------:R-:W-:Y:S01]  /*9a50*/  MOV R5, UR9 ;  /* 0x0000000900057c02 */ /* 0x000fe20008000f00 */
[----:B----4-:R-:W-:Y:S01]  /*9a60*/  IMAD.U32 R6, RZ, RZ, UR6 ;  /* 0x00000006ff067e24 */ /* 0x010fe2000f8e00ff */
[----:B------:R-:W-:Y:S01]  /*9a70*/  MOV R7, UR7 ;  /* 0x0000000700077c02 */ /* 0x000fe20008000f00 */
[----:B-----5:R-:W-:Y:S01]  /*9a80*/  IMAD.U32 R10, RZ, RZ, UR4 ;  /* 0x00000004ff0a7e24 */ /* 0x020fe2000f8e00ff */
[----:B------:R-:W-:-:S02]  /*9a90*/  MOV R11, UR5 ;  /* 0x00000005000b7c02 */ /* 0x000fc40008000f00 */
[----:B------:R-:W-:-:S07]  /*9aa0*/  LEPC R20, `(.L_x_223) ;  /* 0x000000001014794e */ /* 0x000fce0000000000 */
[----:B-12---:R-:W-:Y:S05]  /*9ab0*/  CALL.ABS.NOINC R14 ;  /* 0x000000000e007343 */ /* 0x006fea0003c00000 */
.L_x_223:
[C---:B-1----:R-:W-:Y:S01]  /*9ac0*/  VIADD R0, R18.reuse, 0x20 ;  /* 0x0000002012007836 */ /* 0x042fe20000000000 */
[----:B------:R-:W-:Y:S05]  /*9ad0*/  WARPSYNC.ALL ;  /* 0x0000000000007948 */ /* 0x000fea0003800000 */
[----:B------:R-:W-:Y:S02]  /*9ae0*/  SHF.R.U32.HI R0, RZ, 0x15, R0 ;  /* 0x00000015ff007819 */ /* 0x000fe40000011600 */
[----:B------:R-:W-:Y:S02]  /*9af0*/  R2UR UR4, R18 ;  /* 0x00000000120472ca */ /* 0x000fe400000e0000 */
[----:B------:R-:W-:-:S11]  /*9b00*/  ISETP.NE.AND P0, PT, R19, R0, PT ;  /* 0x000000001300720c */ /* 0x000fd60003f05270 */
[----:B------:R-:W1:Y:S02]  /*9b10*/  LDTM.x32 R124, tmem[UR4] ;  /* 0x00000004007c79ee */ /* 0x000e6400082c0000 */
[----:B-1----:R-:W-:Y:S05]  /*9b20*/  @!P0 BRA `(.L_x_224) ;  /* 0x0000000000408947 */ /* 0x002fea0003800000 */
[----:B------:R-:W-:Y:S01]  /*9b30*/  MOV R14, 0x8 ;  /* 0x00000008000e7802 */ /* 0x000fe20000000f00 */
[----:B------:R-:W1:Y:S01]  /*9b40*/  LDCU.64 UR8, c[0x4][0xb0] ;  /* 0x01001600ff0877ac */ /* 0x000e620008000a00 */
[----:B------:R-:W-:Y:S02]  /*9b50*/  HFMA2 R12, -RZ, RZ, 0, 5.9604644775390625e-08 ;  /* 0x00000001ff0c7431 */ /* 0x000fe400000001ff */
[----:B------:R-:W-:Y:S01]  /*9b60*/  IMAD.MOV.U32 R8, RZ, RZ, 0x192 ;  /* 0x00000192ff087424 */ /* 0x000fe200078e00ff */
[----:B------:R-:W3:Y:S01]  /*9b70*/  LDCU.64 UR6, c[0x4][0xb8] ;  /* 0x01001700ff0677ac */ /* 0x000ee20008000a00 */
[----:B------:R-:W4:Y:S01]  /*9b80*/  LDC.64 R14, c[0x4][R14] ;  /* 0x010000000e0e7b82 */ /* 0x000f220000000a00 */
[----:B------:R-:W-:Y:S01]  /*9b90*/  IMAD.MOV.U32 R13, RZ, RZ, RZ ;  /* 0x000000ffff0d7224 */ /* 0x000fe200078e00ff */
[----:B------:R-:W5:Y:S01]  /*9ba0*/  LDCU.64 UR4, c[0x4][0x10] ;  /* 0x01000200ff0477ac */ /* 0x000f620008000a00 */
[----:B-1----:R-:W-:Y:S01]  /*9bb0*/  IMAD.U32 R4, RZ, RZ, UR8 ;  /* 0x00000008ff047e24 */ /* 0x002fe2000f8e00ff */
[----:B------:R-:W-:Y:S01]  /*9bc0*/  MOV R5, UR9 ;  /* 0x0000000900057c02 */ /* 0x000fe20008000f00 */
[----:B---3--:R-:W-:Y:S01]  /*9bd0*/  IMAD.U32 R6, RZ, RZ, UR6 ;  /* 0x00000006ff067e24 */ /* 0x008fe2000f8e00ff */
[----:B------:R-:W-:Y:S01]  /*9be0*/  MOV R7, UR7 ;  /* 0x0000000700077c02 */ /* 0x000fe20008000f00 */
[----:B-----5:R-:W-:Y:S01]  /*9bf0*/  IMAD.U32 R10, RZ, RZ, UR4 ;  /* 0x00000004ff0a7e24 */ /* 0x020fe2000f8e00ff */
[----:B------:R-:W-:-:S02]  /*9c00*/  MOV R11, UR5 ;  /* 0x00000005000b7c02 */ /* 0x000fc40008000f00 */
[----:B------:R-:W-:-:S07]  /*9c10*/  LEPC R20, `(.L_x_224) ;  /* 0x000000001014794e */ /* 0x000fce0000000000 */
[----:B--2-4-:R-:W-:Y:S05]  /*9c20*/  CALL.ABS.NOINC R14 ;  /* 0x000000000e007343 */ /* 0x014fea0003c00000 */
.L_x_224:
[C---:B------:R-:W-:Y:S01]  /*9c30*/  VIADD R0, R18.reuse, 0x40 ;  /* 0x0000004012007836 */ /* 0x040fe20000000000 */
[----:B------:R-:W-:Y:S05]  /*9c40*/  WARPSYNC.ALL ;  /* 0x0000000000007948 */ /* 0x000fea0003800000 */
[----:B------:R-:W-:Y:S02]  /*9c50*/  SHF.R.U32.HI R0, RZ, 0x15, R0 ;  /* 0x00000015ff007819 */ /* 0x000fe40000011600 */
[----:B------:R-:W-:Y:S02]  /*9c60*/  R2UR UR4, R18 ;  /* 0x00000000120472ca */ /* 0x000fe400000e0000 */
[----:B------:R-:W-:-:S11]  /*9c70*/  ISETP.NE.AND P0, PT, R19, R0, PT ;  /* 0x000000001300720c */ /* 0x000fd60003f05270 */
[----:B------:R-:W1:Y:S02]  /*9c80*/  LDTM.x32 R92, tmem[UR4+0x20] ;  /* 0x00002004005c79ee */ /* 0x000e6400082c0000 */
        /* <DEDUP_REMOVED lines=17> */
.L_x_225:
        /* <DEDUP_REMOVED lines=23> */
.L_x_226:
[C---:B------:R-:W-:Y:S01]  /*9f10*/  FMNMX3 R3, R156.reuse, R124, R128, !PT ;  /* 0x0000007c9c037276 */ /* 0x040fe20007800080 */
[----:B------:R-:W-:Y:S05]  /*9f20*/  WARPSYNC.ALL ;  /* 0x0000000000007948 */ /* 0x000fea0003800000 */
[C---:B------:R-:W-:Y:S02]  /*9f30*/  FMNMX3 R0, R156.reuse, R125, R129, !PT ;  /* 0x0000007d9c007276 */ /* 0x040fe40007800081 */
[----:B------:R-:W-:Y:S02]  /*9f40*/  FMNMX3 R5, R156, R126, R130, !PT ;  /* 0x0000007e9c057276 */ /* 0x000fe40007800082 */
[----:B------:R-:W-:-:S02]  /*9f50*/  FMNMX3 R3, R3, R132, R136, !PT ;  /* 0x0000008403037276 */ /* 0x000fc40007800088 */
[----:B------:R-:W-:Y:S02]  /*9f60*/  FMNMX3 R0, R0, R133, R137, !PT ;  /* 0x0000008500007276 */ /* 0x000fe40007800089 */
[----:B------:R-:W-:Y:S02]  /*9f70*/  FMNMX3 R6, R156, R127, R131, !PT ;  /* 0x0000007f9c067276 */ /* 0x000fe40007800083 */
[----:B------:R-:W-:Y:S02]  /*9f80*/  FMNMX3 R5, R5, R134, R138, !PT ;  /* 0x0000008605057276 */ /* 0x000fe4000780008a */
[----:B------:R-:W-:Y:S02]  /*9f90*/  FMNMX3 R3, R3, R140, R144, !PT ;  /* 0x0000008c03037276 */ /* 0x000fe40007800090 */
[----:B------:R-:W-:Y:S02]  /*9fa0*/  FMNMX3 R0, R0, R141, R145, !PT ;  /* 0x0000008d00007276 */ /* 0x000fe40007800091 */
[----:B------:R-:W-:-:S02]  /*9fb0*/  FMNMX3 R6, R6, R135, R139, !PT ;  /* 0x0000008706067276 */ /* 0x000fc4000780008b */
[----:B------:R-:W-:Y:S02]  /*9fc0*/  FMNMX3 R5, R5, R142, R146, !PT ;  /* 0x0000008e05057276 */ /* 0x000fe40007800092 */
[----:B------:R-:W-:Y:S02]  /*9fd0*/  R2UR UR4, R18 ;  /* 0x00000000120472ca */ /* 0x000fe400000e0000 */
[----:B------:R-:W-:Y:S02]  /*9fe0*/  FMNMX3 R3, R3, R148, R152, !PT ;  /* 0x0000009403037276 */ /* 0x000fe40007800098 */
[----:B------:R-:W-:Y:S02]  /*9ff0*/  FMNMX3 R0, R0, R149, R153, !PT ;  /* 0x0000009500007276 */ /* 0x000fe40007800099 */
[----:B------:R-:W-:Y:S02]  /*a000*/  FMNMX3 R6, R6, R143, R147, !PT ;  /* 0x0000008f06067276 */ /* 0x000fe40007800093 */
[----:B------:R-:W-:-:S02]  /*a010*/  FMNMX3 R5, R5, R150, R154, !PT ;  /* 0x0000009605057276 */ /* 0x000fc4000780009a */
[----:B------:R-:W-:Y:S02]  /*a020*/  FMNMX3 R3, R3, R92, R96, !PT ;  /* 0x0000005c03037276 */ /* 0x000fe40007800060 */
[----:B------:R-:W-:Y:S01]  /*a030*/  FMNMX3 R0, R0, R93, R97, !PT ;  /* 0x0000005d00007276 */ /* 0x000fe20007800061 */
[----:B------:R-:W1:Y:S01]  /*a040*/  LDTM.x32 R60, tmem[UR4+0x60] ;  /* 0x00006004003c79ee */ /* 0x000e6200082c0000 */
[----:B------:R-:W-:Y:S02]  /*a050*/  FMNMX3 R6, R6, R151, R155, !PT ;  /* 0x0000009706067276 */ /* 0x000fe4000780009b */
[----:B------:R-:W-:Y:S02]  /*a060*/  FMNMX3 R5, R5, R94, R98, !PT ;  /* 0x0000005e05057276 */ /* 0x000fe40007800062 */
        /* <DEDUP_REMOVED lines=28> */
[----:B-1----:R-:W-:Y:S02]  /*a230*/  FMNMX3 R3, R3, R60, R64, !PT ;  /* 0x0000003c03037276 */ /* 0x002fe40007800040 */
        /* <DEDUP_REMOVED lines=15> */
[----:B------:R-:W-:Y:S02]  /*a330*/  ISETP.NE.AND P0, PT, R19, R22, PT ;  /* 0x000000161300720c */ /* 0x000fe40003f05270 */
[----:B------:R-:W-:Y:S02]  /*a340*/  FMNMX3 R17, R6, R87, R91, !PT ;  /* 0x0000005706117276 */ /* 0x000fe4000780005b */
[----:B------:R-:W-:-:S04]  /*a350*/  FMNMX3 R0, R4, R3, R0, !PT ;  /* 0x0000000304007276 */ /* 0x000fc80007800000 */
[----:B------:R-:W-:-:S04]  /*a360*/  FMNMX R17, R17, R0, !PT ;  /* 0x0000000011117209 */ /* 0x000fc80007800000 */
[----:B------:R-:W-:-:S04]  /*a370*/  FSETP.NEU.AND P1, PT, R17, -INF , PT ;  /* 0xff8000001100780b */ /* 0x000fc80003f2d000 */
[----:B------:R-:W-:Y:S01]  /*a380*/  FSEL R157, R17, RZ, P1 ;  /* 0x000000ff119d7208 */ /* 0x000fe20000800000 */
[----:B------:R-:W-:Y:S08]  /*a390*/  @!P0 BRA `(.L_x_227) ;  /* 0x0000000000408947 */ /* 0x000ff00003800000 */
        /* <DEDUP_REMOVED lines=16> */
.L_x_227:
[----:B------:R-:W-:Y:S05]  /*a4a0*/  WARPSYNC.ALL ;  /* 0x0000000000007948 */ /* 0x000fea0003800000 */
[----:B------:R-:W-:Y:S02]  /*a4b0*/  R2UR UR4, R18 ;  /* 0x00000000120472ca */ /* 0x000fe400000e0000 */
[----:B------:R-:W-:-:S11]  /*a4c0*/  ISETP.NE.AND P0, PT, RZ, UR44, PT ;  /* 0x0000002cff007c0c */ /* 0x000fd6000bf05270 */
[----:B------:R1:W-:Y:S02]  /*a4d0*/  STTM.x2 tmem[UR4], R156 ;  /* 0x0000009c000079ed */ /* 0x0003e400080c0004 */
[----:B------:R-:W-:Y:S05]  /*a4e0*/  @P0 BRA `(.L_x_228) ;  /* 0x0000000000040947 */ /* 0x000fea0003800000 */
[----:B--2---:R-:W-:Y:S05]  /*a4f0*/  BPT.TRAP 0x1 ;  /* 0x000000040000795c */ /* 0x004fea0000300000 */
.L_x_228:
[----:B------:R-:W-:Y:S01]  /*a500*/  UISETP.NE.AND UP0, UPT, UR51, URZ, UPT ;  /* 0x000000ff3300728c */ /* 0x000fe2000bf05270 */
[----:B------:R-:W-:Y:S01]  /*a510*/  MOV R3, UR50 ;  /* 0x0000003200037c02 */ /* 0x000fe20008000f00 */
[----:B------:R-:W-:Y:S01]  /*a520*/  UIADD3 UR4, UPT, UPT, UR38, 0x7080, URZ ;  /* 0x0000708026047890 */ /* 0x000fe2000fffe0ff */
[----:B------:R-:W-:Y:S02]  /*a530*/  FSETP.NEU.AND P0, PT, R17, -INF , PT ;  /* 0xff8000001100780b */ /* 0x000fe40003f0d000 */
[----:B------:R-:W-:Y:S02]  /*a540*/  SHF.L.U32 R3, R3, 0x1f, RZ ;  /* 0x0000001f03037819 */ /* 0x000fe400000006ff */
[----:B------:R-:W-:-:S04]  /*a550*/  FSEL R0, R17, RZ, P0 ;  /* 0x000000ff11007208 */ /* 0x000fc80000000000 */
[----:B------:R-:W-:Y:S01]  /*a560*/  @UP0 UIADD3 UR4, UPT, UPT, UR38, 0x7070, URZ ;  /* 0x0000707026040890 */ /* 0x000fe2000fffe0ff */
[----:B--2---:R-:W-:Y:S01]  /*a570*/  FMUL R0, R0, -UR37 ;  /* 0x8000002500007c20 */ /* 0x004fe20008400000 */
[----:B------:R-:W-:-:S03]  /*a580*/  USEL UR38, UR47, UR48, UP0 ;  /* 0x000000302f267287 */ /* 0x000fc60008000000 */
[--C-:B------:R-:W-:Y:S01]  /*a590*/  FFMA2 R18, R124.F32x2.HI_LO, UR37.F32, R0.reuse.F32 ;  /* 0x000000257c127c49 */ /* 0x100fe20009200000 */
[----:B------:R-:W-:Y:S01]  /*a5a0*/  ULOP3.LUT UR38, UR38, 0x1, URZ, 0x3c, !UPT ;  /* 0x0000000126267892 */ /* 0x000fe2000f8e3cff */
[--C-:B------:R-:W-:Y:S02]  /*a5b0*/  FFMA2 R22, R126.F32x2.HI_LO, UR37.F32, R0.reuse.F32 ;  /* 0x000000257e167c49 */ /* 0x100fe40009200000 */
[----:B------:R-:W-:Y:S01]  /*a5c0*/  SYNCS.ARRIVE.TRANS64.A1T0 RZ, [UR4], RZ ;  /* 0x000000ffffff79a7 */ /* 0x000fe20008100004 */
[----:B------:R-:W-:Y:S01]  /*a5d0*/  FSETP.GEU.AND P4, PT, R18, -126, PT ;  /* 0xc2fc00001200780b */ /* 0x000fe20003f8e000 */
[--C-:B------:R-:W-:Y:S01]  /*a5e0*/  FFMA2 R124, R128.F32x2.HI_LO, UR37.F32, R0.reuse.F32 ;  /* 0x00000025807c7c49 */ /* 0x100fe20009200000 */
[----:B------:R-:W-:Y:S01]  /*a5f0*/  FSETP.GEU.AND P3, PT, R19, -126, PT ;  /* 0xc2fc00001300780b */ /* 0x000fe20003f6e000 */
[----:B------:R-:W-:Y:S01]  /*a600*/  FFMA2 R126, R130.F32x2.HI_LO, UR37.F32, R0.F32 ;  /* 0x00000025827e7c49 */ /* 0x000fe20009200000 */
[----:B------:R-:W-:Y:S02]  /*a610*/  FSETP.GEU.AND P2, PT, R22, -126, PT ;  /* 0xc2fc00001600780b */ /* 0x000fe40003f4e000 */
[----:B------:R-:W-:Y:S01]  /*a620*/  FSETP.GEU.AND P1, PT, R23, -126, PT ;  /* 0xc2fc00001700780b */ /* 0x000fe20003f2e000 */
[----:B------:R-:W2:Y:S01]  /*a630*/  SYNCS.PHASECHK.TRANS64.TRYWAIT P5, [UR42], R3 ;  /* 0x00000003ff0075a7 */ /* 0x000ea200080a112a */
[----:B------:R-:W-:-:S02]  /*a640*/  FSETP.GEU.AND P0, PT, R124, -126, PT ;  /* 0xc2fc00007c00780b */ /* 0x000fc40003f0e000 */
[----:B------:R-:W-:-:S03]  /*a650*/  FSETP.GEU.AND P6, PT, R125, -126, PT ;  /* 0xc2fc00007d00780b */ /* 0x000fc60003fce000 */
[----:B------:R-:W-:Y:S02]  /*a660*/  @!P4 FMUL R18, R18, 0.5 ;  /* 0x3f0000001212c820 */ /* 0x000fe40000400000 */
[----:B------:R-:W-:Y:S02]  /*a670*/  @!P3 FMUL R19, R19, 0.5 ;  /* 0x3f0000001313b820 */ /* 0x000fe40000400000 */
[----:B------:R-:W-:Y:S02]  /*a680*/  @!P2 FMUL R22, R22, 0.5 ;  /* 0x3f0000001616a820 */ /* 0x000fe40000400000 */
[----:B------:R-:W-:Y:S01]  /*a690*/  @!P1 FMUL R23, R23, 0.5 ;  /* 0x3f00000017179820 */ /* 0x000fe20000400000 */
[----:B------:R-:W3:Y:S08]  /*a6a0*/  MUFU.EX2 R18, R18 ;  /* 0x0000001200127308 */ /* 0x000ef00000000800 */
[----:B------:R-:W4:Y:S08]  /*a6b0*/  MUFU.EX2 R19, R19 ;  /* 0x0000001300137308 */ /* 0x000f300000000800 */
[----:B------:R-:W1:Y:S08]  /*a6c0*/  MUFU.EX2 R22, R22 ;  /* 0x0000001600167308 */ /* 0x000e700000000800 */
[----:B------:R-:W1:Y:S02]  /*a6d0*/  MUFU.EX2 R23, R23 ;  /* 0x0000001700177308 */ /* 0x000e640000000800 */
[----:B-1234-:R-:W-:Y:S05]  /*a6e0*/  @!P5 BRA `(.L_x_229) ;  /* 0x000000780044d947 */ /* 0x01efea0003800000 */
.L_x_406:
[----:B------:R-:W-:Y:S01]  /*a6f0*/  @!P0 FMUL R124, R124, 0.5 ;  /* 0x3f0000007c7c8820 */ /* 0x000fe20000400000 */
[--C-:B------:R-:W-:Y:S01]  /*a700*/  FFMA2 R128, R132.F32x2.HI_LO, UR37.F32, R0.reuse.F32 ;  /* 0x0000002584807c49 */ /* 0x100fe20009200000 */
[----:B------:R-:W-:Y:S01]  /*a710*/  FSETP.GEU.AND P5, PT, R126, -126, PT ;  /* 0xc2fc00007e00780b */ /* 0x000fe20003fae000 */
[----:B------:R-:W-:Y:S01]  /*a720*/  @!P4 FMUL R18, R18, R18 ;  /* 0x000000121212c220 */ /* 0x000fe20000400000 */
[--C-:B------:R-:W-:Y:S01]  /*a730*/  FFMA2 R130, R134.F32x2.HI_LO, UR37.F32, R0.reuse.F32 ;  /* 0x0000002586827c49 */ /* 0x100fe20009200000 */
[----:B------:R-:W-:Y:S01]  /*a740*/  FSETP.GEU.AND P4, PT, R127, -126, PT ;  /* 0xc2fc00007f00780b */ /* 0x000fe20003f8e000 */
[----:B------:R-:W2:Y:S01]  /*a750*/  MUFU.EX2 R124, R124 ;  /* 0x0000007c007c7308 */ /* 0x000ea20000000800 */
[----:B------:R-:W-:Y:S01]  /*a760*/  @!P3 FMUL R19, R19, R19 ;  /* 0x000000131313b220 */ /* 0x000fe20000400000 */
[----:B------:R-:W-:Y:S01]  /*a770*/  FSETP.GEU.AND P3, PT, R128, -126, PT ;  /* 0xc2fc00008000780b */ /* 0x000fe20003f6e000 */
[----:B------:R-:W-:Y:S01]  /*a780*/  @!P2 FMUL R22, R22, R22 ;  /* 0x000000161616a220 */ /* 0x000fe20000400000 */
[----:B------:R-:W-:Y:S01]  /*a790*/  @!P1 FMUL R23, R23, R23 ;  /* 0x0000001717179220 */ /* 0x000fe20000400000 */
[----:B------:R-:W-:Y:S01]  /*a7a0*/  FSETP.GEU.AND P2, PT, R129, -126, PT ;  /* 0xc2fc00008100780b */ /* 0x000fe20003f4e000 */
[----:B------:R-:W-:Y:S01]  /*a7b0*/  @!P6 FMUL R125, R125, 0.5 ;  /* 0x3f0000007d7de820 */ /* 0x000fe20000400000 */
[----:B------:R-:W-:Y:S01]  /*a7c0*/  FSETP.GEU.AND P1, PT, R130, -126, PT ;  /* 0xc2fc00008200780b */ /* 0x000fe20003f2e000 */
[--C-:B------:R-:W-:Y:S01]  /*a7d0*/  FFMA2 R132, R136.F32x2.HI_LO, UR37.F32, R0.reuse.F32 ;  /* 0x0000002588847c49 */ /* 0x100fe20009200000 */
[----:B------:R-:W-:Y:S01]  /*a7e0*/  USHF.R.U32.HI UR4, URZ, 0x15, UR40 ;  /* 0x00000015ff047899 */ /* 0x000fe20008011628 */
[----:B------:R-:W-:Y:S01]  /*a7f0*/  @!P5 FMUL R126, R126, 0.5 ;  /* 0x3f0000007e7ed820 */ /* 0x000fe20000400000 */
[--C-:B------:R-:W-:Y:S01]  /*a800*/  FFMA2 R134, R138.F32x2.HI_LO, UR37.F32, R0.reuse.F32 ;  /* 0x000000258a867c49 */ /* 0x100fe20009200000 */
[----:B------:R-:W3:Y:S01]  /*a810*/  MUFU.EX2 R125, R125 ;  /* 0x0000007d007d7308 */ /* 0x000ee20000000800 */
[----:B------:R-:W-:Y:S01]  /*a820*/  @!P4 FMUL R127, R127, 0.5 ;  /* 0x3f0000007f7fc820 */ /* 0x000fe20000400000 */
[--C-:B------:R-:W-:Y:S01]  /*a830*/  FFMA2 R136, R140.F32x2.HI_LO, UR37.F32, R0.reuse.F32 ;  /* 0x000000258c887c49 */ /* 0x100fe20009200000 */
[----:B-1----:R-:W-:Y:S01]  /*a840*/  MOV R3, UR4 ;  /* 0x0000000400037c02 */ /* 0x002fe20008000f00 */
[----:B------:R-:W-:Y:S01]  /*a850*/  @!P3 FMUL R128, R128, 0.5 ;  /* 0x3f0000008080b820 */ /* 0x000fe20000400000 */
[----:B--2---:R-:W-:Y:S01]  /*a860*/  @!P0 FMUL R124, R124, R124 ;  /* 0x0000007c7c7c8220 */ /* 0x004fe20000400000 */
[----:B------:R-:W-:Y:S01]  /*a870*/  FSETP.GEU.AND P0, PT, R131, -126, PT ;  /* 0xc2fc00008300780b */ /* 0x000fe20003f0e000 */
[----:B------:R-:W-:Y:S01]  /*a880*/  @!P2 FMUL R129, R129, 0.5 ;  /* 0x3f0000008181a820 */ /* 0x000fe20000400000 */
[----:B------:R-:W-:Y:S01]  /*a890*/  @!P1 FMUL R130, R130, 0.5 ;  /* 0x3f00000082829820 */ /* 0x000fe20000400000 */
[----:B------:R-:W1:Y:S01]  /*a8a0*/  MUFU.EX2 R126, R126 ;  /* 0x0000007e007e7308 */ /* 0x000e620000000800 */
[--C-:B------:R-:W-:Y:S01]  /*a8b0*/  FFMA2 R138, R142.F32x2.HI_LO, UR37.F32, R0.reuse.F32 ;  /* 0x000000258e8a7c49 */ /* 0x100fe20009200000 */
[----:B------:R-:W-:Y:S01]  /*a8c0*/  UISETP.NE.AND UP0, UPT, UR51, URZ, UPT ;  /* 0x000000ff3300728c */ /* 0x000fe2000bf05270 */
[--C-:B------:R-:W-:Y:S01]  /*a8d0*/  FFMA2 R140, R144.F32x2.HI_LO, UR37.F32, R0.reuse.F32 ;  /* 0x00000025908c7c49 */ /* 0x100fe20009200000 */
[----:B------:R-:W-:Y:S01]  /*a8e0*/  ULOP3.LUT UR50, UR50, 0x1, URZ, 0x3c, !UPT ;  /* 0x0000000132327892 */ /* 0x000fe2000f8e3cff */
[--C-:B------:R-:W-:Y:S01]  /*a8f0*/  FFMA2 R142, R146.F32x2.HI_LO, UR37.F32, R0.reuse.F32 ;  /* 0x00000025928e7c49 */ /* 0x100fe20009200000 */
[----:B------:R-:W-:Y:S01]  /*a900*/  USEL UR47, UR38, UR47, UP0 ;  /* 0x0000002f262f7287 */ /* 0x000fe20008000000 */
[--C-:B------:R-:W-:Y:S01]  /*a910*/  FFMA2 R144, R148.F32x2.HI_LO, UR37.F32, R0.reuse.F32 ;  /* 0x0000002594907c49 */ /* 0x100fe20009200000 */
[----:B------:R-:W2:Y:S01]  /*a920*/  MUFU.EX2 R127, R127 ;  /* 0x0000007f007f7308 */ /* 0x000ea20000000800 */
[----:B---3--:R-:W-:Y:S01]  /*a930*/  @!P6 FMUL R125, R125, R125 ;  /* 0x0000007d7d7de220 */ /* 0x008fe20000400000 */
[----:B------:R-:W-:Y:S01]  /*a940*/  @!P0 FMUL R131, R131, 0.5 ;  /* 0x3f00000083838820 */ /* 0x000fe20000400000 */
[----:B------:R-:W-:Y:S01]  /*a950*/  FSETP.GEU.AND P6, PT, R132, -126, PT ;  /* 0xc2fc00008400780b */ /* 0x000fe20003fce000 */
[--C-:B------:R-:W-:Y:S01]  /*a960*/  FFMA2 R146, R150.F32x2.HI_LO, UR37.F32, R0.reuse.F32 ;  /* 0x0000002596927c49 */ /* 0x100fe20009200000 */
[----:B------:R-:W-:Y:S01]  /*a970*/  USEL UR48, UR48, UR38, UP0 ;  /* 0x0000002630307287 */ /* 0x000fe20008000000 */
[--C-:B------:R-:W-:Y:S01]  /*a980*/  FFMA2 R148, R152.F32x2.HI_LO, UR37.F32, R0.reuse.F32 ;  /* 0x0000002598947c49 */ /* 0x100fe20009200000 */
[----:B------:R-:W-:Y:S01]  /*a990*/  SYNCS.ARRIVE.TRANS64.A1T0 RZ, [UR41], RZ ;  /* 0x000000ffffff79a7 */ /* 0x000fe20008100029 */
[----:B------:R-:W3:Y:S01]  /*a9a0*/  MUFU.EX2 R128, R128 ;  /* 0x0000008000807308 */ /* 0x000ee20000000800 */
[----:B-1----:R-:W-:Y:S01]  /*a9b0*/  @!P5 FMUL R126, R126, R126 ;  /* 0x0000007e7e7ed220 */ /* 0x002fe20000400000 */
[----:B------:R-:W-:Y:S01]  /*a9c0*/  FSETP.GEU.AND P5, PT, R133, -126, PT ;  /* 0xc2fc00008500780b */ /* 0x000fe20003fae000 */
[--C-:B------:R-:W-:Y:S01]  /*a9d0*/  FFMA2 R154, R154.F32x2.HI_LO, UR37.F32, R0.reuse.F32 ;  /* 0x000000259a9a7c49 */ /* 0x100fe20009200000 */
[----:B------:R-:W-:Y:S01]  /*a9e0*/  F2FP.F16.F32.PACK_AB R56, R19, R18 ;  /* 0x000000121338723e */ /* 0x000fe200000000ff */
[--C-:B------:R-:W-:Y:S01]  /*a9f0*/  FFMA2 R8, R92.F32x2.HI_LO, UR37.F32, R0.reuse.F32 ;  /* 0x000000255c087c49 */ /* 0x100fe20009200000 */
[----:B------:R-:W-:Y:S01]  /*aa00*/  F2FP.F16.F32.PACK_AB R57, R23, R22 ;  /* 0x000000161739723e */ /* 0x000fe200000000ff */
[--C-:B------:R-:W-:Y:S01]  /*aa10*/  FFMA2 R6, R94.F32x2.HI_LO, UR37.F32, R0.reuse.F32 ;  /* 0x000000255e067c49 */ /* 0x100fe20009200000 */
[----:B------:R-:W1:Y:S01]  /*aa20*/  MUFU.EX2 R129, R129 ;  /* 0x0000008100817308 */ /* 0x000e620000000800 */
[----:B--2---:R-:W-:Y:S01]  /*aa30*/  @!P4 FMUL R127, R127, R127 ;  /* 0x0000007f7f7fc220 */ /* 0x004fe20000400000 */
[----:B------:R-:W-:Y:S01]  /*aa40*/  FSETP.GEU.AND P4, PT, R134, -126, PT ;  /* 0xc2fc00008600780b */ /* 0x000fe20003f8e000 */
[----:B------:R-:W-:Y:S01]  /*aa50*/  @!P6 FMUL R132, R132, 0.5 ;  /* 0x3f0000008484e820 */ /* 0x000fe20000400000 */
[--C-:B------:R-:W-:Y:S01]  /*aa60*/  FFMA2 R4, R96.F32x2.HI_LO, UR37.F32, R0.reuse.F32 ;  /* 0x0000002560047c49 */ /* 0x100fe20009200000 */
[----:B------:R-:W-:Y:S01]  /*aa70*/  F2FP.F16.F32.PACK_AB R58, R125, R124 ;  /* 0x0000007c7d3a723e */ /* 0x000fe200000000ff */
[--C-:B------:R-:W-:Y:S01]  /*aa80*/  FFMA2 R10, R98.F32x2.HI_LO, UR37.F32, R0.reuse.F32 ;  /* 0x00000025620a7c49 */ /* 0x100fe20009200000 */
[----:B------:R-:W-:Y:S01]  /*aa90*/  F2FP.F16.F32.PACK_AB R59, R127, R126 ;  /* 0x0000007e7f3b723e */ /* 0x000fe200000000ff */
[----:B------:R-:W2:Y:S01]  /*aaa0*/  MUFU.EX2 R130, R130 ;  /* 0x0000008200827308 */ /* 0x000ea20000000800 */
[----:B---3--:R-:W-:Y:S01]  /*aab0*/  @!P3 FMUL R128, R128, R128 ;  /* 0x000000808080b220 */ /* 0x008fe20000400000 */
[----:B------:R-:W-:Y:S01]  /*aac0*/  FSETP.GEU.AND P3, PT, R135, -126, PT ;  /* 0xc2fc00008700780b */ /* 0x000fe20003f6e000 */
[----:B------:R-:W-:Y:S01]  /*aad0*/  @!P5 FMUL R133, R133, 0.5 ;  /* 0x3f0000008585d820 */ /* 0x000fe20000400000 */
[----:B------:R-:W-:-:S02]  /*aae0*/  FFMA2 R150, R122.F32x2.HI_LO, UR37.F32, R0.F32 ;  /* 0x000000257a967c49 */ /* 0x000fc40009200000 */
[--C-:B------:R-:W-:Y:S02]  /*aaf0*/  FFMA2 R24, R24.F32x2.HI_LO, UR37.F32, R0.reuse.F32 ;  /* 0x0000002518187c49 */ /* 0x100fe40009200000 */
[----:B------:R-:W3:Y:S01]  /*ab00*/  MUFU.EX2 R131, R131 ;  /* 0x0000008300837308 */ /* 0x000ee20000000800 */
[----:B-1----:R-:W-:Y:S01]  /*ab10*/  @!P2 FMUL R129, R129, R129 ;  /* 0x000000818181a220 */ /* 0x002fe20000400000 */
[----:B------:R-:W-:Y:S01]  /*ab20*/  FSETP.GEU.AND P2, PT, R136, -126, PT ;  /* 0xc2fc00008800780b */ /* 0x000fe20003f4e000 */
[----:B------:R-:W-:Y:S01]  /*ab30*/  @!P4 FMUL R134, R134, 0.5 ;  /* 0x3f0000008686c820 */ /* 0x000fe20000400000 */
[--C-:B------:R-:W-:Y:S02]  /*ab40*/  FFMA2 R26, R26.F32x2.HI_LO, UR37.F32, R0.reuse.F32 ;  /* 0x000000251a1a7c49 */ /* 0x100fe40009200000 */
[--C-:B------:R-:W-:Y:S02]  /*ab50*/  FFMA2 R28, R28.F32x2.HI_LO, UR37.F32, R0.reuse.F32 ;  /* 0x000000251c1c7c49 */ /* 0x100fe40009200000 */
[----:B------:R-:W-:Y:S01]  /*ab60*/  @!P3 FMUL R135, R135, 0.5 ;  /* 0x3f0000008787b820 */ /* 0x000fe20000400000 */
[----:B--2---:R-:W-:Y:S01]  /*ab70*/  @!P1 FMUL R130, R130, R130 ;  /* 0x0000008282829220 */ /* 0x004fe20000400000 */
[----:B------:R-:W-:Y:S01]  /*ab80*/  FSETP.GEU.AND P1, PT, R137, -126, PT ;  /* 0xc2fc00008900780b */ /* 0x000fe20003f2e000 */
[----:B------:R-:W1:Y:S01]  /*ab90*/  MUFU.EX2 R132, R132 ;  /* 0x0000008400847308 */ /* 0x000e620000000800 */
[----:B------:R-:W-:-:S02]  /*aba0*/  FFMA2 R30, R30.F32x2.HI_LO, UR37.F32, R0.F32 ;  /* 0x000000251e1e7c49 */ /* 0x000fc40009200000 */
[--C-:B------:R-:W-:Y:S02]  /*abb0*/  FFMA2 R32, R32.F32x2.HI_LO, UR37.F32, R0.reuse.F32 ;  /* 0x0000002520207c49 */ /* 0x100fe40009200000 */
[----:B------:R-:W-:Y:S01]  /*abc0*/  @!P2 FMUL R136, R136, 0.5 ;  /* 0x3f0000008888a820 */ /* 0x000fe20000400000 */
[----:B---3--:R-:W-:Y:S01]  /*abd0*/  @!P0 FMUL R131, R131, R131 ;  /* 0x0000008383838220 */ /* 0x008fe20000400000 */
[----:B------:R-:W-:Y:S01]  /*abe0*/  FSETP.GEU.AND P0, PT, R138, -126, PT ;  /* 0xc2fc00008a00780b */ /* 0x000fe20003f0e000 */
[----:B------:R-:W2:Y:S01]  /*abf0*/  MUFU.EX2 R133, R133 ;  /* 0x0000008500857308 */ /* 0x000ea20000000800 */
[--C-:B------:R-:W-:Y:S02]  /*ac00*/  FFMA2 R34, R34.F32x2.HI_LO, UR37.F32, R0.reuse.F32 ;  /* 0x0000002522227c49 */ /* 0x100fe40009200000 */
[--C-:B------:R-:W-:Y:S02]  /*ac10*/  FFMA2 R36, R36.F32x2.HI_LO, UR37.F32, R0.reuse.F32 ;  /* 0x0000002524247c49 */ /* 0x100fe40009200000 */
[----:B------:R-:W-:Y:S01]  /*ac20*/  @!P1 FMUL R137, R137, 0.5 ;  /* 0x3f00000089899820 */ /* 0x000fe20000400000 */
[----:B------:R-:W-:-:S02]  /*ac30*/  FFMA2 R38, R38.F32x2.HI_LO, UR37.F32, R0.F32 ;  /* 0x0000002526267c49 */ /* 0x000fc40009200000 */
[----:B------:R-:W3:Y:S01]  /*ac40*/  MUFU.EX2 R134, R134 ;  /* 0x0000008600867308 */ /* 0x000ee20000000800 */
[----:B-1----:R-:W-:Y:S01]  /*ac50*/  @!P6 FMUL R132, R132, R132 ;  /* 0x000000848484e220 */ /* 0x002fe20000400000 */
[----:B------:R-:W-:Y:S01]  /*ac60*/  FSETP.GEU.AND P6, PT, R139, -126, PT ;  /* 0xc2fc00008b00780b */ /* 0x000fe20003fce000 */
[--C-:B------:R-:W-:Y:S02]  /*ac70*/  FFMA2 R40, R40.F32x2.HI_LO, UR37.F32, R0.reuse.F32 ;  /* 0x0000002528287c49 */ /* 0x100fe40009200000 */
[----:B------:R-:W-:Y:S01]  /*ac80*/  @!P0 FMUL R138, R138, 0.5 ;  /* 0x3f0000008a8a8820 */ /* 0x000fe20000400000 */
[--C-:B------:R-:W-:Y:S02]  /*ac90*/  FFMA2 R42, R42.F32x2.HI_LO, UR37.F32, R0.reuse.F32 ;  /* 0x000000252a2a7c49 */ /* 0x100fe40009200000 */
[----:B------:R-:W1:Y:S01]  /*aca0*/  MUFU.EX2 R135, R135 ;  /* 0x0000008700877308 */ /* 0x000e620000000800 */
[----:B--2---:R-:W-:Y:S01]  /*acb0*/  @!P5 FMUL R133, R133, R133 ;  /* 0x000000858585d220 */ /* 0x004fe20000400000 */
[----:B------:R-:W-:Y:S01]  /*acc0*/  FSETP.GEU.AND P5, PT, R140, -126, PT ;  /* 0xc2fc00008c00780b */ /* 0x000fe20003fae000 */
[----:B------:R-:W-:-:S02]  /*acd0*/  FFMA2 R44, R44.F32x2.HI_LO, UR37.F32, R0.F32 ;  /* 0x000000252c2c7c49 */ /* 0x000fc40009200000 */
[--C-:B------:R-:W-:Y:S02]  /*ace0*/  FFMA2 R46, R46.F32x2.HI_LO, UR37.F32, R0.reuse.F32 ;  /* 0x000000252e2e7c49 */ /* 0x100fe40009200000 */
[----:B------:R-:W-:Y:S01]  /*acf0*/  @!P6 FMUL R139, R139, 0.5 ;  /* 0x3f0000008b8be820 */ /* 0x000fe20000400000 */
[----:B------:R-:W2:Y:S01]  /*ad00*/  MUFU.EX2 R136, R136 ;  /* 0x0000008800887308 */ /* 0x000ea20000000800 */
[----:B---3--:R-:W-:Y:S01]  /*ad10*/  @!P4 FMUL R134, R134, R134 ;  /* 0x000000868686c220 */ /* 0x008fe20000400000 */
[----:B------:R-:W-:Y:S01]  /*ad20*/  FSETP.GEU.AND P4, PT, R141, -126, PT ;  /* 0xc2fc00008d00780b */ /* 0x000fe20003f8e000 */
[--C-:B------:R-:W-:Y:S02]  /*ad30*/  FFMA2 R48, R48.F32x2.HI_LO, UR37.F32, R0.reuse.F32 ;  /* 0x0000002530307c49 */ /* 0x100fe40009200000 */
[--C-:B------:R-:W-:Y:S02]  /*ad40*/  FFMA2 R50, R50.F32x2.HI_LO, UR37.F32, R0.reuse.F32 ;  /* 0x0000002532327c49 */ /* 0x100fe40009200000 */
[----:B------:R-:W-:Y:S01]  /*ad50*/  @!P5 FMUL R140, R140, 0.5 ;  /* 0x3f0000008c8cd820 */ /* 0x000fe20000400000 */
[----:B------:R-:W3:Y:S01]  /*ad60*/  MUFU.EX2 R137, R137 ;  /* 0x0000008900897308 */ /* 0x000ee20000000800 */
[----:B-1----:R-:W-:Y:S01]  /*ad70*/  @!P3 FMUL R135, R135, R135 ;  /* 0x000000878787b220 */ /* 0x002fe20000400000 */
[----:B------:R-:W-:Y:S01]  /*ad80*/  FSETP.GEU.AND P3, PT, R142, -126, PT ;  /* 0xc2fc00008e00780b */ /* 0x000fe20003f6e000 */
[----:B------:R-:W-:-:S02]  /*ad90*/  FFMA2 R52, R52.F32x2.HI_LO, UR37.F32, R0.F32 ;  /* 0x0000002534347c49 */ /* 0x000fc40009200000 */
[--C-:B------:R-:W-:Y:S02]  /*ada0*/  FFMA2 R54, R54.F32x2.HI_LO, UR37.F32, R0.reuse.F32 ;  /* 0x0000002536367c49 */ /* 0x100fe40009200000 */
[----:B------:R-:W-:Y:S01]  /*adb0*/  @!P4 FMUL R141, R141, 0.5 ;  /* 0x3f0000008d8dc820 */ /* 0x000fe20000400000 */
[----:B------:R-:W1:Y:S01]  /*adc0*/  MUFU.EX2 R138, R138 ;  /* 0x0000008a008a7308 */ /* 0x000e620000000800 */
[----:B--2---:R-:W-:Y:S01]  /*add0*/  @!P2 FMUL R136, R136, R136 ;  /* 0x000000888888a220 */ /* 0x004fe20000400000 */
[----:B------:R-:W-:Y:S01]  /*ade0*/  FSETP.GEU.AND P2, PT, R143, -126, PT ;  /* 0xc2fc00008f00780b */ /* 0x000fe20003f4e000 */
[--C-:B------:R-:W-:Y:S02]  /*adf0*/  FFMA2 R60, R60.F32x2.HI_LO, UR37.F32, R0.reuse.F32 ;  /* 0x000000253c3c7c49 */ /* 0x100fe40009200000 */
[--C-:B------:R-:W-:Y:S02]  /*ae00*/  FFMA2 R62, R62.F32x2.HI_LO, UR37.F32, R0.reuse.F32 ;  /* 0x000000253e3e7c49 */ /* 0x100fe40009200000 */
[----:B------:R-:W-:Y:S01]  /*ae10*/  @!P3 FMUL R142, R142, 0.5 ;  /* 0x3f0000008e8eb820 */ /* 0x000fe20000400000 */
[----:B------:R-:W2:Y:S01]  /*ae20*/  MUFU.EX2 R139, R139 ;  /* 0x0000008b008b7308 */ /* 0x000ea20000000800 */
[----:B---3--:R-:W-:Y:S01]  /*ae30*/  @!P1 FMUL R137, R137, R137 ;  /* 0x0000008989899220 */ /* 0x008fe20000400000 */
[----:B------:R-:W-:Y:S01]  /*ae40*/  FSETP.GEU.AND P1, PT, R144, -126, PT ;  /* 0xc2fc00009000780b */ /* 0x000fe20003f2e000 */
[----:B------:R-:W-:-:S02]  /*ae50*/  FFMA2 R64, R64.F32x2.HI_LO, UR37.F32, R0.F32 ;  /* 0x0000002540407c49 */ /* 0x000fc40009200000 */
[--C-:B------:R-:W-:Y:S02]  /*ae60*/  FFMA2 R66, R66.F32x2.HI_LO, UR37.F32, R0.reuse.F32 ;  /* 0x0000002542427c49 */ /* 0x100fe40009200000 */
[----:B------:R-:W-:Y:S01]  /*ae70*/  @!P2 FMUL R143, R143, 0.5 ;  /* 0x3f0000008f8fa820 */ /* 0x000fe20000400000 */
[----:B------:R-:W3:Y:S01]  /*ae80*/  MUFU.EX2 R140, R140 ;  /* 0x0000008c008c7308 */ /* 0x000ee20000000800 */
[----:B-1----:R-:W-:Y:S01]  /*ae90*/  @!P0 FMUL R138, R138, R138 ;  /* 0x0000008a8a8a8220 */ /* 0x002fe20000400000 */
[----:B------:R-:W-:Y:S01]  /*aea0*/  FSETP.GEU.AND P0, PT, R145, -126, PT ;  /* 0xc2fc00009100780b */ /* 0x000fe20003f0e000 */
[--C-:B------:R-:W-:Y:S02]  /*aeb0*/  FFMA2 R68, R68.F32x2.HI_LO, UR37.F32, R0.reuse.F32 ;  /* 0x0000002544447c49 */ /* 0x100fe40009200000 */
[--C-:B------:R-:W-:Y:S02]  /*aec0*/  FFMA2 R70, R70.F32x2.HI_LO, UR37.F32, R0.reuse.F32 ;  /* 0x0000002546467c49 */ /* 0x100fe40009200000 */
[----:B------:R-:W-:Y:S01]  /*aed0*/  @!P1 FMUL R144, R144, 0.5 ;  /* 0x3f00000090909820 */ /* 0x000fe20000400000 */
        /* <DEDUP_REMOVED lines=22> */
[----:B------:R-:W-:Y:S02]  /*b040*/  FFMA2 R86, R86.F32x2.HI_LO, UR37.F32, R0.F32 ;  /* 0x0000002556567c49 */ /* 0x000fe40009200000 */
[----:B------:R-:W-:Y:S01]  /*b050*/  @!P4 FMUL R148, R148, 0.5 ;  /* 0x3f0000009494c820 */ /* 0x000fe20000400000 */
[----:B------:R-:W2:Y:S01]  /*b060*/  MUFU.EX2 R145, R145 ;  /* 0x0000009100917308 */ /* 0x000ea20000000800 */
[----:B---3--:R-:W-:Y:S01]  /*b070*/  @!P2 FMUL R143, R143, R143 ;  /* 0x0000008f8f8fa220 */ /* 0x008fe20000400000 */
[----:B------:R-:W-:-:S05]  /*b080*/  FSETP.GEU.AND P2, PT, R154, -126, PT ;  /* 0xc2fc00009a00780b */ /* 0x000fca0003f4e000 */
[----:B------:R-:W-:Y:S01]  /*b090*/  @!P3 FMUL R149, R149, 0.5 ;  /* 0x3f0000009595b820 */ /* 0x000fe20000400000 */
[----:B------:R-:W3:Y:S01]  /*b0a0*/  MUFU.EX2 R146, R146 ;  /* 0x0000009200927308 */ /* 0x000ee20000000800 */
[----:B-1----:R-:W-:Y:S01]  /*b0b0*/  @!P1 FMUL R144, R144, R144 ;  /* 0x0000009090909220 */ /* 0x002fe20000400000 */
[----:B------:R-:W-:-:S05]  /*b0c0*/  FSETP.GEU.AND P1, PT, R155, -126, PT ;  /* 0xc2fc00009b00780b */ /* 0x000fca0003f2e000 */
[----:B------:R-:W-:Y:S01]  /*b0d0*/  @!P2 FMUL R154, R154, 0.5 ;  /* 0x3f0000009a9aa820 */ /* 0x000fe20000400000 */
[----:B------:R-:W1:Y:S01]  /*b0e0*/  MUFU.EX2 R147, R147 ;  /* 0x0000009300937308 */ /* 0x000e620000000800 */
[----:B--2---:R-:W-:Y:S01]  /*b0f0*/  @!P0 FMUL R145, R145, R145 ;  /* 0x0000009191918220 */ /* 0x004fe20000400000 */
[----:B------:R-:W-:-:S05]  /*b100*/  FSETP.GEU.AND P0, PT, R8, -126, PT ;  /* 0xc2fc00000800780b */ /* 0x000fca0003f0e000 */
        /* <DEDUP_REMOVED lines=21> */
[----:B------:R1:W4:Y:S01]  /*b260*/  MUFU.EX2 R95, R9 ;  /* 0x00000009005f7308 */ /* 0x0003220000000800 */
[----:B--2---:R-:W-:Y:S01]  /*b270*/  @!P1 FMUL R93, R93, R93 ;  /* 0x0000005d5d5d9220 */ /* 0x004fe20000400000 */
[----:B------:R-:W-:-:S05]  /*b280*/  FSETP.GEU.AND P1, PT, R10, -126, PT ;  /* 0xc2fc00000a00780b */ /* 0x000fca0003f2e000 */
[----:B------:R-:W-:Y:S01]  /*b290*/  @!P2 FMUL R5, R5, 0.5 ;  /* 0x3f0000000505a820 */ /* 0x000fe20000400000 */
[----:B------:R-:W2:Y:S01]  /*b2a0*/  MUFU.EX2 R96, R6 ;  /* 0x0000000600607308 */ /* 0x000ea20000000800 */
[----:B---3--:R-:W-:Y:S01]  /*b2b0*/  @!P0 FMUL R94, R94, R94 ;  /* 0x0000005e5e5e8220 */ /* 0x008fe20000400000 */
[----:B------:R-:W-:-:S05]  /*b2c0*/  FSETP.GEU.AND P0, PT, R11, -126, PT ;  /* 0xc2fc00000b00780b */ /* 0x000fca0003f0e000 */
[----:B------:R-:W-:Y:S01]  /*b2d0*/  @!P1 FMUL R10, R10, 0.5 ;  /* 0x3f0000000a0a9820 */ /* 0x000fe20000400000 */
[----:B------:R3:W5:Y:S01]  /*b2e0*/  MUFU.EX2 R97, R7 ;  /* 0x0000000700617308 */ /* 0x0007620000000800 */
[----:B-1----:R-:W-:Y:S02]  /*b2f0*/  FFMA2 R8, R100.F32x2.HI_LO, UR37.F32, R0.F32 ;  /* 0x0000002564087c49 */ /* 0x002fe40009200000 */
[----:B----4-:R-:W-:-:S03]  /*b300*/  @!P6 FMUL R95, R95, R95 ;  /* 0x0000005f5f5fe220 */ /* 0x010fc60000400000 */
[----:B------:R-:W-:Y:S01]  /*b310*/  FSETP.GEU.AND P6, PT, R8, -126, PT ;  /* 0xc2fc00000800780b */ /* 0x000fe20003fce000 */
[----:B------:R-:W-:Y:S01]  /*b320*/  @!P0 FMUL R11, R11, 0.5 ;  /* 0x3f0000000b0b8820 */ /* 0x000fe20000400000 */
[----:B------:R-:W1:Y:S01]  /*b330*/  MUFU.EX2 R98, R4 ;  /* 0x0000000400627308 */ /* 0x000e620000000800 */
[----:B--2---:R-:W-:Y:S01]  /*b340*/  @!P5 FMUL R96, R96, R96 ;  /* 0x000000606060d220 */ /* 0x004fe20000400000 */
[----:B------:R-:W-:-:S06]  /*b350*/  FSETP.GEU.AND P5, PT, R9, -126, PT ;  /* 0xc2fc00000900780b */ /* 0x000fcc0003fae000 */
[----:B------:R2:W4:Y:S01]  /*b360*/  MUFU.EX2 R99, R5 ;  /* 0x0000000500637308 */ /* 0x0005220000000800 */
[----:B---3--:R-:W-:Y:S02]  /*b370*/  FFMA2 R6, R102.F32x2.HI_LO, UR37.F32, R0.F32 ;  /* 0x0000002566067c49 */ /* 0x008fe40009200000 */
[----:B-----5:R-:W-:Y:S01]  /*b380*/  @!P4 FMUL R97, R97, R97 ;  /* 0x000000616161c220 */ /* 0x020fe20000400000 */
[----:B------:R-:W-:Y:S02]  /*b390*/  @!P6 FMUL R8, R8, 0.5 ;  /* 0x3f0000000808e820 */ /* 0x000fe40000400000 */
[----:B------:R-:W-:Y:S01]  /*b3a0*/  FSETP.GEU.AND P4, PT, R6, -126, PT ;  /* 0xc2fc00000600780b */ /* 0x000fe20003f8e000 */
[----:B------:R-:W-:Y:S01]  /*b3b0*/  @!P5 FMUL R9, R9, 0.5 ;  /* 0x3f0000000909d820 */ /* 0x000fe20000400000 */
[----:B------:R-:W3:Y:S01]  /*b3c0*/  MUFU.EX2 R100, R10 ;  /* 0x0000000a00647308 */ /* 0x000ee20000000800 */
[----:B-1----:R-:W-:Y:S01]  /*b3d0*/  @!P3 FMUL R98, R98, R98 ;  /* 0x000000626262b220 */ /* 0x002fe20000400000 */
[----:B------:R-:W-:-:S06]  /*b3e0*/  FSETP.GEU.AND P3, PT, R7, -126, PT ;  /* 0xc2fc00000700780b */ /* 0x000fcc0003f6e000 */
[----:B------:R1:W5:Y:S01]  /*b3f0*/  MUFU.EX2 R101, R11 ;  /* 0x0000000b00657308 */ /* 0x0003620000000800 */
[----:B--2---:R-:W-:Y:S02]  /*b400*/  FFMA2 R4, R104.F32x2.HI_LO, UR37.F32, R0.F32 ;  /* 0x0000002568047c49 */ /* 0x004fe40009200000 */
[----:B----4-:R-:W-:Y:S01]  /*b410*/  @!P2 FMUL R99, R99, R99 ;  /* 0x000000636363a220 */ /* 0x010fe20000400000 */
[----:B------:R-:W-:Y:S02]  /*b420*/  @!P4 FMUL R6, R6, 0.5 ;  /* 0x3f0000000606c820 */ /* 0x000fe40000400000 */
[----:B------:R-:W-:Y:S01]  /*b430*/  FSETP.GEU.AND P2, PT, R4, -126, PT ;  /* 0xc2fc00000400780b */ /* 0x000fe20003f4e000 */
[----:B------:R-:W-:Y:S01]  /*b440*/  @!P3 FMUL R7, R7, 0.5 ;  /* 0x3f0000000707b820 */ /* 0x000fe20000400000 */
[----:B------:R-:W2:Y:S01]  /*b450*/  MUFU.EX2 R102, R8 ;  /* 0x0000000800667308 */ /* 0x000ea20000000800 */
[----:B---3--:R-:W-:Y:S01]  /*b460*/  @!P1 FMUL R100, R100, R100 ;  /* 0x0000006464649220 */ /* 0x008fe20000400000 */
[----:B------:R-:W-:-:S06]  /*b470*/  FSETP.GEU.AND P1, PT, R5, -126, PT ;  /* 0xc2fc00000500780b */ /* 0x000fcc0003f2e000 */
[----:B------:R3:W4:Y:S01]  /*b480*/  MUFU.EX2 R103, R9 ;  /* 0x0000000900677308 */ /* 0x0007220000000800 */
[----:B-1----:R-:W-:Y:S02]  /*b490*/  FFMA2 R10, R106.F32x2.HI_LO, UR37.F32, R0.F32 ;  /* 0x000000256a0a7c49 */ /* 0x002fe40009200000 */
[----:B-----5:R-:W-:Y:S01]  /*b4a0*/  @!P0 FMUL R101, R101, R101 ;  /* 0x0000006565658220 */ /* 0x020fe20000400000 */
[----:B------:R-:W-:Y:S02]  /*b4b0*/  @!P2 FMUL R4, R4, 0.5 ;  /* 0x3f0000000404a820 */ /* 0x000fe40000400000 */
[----:B------:R-:W-:Y:S01]  /*b4c0*/  FSETP.GEU.AND P0, PT, R10, -126, PT ;  /* 0xc2fc00000a00780b */ /* 0x000fe20003f0e000 */
[----:B------:R-:W-:Y:S01]  /*b4d0*/  @!P1 FMUL R5, R5, 0.5 ;  /* 0x3f00000005059820 */ /* 0x000fe20000400000 */
[----:B------:R-:W1:Y:S01]  /*b4e0*/  MUFU.EX2 R104, R6 ;  /* 0x0000000600687308 */ /* 0x000e620000000800 */
[----:B--2---:R-:W-:Y:S01]  /*b4f0*/  @!P6 FMUL R102, R102, R102 ;  /* 0x000000666666e220 */ /* 0x004fe20000400000 */
[----:B------:R-:W-:-:S06]  /*b500*/  FSETP.GEU.AND P6, PT, R11, -126, PT ;  /* 0xc2fc00000b00780b */ /* 0x000fcc0003fce000 */
[----:B------:R2:W5:Y:S01]  /*b510*/  MUFU.EX2 R105, R7 ;  /* 0x0000000700697308 */ /* 0x0005620000000800 */
[----:B---3--:R-:W-:Y:S02]  /*b520*/  FFMA2 R8, R108.F32x2.HI_LO, UR37.F32, R0.F32 ;  /* 0x000000256c087c49 */ /* 0x008fe40009200000 */
[----:B------:R-:W-:Y:S01]  /*b530*/  @!P0 FMUL R10, R10, 0.5 ;  /* 0x3f0000000a0a8820 */ /* 0x000fe20000400000 */
[----:B----4-:R-:W-:Y:S02]  /*b540*/  @!P5 FMUL R103, R103, R103 ;  /* 0x000000676767d220 */ /* 0x010fe40000400000 */
[----:B------:R-:W-:Y:S01]  /*b550*/  FSETP.GEU.AND P5, PT, R8, -126, PT ;  /* 0xc2fc00000800780b */ /* 0x000fe20003fae000 */
[----:B------:R-:W-:Y:S01]  /*b560*/  @!P6 FMUL R11, R11, 0.5 ;  /* 0x3f0000000b0be820 */ /* 0x000fe20000400000 */
[----:B------:R-:W3:Y:S01]  /*b570*/  MUFU.EX2 R106, R4 ;  /* 0x00000004006a7308 */ /* 0x000ee20000000800 */
[----:B-1----:R-:W-:Y:S01]  /*b580*/  @!P4 FMUL R104, R104, R104 ;  /* 0x000000686868c220 */ /* 0x002fe20000400000 */
[----:B------:R-:W-:-:S06]  /*b590*/  FSETP.GEU.AND P4, PT, R9, -126, PT ;  /* 0xc2fc00000900780b */ /* 0x000fcc0003f8e000 */
[----:B------:R1:W4:Y:S01]  /*b5a0*/  MUFU.EX2 R107, R5 ;  /* 0x00000005006b7308 */ /* 0x0003220000000800 */
[----:B--2---:R-:W-:Y:S02]  /*b5b0*/  FFMA2 R6, R110.F32x2.HI_LO, UR37.F32, R0.F32 ;  /* 0x000000256e067c49 */ /* 0x004fe40009200000 */
[----:B-----5:R-:W-:Y:S01]  /*b5c0*/  @!P3 FMUL R105, R105, R105 ;  /* 0x000000696969b220 */ /* 0x020fe20000400000 */
[----:B------:R-:W-:Y:S02]  /*b5d0*/  @!P5 FMUL R8, R8, 0.5 ;  /* 0x3f0000000808d820 */ /* 0x000fe40000400000 */
[----:B------:R-:W-:Y:S01]  /*b5e0*/  FSETP.GEU.AND P3, PT, R6, -126, PT ;  /* 0xc2fc00000600780b */ /* 0x000fe20003f6e000 */
[----:B------:R-:W-:Y:S01]  /*b5f0*/  @!P4 FMUL R9, R9, 0.5 ;  /* 0x3f0000000909c820 */ /* 0x000fe20000400000 */
[----:B------:R-:W2:Y:S01]  /*b600*/  MUFU.EX2 R108, R10 ;  /* 0x0000000a006c7308 */ /* 0x000ea20000000800 */
[----:B---3--:R-:W-:Y:S01]  /*b610*/  @!P2 FMUL R106, R106, R106 ;  /* 0x0000006a6a6aa220 */ /* 0x008fe20000400000 */
[----:B------:R-:W-:-:S06]  /*b620*/  FSETP.GEU.AND P2, PT, R7, -126, PT ;  /* 0xc2fc00000700780b */ /* 0x000fcc0003f4e000 */
[----:B------:R3:W5:Y:S01]  /*b630*/  MUFU.EX2 R109, R11 ;  /* 0x0000000b006d7308 */ /* 0x0007620000000800 */
[----:B-1----:R-:W-:Y:S02]  /*b640*/  FFMA2 R4, R112.F32x2.HI_LO, UR37.F32, R0.F32 ;  /* 0x0000002570047c49 */ /* 0x002fe40009200000 */
[----:B----4-:R-:W-:Y:S01]  /*b650*/  @!P1 FMUL R107, R107, R107 ;  /* 0x0000006b6b6b9220 */ /* 0x010fe20000400000 */
[----:B------:R-:W-:Y:S02]  /*b660*/  @!P3 FMUL R6, R6, 0.5 ;  /* 0x3f0000000606b820 */ /* 0x000fe40000400000 */
[----:B------:R-:W-:Y:S01]  /*b670*/  FSETP.GEU.AND P1, PT, R4, -126, PT ;  /* 0xc2fc00000400780b */ /* 0x000fe20003f2e000 */
[----:B------:R-:W-:Y:S01]  /*b680*/  @!P2 FMUL R7, R7, 0.5 ;  /* 0x3f0000000707a820 */ /* 0x000fe20000400000 */
[----:B------:R-:W1:Y:S01]  /*b690*/  MUFU.EX2 R110, R8 ;  /* 0x00000008006e7308 */ /* 0x000e620000000800 */
[----:B--2---:R-:W-:Y:S01]  /*b6a0*/  @!P0 FMUL R108, R108, R108 ;  /* 0x0000006c6c6c8220 */ /* 0x004fe20000400000 */
[----:B------:R-:W-:-:S06]  /*b6b0*/  FSETP.GEU.AND P0, PT, R5, -126, PT ;  /* 0xc2fc00000500780b */ /* 0x000fcc0003f0e000 */
[----:B------:R2:W4:Y:S01]  /*b6c0*/  MUFU.EX2 R111, R9 ;  /* 0x00000009006f7308 */ /* 0x0005220000000800 */
[----:B---3--:R-:W-:Y:S02]  /*b6d0*/  FFMA2 R10, R114.F32x2.HI_LO, UR37.F32, R0.F32 ;  /* 0x00000025720a7c49 */ /* 0x008fe40009200000 */
[----:B------:R-:W-:Y:S01]  /*b6e0*/  @!P1 FMUL R4, R4, 0.5 ;  /* 0x3f00000004049820 */ /* 0x000fe20000400000 */
[----:B-----5:R-:W-:Y:S02]  /*b6f0*/  @!P6 FMUL R109, R109, R109 ;  /* 0x0000006d6d6de220 */ /* 0x020fe40000400000 */
        /* <DEDUP_REMOVED lines=23> */
[----:B------:R-:W2:Y:S01]  /*b870*/  MUFU.EX2 R118, R8 ;  /* 0x0000000800767308 */ /* 0x000ea20000000800 */
[----:B---3--:R-:W-:Y:S02]  /*b880*/  FFMA2 R4, R120.F32x2.HI_LO, UR37.F32, R0.F32 ;  /* 0x0000002578047c49 */ /* 0x008fe40009200000 */
[----:B----4-:R-:W-:Y:S01]  /*b890*/  @!P0 FMUL R115, R115, R115 ;  /* 0x0000007373738220 */ /* 0x010fe20000400000 */
[----:B------:R-:W-:Y:S02]  /*b8a0*/  @!P2 FMUL R6, R6, 0.5 ;  /* 0x3f0000000606a820 */ /* 0x000fe40000400000 */
[----:B------:R-:W-:Y:S01]  /*b8b0*/  FSETP.GEU.AND P0, PT, R4, -126, PT ;  /* 0xc2fc00000400780b */ /* 0x000fe20003f0e000 */
[----:B------:R-:W-:Y:S01]  /*b8c0*/  @!P1 FMUL R7, R7, 0.5 ;  /* 0x3f00000007079820 */ /* 0x000fe20000400000 */
[----:B------:R-:W3:Y:S01]  /*b8d0*/  MUFU.EX2 R116, R10 ;  /* 0x0000000a00747308 */ /* 0x000ee20000000800 */
[----:B-1----:R-:W-:Y:S01]  /*b8e0*/  @!P5 FMUL R117, R117, R117 ;  /* 0x000000757575d220 */ /* 0x002fe20000400000 */
[----:B------:R-:W-:-:S06]  /*b8f0*/  FSETP.GEU.AND P5, PT, R150, -126, PT ;  /* 0xc2fc00009600780b */ /* 0x000fcc0003fae000 */
[----:B------:R-:W1:Y:S01]  /*b900*/  MUFU.EX2 R119, R9 ;  /* 0x0000000900777308 */ /* 0x000e620000000800 */
[----:B--2---:R-:W-:Y:S01]  /*b910*/  @!P4 FMUL R118, R118, R118 ;  /* 0x000000767676c220 */ /* 0x004fe20000400000 */
[----:B------:R-:W-:Y:S01]  /*b920*/  FSETP.GEU.AND P4, PT, R151, -126, PT ;  /* 0xc2fc00009700780b */ /* 0x000fe20003f8e000 */
[----:B------:R-:W-:-:S04]  /*b930*/  @!P0 FMUL R4, R4, 0.5 ;  /* 0x3f00000004048820 */ /* 0x000fc80000400000 */
        /* <DEDUP_REMOVED lines=39> */
[----:B------:R-:W-:-:S04]  /*bbb0*/  FSETP.GEU.AND P2, PT, R32, -126, PT ;  /* 0xc2fc00002000780b */ /* 0x000fc80003f4e000 */
[----:B------:R-:W-:Y:S01]  /*bbc0*/  F2FP.F16.F32.PACK_AB R24, R153, R152 ;  /* 0x000000989918723e */ /* 0x000fe200000000ff */
[----:B------:R-:W-:Y:S01]  /*bbd0*/  @!P3 FMUL R31, R31, 0.5 ;  /* 0x3f0000001f1fb820 */ /* 0x000fe20000400000 */
[----:B------:R-:W3:Y:S01]  /*bbe0*/  MUFU.EX2 R158, R28 ;  /* 0x0000001c009e7308 */ /* 0x000ee20000000800 */
[----:B-1----:R-:W-:Y:S01]  /*bbf0*/  @!P1 FMUL R154, R154, R154 ;  /* 0x0000009a9a9a9220 */ /* 0x002fe20000400000 */
[----:B------:R-:W-:-:S05]  /*bc00*/  FSETP.GEU.AND P1, PT, R33, -126, PT ;  /* 0xc2fc00002100780b */ /* 0x000fca0003f2e000 */
[----:B------:R-:W-:Y:S01]  /*bc10*/  @!P2 FMUL R32, R32, 0.5 ;  /* 0x3f0000002020a820 */ /* 0x000fe20000400000 */
[----:B------:R-:W1:Y:S01]  /*bc20*/  MUFU.EX2 R159, R29 ;  /* 0x0000001d009f7308 */ /* 0x000e620000000800 */
[----:B--2---:R-:W-:Y:S01]  /*bc30*/  @!P0 FMUL R155, R155, R155 ;  /* 0x0000009b9b9b8220 */ /* 0x004fe20000400000 */
[----:B------:R-:W-:-:S04]  /*bc40*/  FSETP.GEU.AND P0, PT, R34, -126, PT ;  /* 0xc2fc00002200780b */ /* 0x000fc80003f0e000 */
[----:B------:R-:W-:Y:S01]  /*bc50*/  F2FP.F16.F32.PACK_AB R25, R155, R154 ;  /* 0x0000009a9b19723e */ /* 0x000fe200000000ff */
[----:B------:R-:W-:Y:S01]  /*bc60*/  @!P1 FMUL R33, R33, 0.5 ;  /* 0x3f00000021219820 */ /* 0x000fe20000400000 */
[----:B------:R-:W2:Y:S01]  /*bc70*/  MUFU.EX2 R160, R30 ;  /* 0x0000001e00a07308 */ /* 0x000ea20000000800 */
[----:B---3--:R-:W-:Y:S01]  /*bc80*/  @!P6 FMUL R158, R158, R158 ;  /* 0x0000009e9e9ee220 */ /* 0x008fe20000400000 */
[----:B------:R-:W-:-:S05]  /*bc90*/  FSETP.GEU.AND P6, PT, R35, -126, PT ;  /* 0xc2fc00002300780b */ /* 0x000fca0003fce000 */
[----:B------:R-:W-:Y:S01]  /*bca0*/  @!P0 FMUL R34, R34, 0.5 ;  /* 0x3f00000022228820 */ /* 0x000fe20000400000 */
[----:B------:R-:W3:Y:S01]  /*bcb0*/  MUFU.EX2 R161, R31 ;  /* 0x0000001f00a17308 */ /* 0x000ee20000000800 */
[----:B-1----:R-:W-:Y:S01]  /*bcc0*/  @!P5 FMUL R159, R159, R159 ;  /* 0x0000009f9f9fd220 */ /* 0x002fe20000400000 */
[----:B------:R-:W-:-:S04]  /*bcd0*/  FSETP.GEU.AND P5, PT, R36, -126, PT ;  /* 0xc2fc00002400780b */ /* 0x000fc80003fae000 */
[----:B------:R-:W-:Y:S01]  /*bce0*/  F2FP.F16.F32.PACK_AB R26, R159, R158 ;  /* 0x0000009e9f1a723e */ /* 0x000fe200000000ff */
        /* <DEDUP_REMOVED lines=120> */
[----:B------:R-:W-:Y:S02]  /*c470*/  FSETP.GEU.AND P6, PT, R67, -126, PT ;  /* 0xc2fc00004300780b */ /* 0x000fe40003fce000 */
[----:B------:R-:W-:-:S03]  /*c480*/  F2FP.F16.F32.PACK_AB R60, R129, R128 ;  /* 0x00000080813c723e */ /* 0x000fc600000000ff */
[----:B------:R-:W-:Y:S01]  /*c490*/  @!P0 FMUL R66, R66, 0.5 ;  /* 0x3f00000042428820 */ /* 0x000fe20000400000 */
[----:B------:R-:W1:Y:S01]  /*c4a0*/  MUFU.EX2 R189, R63 ;  /* 0x0000003f00bd7308 */ /* 0x000e620000000800 */
[----:B--2---:R-:W-:Y:S01]  /*c4b0*/  @!P5 FMUL R187, R187, R187 ;  /* 0x000000bbbbbbd220 */ /* 0x004fe20000400000 */
[----:B------:R-:W-:Y:S02]  /*c4c0*/  FSETP.GEU.AND P5, PT, R68, -126, PT ;  /* 0xc2fc00004400780b */ /* 0x000fe40003fae000 */
[----:B------:R-:W-:Y:S02]  /*c4d0*/  F2FP.F16.F32.PACK_AB R61, R131, R130 ;  /* 0x00000082833d723e */ /* 0x000fe400000000ff */
[----:B------:R-:W-:Y:S01]  /*c4e0*/  F2FP.F16.F32.PACK_AB R40, R187, R186 ;  /* 0x000000babb28723e */ /* 0x000fe200000000ff */
[----:B------:R-:W-:Y:S01]  /*c4f0*/  @!P6 FMUL R67, R67, 0.5 ;  /* 0x3f0000004343e820 */ /* 0x000fe20000400000 */
[----:B------:R-:W2:Y:S01]  /*c500*/  MUFU.EX2 R42, R64 ;  /* 0x00000040002a7308 */ /* 0x000ea20000000800 */
[----:B---3--:R-:W-:Y:S01]  /*c510*/  @!P4 FMUL R188, R188, R188 ;  /* 0x000000bcbcbcc220 */ /* 0x008fe20000400000 */
[----:B------:R-:W-:-:S02]  /*c520*/  FSETP.GEU.AND P4, PT, R69, -126, PT ;  /* 0xc2fc00004500780b */ /* 0x000fc40003f8e000 */
[----:B------:R-:W-:-:S03]  /*c530*/  F2FP.F16.F32.PACK_AB R62, R133, R132 ;  /* 0x00000084853e723e */ /* 0x000fc600000000ff */
[----:B------:R-:W-:Y:S01]  /*c540*/  @!P5 FMUL R68, R68, 0.5 ;  /* 0x3f0000004444d820 */ /* 0x000fe20000400000 */
[----:B------:R-:W3:Y:S01]  /*c550*/  MUFU.EX2 R50, R65 ;  /* 0x0000004100327308 */ /* 0x000ee20000000800 */
[----:B-1----:R-:W-:Y:S01]  /*c560*/  @!P3 FMUL R189, R189, R189 ;  /* 0x000000bdbdbdb220 */ /* 0x002fe20000400000 */
[----:B------:R-:W-:Y:S02]  /*c570*/  FSETP.GEU.AND P3, PT, R70, -126, PT ;  /* 0xc2fc00004600780b */ /* 0x000fe40003f6e000 */
[----:B------:R-:W-:Y:S02]  /*c580*/  F2FP.F16.F32.PACK_AB R63, R135, R134 ;  /* 0x00000086873f723e */ /* 0x000fe400000000ff */
[----:B------:R-:W-:Y:S01]  /*c590*/  F2FP.F16.F32.PACK_AB R41, R189, R188 ;  /* 0x000000bcbd29723e */ /* 0x000fe200000000ff */
[----:B------:R-:W-:Y:S01]  /*c5a0*/  @!P4 FMUL R69, R69, 0.5 ;  /* 0x3f0000004545c820 */ /* 0x000fe20000400000 */
[----:B------:R-:W1:Y:S01]  /*c5b0*/  MUFU.EX2 R43, R66 ;  /* 0x00000042002b7308 */ /* 0x000e620000000800 */
[----:B--2---:R-:W-:Y:S01]  /*c5c0*/  @!P2 FMUL R42, R42, R42 ;  /* 0x0000002a2a2aa220 */ /* 0x004fe20000400000 */
[----:B------:R-:W-:-:S02]  /*c5d0*/  FSETP.GEU.AND P2, PT, R71, -126, PT ;  /* 0xc2fc00004700780b */ /* 0x000fc40003f4e000 */
[----:B------:R-:W-:Y:S02]  /*c5e0*/  F2FP.F16.F32.PACK_AB R64, R137, R136 ;  /* 0x000000888940723e */ /* 0x000fe400000000ff */
[----:B------:R2:W-:Y:S01]  /*c5f0*/  STL [R1+0x10], R42 ;  /* 0x0000102a01007387 */ /* 0x0005e20000100800 */
[----:B------:R-:W-:Y:S01]  /*c600*/  @!P3 FMUL R70, R70, 0.5 ;  /* 0x3f0000004646b820 */ /* 0x000fe20000400000 */
[----:B------:R-:W4:Y:S01]  /*c610*/  MUFU.EX2 R49, R67 ;  /* 0x0000004300317308 */ /* 0x000f220000000800 */
[----:B---3--:R-:W-:Y:S01]  /*c620*/  @!P1 FMUL R50, R50, R50 ;  /* 0x0000003232329220 */ /* 0x008fe20000400000 */
[----:B------:R-:W-:Y:S02]  /*c630*/  FSETP.GEU.AND P1, PT, R72, -126, PT ;  /* 0xc2fc00004800780b */ /* 0x000fe40003f2e000 */
[----:B------:R-:W-:Y:S02]  /*c640*/  F2FP.F16.F32.PACK_AB R65, R139, R138 ;  /* 0x0000008a8b41723e */ /* 0x000fe400000000ff */
[----:B------:R-:W-:Y:S01]  /*c650*/  STL [R1+0x14], R50 ;  /* 0x0000143201007387 */ /* 0x000fe20000100800 */
[----:B------:R-:W-:Y:S01]  /*c660*/  @!P2 FMUL R71, R71, 0.5 ;  /* 0x3f0000004747a820 */ /* 0x000fe20000400000 */
[----:B------:R-:W3:Y:S01]  /*c670*/  MUFU.EX2 R44, R68 ;  /* 0x00000044002c7308 */ /* 0x000ee20000000800 */
[----:B-1----:R-:W-:Y:S01]  /*c680*/  @!P0 FMUL R43, R43, R43 ;  /* 0x0000002b2b2b8220 */ /* 0x002fe20000400000 */
[----:B------:R-:W-:-:S02]  /*c690*/  FSETP.GEU.AND P0, PT, R73, -126, PT ;  /* 0xc2fc00004900780b */ /* 0x000fc40003f0e000 */
[----:B------:R-:W-:Y:S02]  /*c6a0*/  F2FP.F16.F32.PACK_AB R66, R141, R140 ;  /* 0x0000008c8d42723e */ /* 0x000fe400000000ff */
[----:B------:R1:W-:Y:S01]  /*c6b0*/  STL [R1+0x18], R43 ;  /* 0x0000182b01007387 */ /* 0x0003e20000100800 */
[----:B------:R-:W-:Y:S01]  /*c6c0*/  @!P1 FMUL R72, R72, 0.5 ;  /* 0x3f00000048489820 */ /* 0x000fe20000400000 */
[----:B------:R-:W5:Y:S01]  /*c6d0*/  MUFU.EX2 R48, R69 ;  /* 0x0000004500307308 */ /* 0x000f620000000800 */
[----:B----4-:R-:W-:Y:S01]  /*c6e0*/  @!P6 FMUL R49, R49, R49 ;  /* 0x000000313131e220 */ /* 0x010fe20000400000 */
[----:B------:R-:W-:Y:S02]  /*c6f0*/  FSETP.GEU.AND P6, PT, R74, -126, PT ;  /* 0xc2fc00004a00780b */ /* 0x000fe40003fce000 */
[----:B------:R-:W-:Y:S02]  /*c700*/  F2FP.F16.F32.PACK_AB R67, R143, R142 ;  /* 0x0000008e8f43723e */ /* 0x000fe400000000ff */
[----:B------:R-:W-:Y:S01]  /*c710*/  STL [R1+0x1c], R49 ;  /* 0x00001c3101007387 */ /* 0x000fe20000100800 */
[----:B------:R-:W-:Y:S01]  /*c720*/  @!P0 FMUL R73, R73, 0.5 ;  /* 0x3f00000049498820 */ /* 0x000fe20000400000 */
[----:B------:R-:W4:Y:S01]  /*c730*/  MUFU.EX2 R45, R70 ;  /* 0x00000046002d7308 */ /* 0x000f220000000800 */
[----:B---3--:R-:W-:Y:S01]  /*c740*/  @!P5 FMUL R44, R44, R44 ;  /* 0x0000002c2c2cd220 */ /* 0x008fe20000400000 */
[----:B------:R-:W-:-:S02]  /*c750*/  FSETP.GEU.AND P5, PT, R75, -126, PT ;  /* 0xc2fc00004b00780b */ /* 0x000fc40003fae000 */
[----:B--2---:R-:W-:Y:S02]  /*c760*/  F2FP.F16.F32.PACK_AB R42, R50, R42 ;  /* 0x0000002a322a723e */ /* 0x004fe400000000ff */
[----:B------:R2:W-:Y:S01]  /*c770*/  STL [R1+0x20], R44 ;  /* 0x0000202c01007387 */ /* 0x0005e20000100800 */
[----:B------:R-:W-:Y:S01]  /*c780*/  @!P6 FMUL R74, R74, 0.5 ;  /* 0x3f0000004a4ae820 */ /* 0x000fe20000400000 */
[----:B------:R-:W3:Y:S01]  /*c790*/  MUFU.EX2 R47, R71 ;  /* 0x00000047002f7308 */ /* 0x000ee20000000800 */
[----:B-----5:R-:W-:Y:S01]  /*c7a0*/  @!P4 FMUL R48, R48, R48 ;  /* 0x000000303030c220 */ /* 0x020fe20000400000 */
[----:B------:R-:W-:Y:S02]  /*c7b0*/  FSETP.GEU.AND P4, PT, R76, -126, PT ;  /* 0xc2fc00004c00780b */ /* 0x000fe40003f8e000 */
[----:B------:R-:W-:Y:S02]  /*c7c0*/  F2FP.F16.F32.PACK_AB R68, R145, R144 ;  /* 0x000000909144723e */ /* 0x000fe400000000ff */
[----:B------:R-:W-:Y:S01]  /*c7d0*/  STL [R1+0x24], R48 ;  /* 0x0000243001007387 */ /* 0x000fe20000100800 */
[----:B------:R-:W-:Y:S01]  /*c7e0*/  @!P5 FMUL R75, R75, 0.5 ;  /* 0x3f0000004b4bd820 */ /* 0x000fe20000400000 */
[----:B------:R-:W5:Y:S01]  /*c7f0*/  MUFU.EX2 R5, R72 ;  /* 0x0000004800057308 */ /* 0x000f620000000800 */
[----:B----4-:R-:W-:Y:S01]  /*c800*/  @!P3 FMUL R45, R45, R45 ;  /* 0x0000002d2d2db220 */ /* 0x010fe20000400000 */
[----:B------:R-:W-:-:S02]  /*c810*/  FSETP.GEU.AND P3, PT, R77, -126, PT ;  /* 0xc2fc00004d00780b */ /* 0x000fc40003f6e000 */
[----:B-1----:R-:W-:Y:S02]  /*c820*/  F2FP.F16.F32.PACK_AB R43, R49, R43 ;  /* 0x0000002b312b723e */ /* 0x002fe400000000ff */
        /* <DEDUP_REMOVED lines=9> */
[----:B-----5:R-:W-:Y:S01]  /*c8c0*/  @!P1 FMUL R5, R5, R5 ;  /* 0x0000000505059220 */ /* 0x020fe20000400000 */
[----:B------:R-:W-:-:S02]  /*c8d0*/  FSETP.GEU.AND P1, PT, R79, -126, PT ;  /* 0xc2fc00004f00780b */ /* 0x000fc40003f2e000 */
[----:B--2---:R-:W-:Y:S02]  /*c8e0*/  F2FP.F16.F32.PACK_AB R44, R48, R44 ;  /* 0x0000002c302c723e */ /* 0x004fe400000000ff */
[----:B------:R-:W-:Y:S01]  /*c8f0*/  STL [R1+0x30], R5 ;  /* 0x0000300501007387 */ /* 0x000fe20000100800 */
[----:B------:R-:W-:Y:S01]  /*c900*/  @!P2 FMUL R78, R78, 0.5 ;  /* 0x3f0000004e4ea820 */ /* 0x000fe20000400000 */
[----:B------:R-:W2:Y:S01]  /*c910*/  MUFU.EX2 R4, R75 ;  /* 0x0000004b00047308 */ /* 0x000ea20000000800 */
[----:B----4-:R-:W-:Y:S01]  /*c920*/  @!P0 FMUL R46, R46, R46 ;  /* 0x0000002e2e2e8220 */ /* 0x010fe20000400000 */
[----:B------:R-:W-:Y:S02]  /*c930*/  FSETP.GEU.AND P0, PT, R80, -126, PT ;  /* 0xc2fc00005000780b */ /* 0x000fe40003f0e000 */
[----:B------:R-:W-:Y:S02]  /*c940*/  F2FP.F16.F32.PACK_AB R70, R149, R148 ;  /* 0x000000949546723e */ /* 0x000fe400000000ff */
[----:B------:R4:W-:Y:S01]  /*c950*/  STL [R1+0x34], R46 ;  /* 0x0000342e01007387 */ /* 0x0009e20000100800 */
[----:B------:R-:W-:Y:S01]  /*c960*/  @!P1 FMUL R79, R79, 0.5 ;  /* 0x3f0000004f4f9820 */ /* 0x000fe20000400000 */
[----:B------:R-:W5:Y:S01]  /*c970*/  MUFU.EX2 R9, R76 ;  /* 0x0000004c00097308 */ /* 0x000f620000000800 */
[----:B---3--:R-:W-:Y:S01]  /*c980*/  @!P6 FMUL R7, R7, R7 ;  /* 0x000000070707e220 */ /* 0x008fe20000400000 */
[----:B------:R-:W-:-:S02]  /*c990*/  FSETP.GEU.AND P6, PT, R81, -126, PT ;  /* 0xc2fc00005100780b */ /* 0x000fc40003fce000 */
[----:B-1----:R-:W-:Y:S02]  /*c9a0*/  F2FP.F16.F32.PACK_AB R45, R47, R45 ;  /* 0x0000002d2f2d723e */ /* 0x002fe400000000ff */
[----:B------:R1:W-:Y:S01]  /*c9b0*/  STL [R1+0x38], R7 ;  /* 0x0000380701007387 */ /* 0x0003e20000100800 */
[----:B------:R-:W-:Y:S01]  /*c9c0*/  @!P0 FMUL R80, R80, 0.5 ;  /* 0x3f00000050508820 */ /* 0x000fe20000400000 */
[----:B------:R-:W3:Y:S01]  /*c9d0*/  MUFU.EX2 R6, R77 ;  /* 0x0000004d00067308 */ /* 0x000ee20000000800 */
[----:B--2---:R-:W-:Y:S01]  /*c9e0*/  @!P5 FMUL R4, R4, R4 ;  /* 0x000000040404d220 */ /* 0x004fe20000400000 */
[----:B------:R-:W-:Y:S02]  /*c9f0*/  FSETP.GEU.AND P5, PT, R82, -126, PT ;  /* 0xc2fc00005200780b */ /* 0x000fe40003fae000 */
[----:B------:R-:W-:Y:S02]  /*ca00*/  F2FP.F16.F32.PACK_AB R71, R93, R92 ;  /* 0x0000005c5d47723e */ /* 0x000fe400000000ff */
[----:B------:R1:W-:Y:S01]  /*ca10*/  STL [R1+0x3c], R4 ;  /* 0x00003c0401007387 */ /* 0x0003e20000100800 */
[----:B------:R-:W-:Y:S01]  /*ca20*/  @!P6 FMUL R81, R81, 0.5 ;  /* 0x3f0000005151e820 */ /* 0x000fe20000400000 */
[----:B------:R-:W2:Y:S01]  /*ca30*/  MUFU.EX2 R11, R78 ;  /* 0x0000004e000b7308 */ /* 0x000ea20000000800 */
[----:B-----5:R-:W-:Y:S01]  /*ca40*/  @!P4 FMUL R9, R9, R9 ;  /* 0x000000090909c220 */ /* 0x020fe20000400000 */
[----:B------:R-:W-:-:S02]  /*ca50*/  FSETP.GEU.AND P4, PT, R83, -126, PT ;  /* 0xc2fc00005300780b */ /* 0x000fc40003f8e000 */
[----:B------:R-:W-:Y:S02]  /*ca60*/  F2FP.F16.F32.PACK_AB R72, R95, R94 ;  /* 0x0000005e5f48723e */ /* 0x000fe400000000ff */
[----:B------:R1:W-:Y:S01]  /*ca70*/  STL [R1+0x40], R9 ;  /* 0x0000400901007387 */ /* 0x0003e20000100800 */
[----:B------:R-:W-:Y:S01]  /*ca80*/  @!P5 FMUL R82, R82, 0.5 ;  /* 0x3f0000005252d820 */ /* 0x000fe20000400000 */
[----:B------:R-:W5:Y:S01]  /*ca90*/  MUFU.EX2 R8, R79 ;  /* 0x0000004f00087308 */ /* 0x000f620000000800 */
[----:B---3--:R-:W-:Y:S01]  /*caa0*/  @!P3 FMUL R6, R6, R6 ;  /* 0x000000060606b220 */ /* 0x008fe20000400000 */
[----:B------:R-:W-:Y:S02]  /*cab0*/  FSETP.GEU.AND P3, PT, R84, -126, PT ;  /* 0xc2fc00005400780b */ /* 0x000fe40003f6e000 */
[----:B------:R-:W-:Y:S02]  /*cac0*/  F2FP.F16.F32.PACK_AB R73, R97, R96 ;  /* 0x000000606149723e */ /* 0x000fe400000000ff */
[----:B------:R1:W-:Y:S01]  /*cad0*/  STL [R1+0x44], R6 ;  /* 0x0000440601007387 */ /* 0x0003e20000100800 */
[----:B------:R-:W-:Y:S01]  /*cae0*/  @!P4 FMUL R83, R83, 0.5 ;  /* 0x3f0000005353c820 */ /* 0x000fe20000400000 */
[----:B------:R-:W3:Y:S01]  /*caf0*/  MUFU.EX2 R157, R80 ;  /* 0x00000050009d7308 */ /* 0x000ee20000000800 */
[----:B--2---:R-:W-:Y:S01]  /*cb00*/  @!P2 FMUL R11, R11, R11 ;  /* 0x0000000b0b0ba220 */ /* 0x004fe20000400000 */
[----:B------:R-:W-:-:S02]  /*cb10*/  FSETP.GEU.AND P2, PT, R85, -126, PT ;  /* 0xc2fc00005500780b */ /* 0x000fc40003f4e000 */
[----:B------:R-:W-:Y:S02]  /*cb20*/  F2FP.F16.F32.PACK_AB R74, R99, R98 ;  /* 0x00000062634a723e */ /* 0x000fe400000000ff */
[----:B------:R1:W-:Y:S01]  /*cb30*/  STL [R1+0x48], R11 ;  /* 0x0000480b01007387 */ /* 0x0003e20000100800 */
[----:B------:R-:W-:Y:S01]  /*cb40*/  @!P3 FMUL R84, R84, 0.5 ;  /* 0x3f0000005454b820 */ /* 0x000fe20000400000 */
[----:B------:R-:W2:Y:S01]  /*cb50*/  MUFU.EX2 R10, R81 ;  /* 0x00000051000a7308 */ /* 0x000ea20000000800 */
[----:B-----5:R-:W-:Y:S01]  /*cb60*/  @!P1 FMUL R8, R8, R8 ;  /* 0x0000000808089220 */ /* 0x020fe20000400000 */
[----:B------:R-:W-:Y:S02]  /*cb70*/  FSETP.GEU.AND P1, PT, R86, -126, PT ;  /* 0xc2fc00005600780b */ /* 0x000fe40003f2e000 */
[----:B------:R-:W-:Y:S02]  /*cb80*/  F2FP.F16.F32.PACK_AB R75, R101, R100 ;  /* 0x00000064654b723e */ /* 0x000fe400000000ff */
[----:B------:R1:W-:Y:S01]  /*cb90*/  STL [R1+0x4c], R8 ;  /* 0x00004c0801007387 */ /* 0x0003e20000100800 */
[----:B------:R-:W-:Y:S01]  /*cba0*/  @!P2 FMUL R85, R85, 0.5 ;  /* 0x3f0000005555a820 */ /* 0x000fe20000400000 */
[----:B------:R-:W5:Y:S01]  /*cbb0*/  MUFU.EX2 R20, R82 ;  /* 0x0000005200147308 */ /* 0x000f620000000800 */
[----:B---3--:R-:W-:Y:S01]  /*cbc0*/  @!P0 FMUL R157, R157, R157 ;  /* 0x0000009d9d9d8220 */ /* 0x008fe20000400000 */
[----:B------:R-:W-:-:S02]  /*cbd0*/  FSETP.GEU.AND P0, PT, R87, -126, PT ;  /* 0xc2fc00005700780b */ /* 0x000fc40003f0e000 */
[----:B------:R-:W-:Y:S02]  /*cbe0*/  F2FP.F16.F32.PACK_AB R76, R103, R102 ;  /* 0x00000066674c723e */ /* 0x000fe400000000ff */
[----:B------:R1:W-:Y:S01]  /*cbf0*/  STL [R1+0x50], R157 ;  /* 0x0000509d01007387 */ /* 0x0003e20000100800 */
[----:B------:R-:W-:Y:S01]  /*cc00*/  @!P1 FMUL R86, R86, 0.5 ;  /* 0x3f00000056569820 */ /* 0x000fe20000400000 */
[----:B------:R-:W3:Y:S01]  /*cc10*/  MUFU.EX2 R21, R83 ;  /* 0x0000005300157308 */ /* 0x000ee20000000800 */
[----:B--2---:R-:W-:Y:S01]  /*cc20*/  @!P6 FMUL R10, R10, R10 ;  /* 0x0000000a0a0ae220 */ /* 0x004fe20000400000 */
[----:B------:R-:W-:Y:S02]  /*cc30*/  LOP3.LUT P6, RZ, R3, 0x3, R2, 0x48, !PT ;  /* 0x0000000303ff7812 */ /* 0x000fe400078c4802 */
[----:B------:R-:W-:Y:S02]  /*cc40*/  F2FP.F16.F32.PACK_AB R77, R105, R104 ;  /* 0x00000068694d723e */ /* 0x000fe400000000ff */
[----:B------:R1:W-:Y:S01]  /*cc50*/  STL [R1+0x54], R10 ;  /* 0x0000540a01007387 */ /* 0x0003e20000100800 */
[----:B------:R-:W-:Y:S01]  /*cc60*/  @!P0 FMUL R87, R87, 0.5 ;  /* 0x3f00000057578820 */ /* 0x000fe20000400000 */
[----:B------:R-:W2:Y:S01]  /*cc70*/  MUFU.EX2 R14, R84 ;  /* 0x00000054000e7308 */ /* 0x000ea20000000800 */
[----:B-----5:R-:W-:Y:S01]  /*cc80*/  @!P5 FMUL R20, R20, R20 ;  /* 0x000000141414d220 */ /* 0x020fe20000400000 */
[----:B------:R-:W-:-:S02]  /*cc90*/  F2FP.F16.F32.PACK_AB R78, R107, R106 ;  /* 0x0000006a6b4e723e */ /* 0x000fc400000000ff */
[----:B------:R-:W-:Y:S02]  /*cca0*/  F2FP.F16.F32.PACK_AB R79, R109, R108 ;  /* 0x0000006c6d4f723e */ /* 0x000fe400000000ff */
[----:B------:R1:W-:Y:S01]  /*ccb0*/  STL [R1+0x58], R20 ;  /* 0x0000581401007387 */ /* 0x0003e20000100800 */
[----:B------:R-:W-:Y:S01]  /*ccc0*/  F2FP.F16.F32.PACK_AB R80, R111, R110 ;  /* 0x0000006e6f50723e */ /* 0x000fe200000000ff */
[----:B------:R-:W5:Y:S01]  /*ccd0*/  MUFU.EX2 R15, R85 ;  /* 0x00000055000f7308 */ /* 0x000f620000000800 */
[----:B---3--:R-:W-:Y:S01]  /*cce0*/  @!P4 FMUL R21, R21, R21 ;  /* 0x000000151515c220 */ /* 0x008fe20000400000 */
[----:B------:R-:W-:Y:S02]  /*ccf0*/  F2FP.F16.F32.PACK_AB R81, R113, R112 ;  /* 0x000000707151723e */ /* 0x000fe400000000ff */
[----:B------:R-:W-:Y:S02]  /*cd00*/  F2FP.F16.F32.PACK_AB R82, R115, R114 ;  /* 0x000000727352723e */ /* 0x000fe400000000ff */
[----:B------:R1:W-:Y:S01]  /*cd10*/  STL [R1+0x5c], R21 ;  /* 0x00005c1501007387 */ /* 0x0003e20000100800 */
[----:B------:R-:W-:Y:S01]  /*cd20*/  F2FP.F16.F32.PACK_AB R83, R117, R116 ;  /* 0x000000747553723e */ /* 0x000fe200000000ff */
[----:B------:R-:W3:Y:S01]  /*cd30*/  MUFU.EX2 R12, R86 ;  /* 0x00000056000c7308 */ /* 0x000ee20000000800 */
[----:B--2---:R-:W-:Y:S01]  /*cd40*/  @!P3 FMUL R14, R14, R14 ;  /* 0x0000000e0e0eb220 */ /* 0x004fe20000400000 */
[----:B------:R-:W-:-:S02]  /*cd50*/  F2FP.F16.F32.PACK_AB R84, R119, R118 ;  /* 0x000000767754723e */ /* 0x000fc400000000ff */
[----:B----4-:R-:W-:Y:S02]  /*cd60*/  F2FP.F16.F32.PACK_AB R46, R46, R5 ;  /* 0x000000052e2e723e */ /* 0x010fe400000000ff */
[----:B------:R1:W-:Y:S01]  /*cd70*/  STL [R1+0x68], R14 ;  /* 0x0000680e01007387 */ /* 0x0003e20000100800 */
[----:B------:R-:W-:Y:S01]  /*cd80*/  F2FP.F16.F32.PACK_AB R47, R4, R7 ;  /* 0x00000007042f723e */ /* 0x000fe200000000ff */
[----:B------:R-:W2:Y:S01]  /*cd90*/  MUFU.EX2 R13, R87 ;  /* 0x00000057000d7308 */ /* 0x000ea20000000800 */
[----:B-----5:R-:W-:Y:S01]  /*cda0*/  @!P2 FMUL R15, R15, R15 ;  /* 0x0000000f0f0fa220 */ /* 0x020fe20000400000 */
[----:B------:R-:W-:Y:S02]  /*cdb0*/  F2FP.F16.F32.PACK_AB R85, R121, R120 ;  /* 0x000000787955723e */ /* 0x000fe400000000ff */
[----:B------:R-:W-:Y:S02]  /*cdc0*/  F2FP.F16.F32.PACK_AB R48, R6, R9 ;  /* 0x000000090630723e */ /* 0x000fe400000000ff */
[----:B------:R1:W-:Y:S01]  /*cdd0*/  STL [R1+0x6c], R15 ;  /* 0x00006c0f01007387 */ /* 0x0003e20000100800 */
[----:B------:R-:W-:Y:S01]  /*cde0*/  F2FP.F16.F32.PACK_AB R49, R8, R11 ;  /* 0x0000000b0831723e */ /* 0x000fe200000000ff */
[----:B---3--:R-:W-:Y:S01]  /*cdf0*/  @!P1 FMUL R12, R12, R12 ;  /* 0x0000000c0c0c9220 */ /* 0x008fe20000400000 */
[----:B------:R-:W-:-:S02]  /*ce00*/  F2FP.F16.F32.PACK_AB R86, R123, R122 ;  /* 0x0000007a7b56723e */ /* 0x000fc400000000ff */
[----:B------:R-:W-:Y:S02]  /*ce10*/  F2FP.F16.F32.PACK_AB R50, R10, R157 ;  /* 0x0000009d0a32723e */ /* 0x000fe400000000ff */
[----:B------:R1:W-:Y:S01]  /*ce20*/  STL [R1+0x60], R12 ;  /* 0x0000600c01007387 */ /* 0x0003e20000100800 */
[----:B------:R-:W-:Y:S01]  /*ce30*/  F2FP.F16.F32.PACK_AB R51, R21, R20 ;  /* 0x000000141533723e */ /* 0x000fe200000000ff */
[----:B--2---:R-:W-:Y:S01]  /*ce40*/  @!P0 FMUL R13, R13, R13 ;  /* 0x0000000d0d0d8220 */ /* 0x004fe20000400000 */
[----:B------:R-:W-:Y:S02]  /*ce50*/  F2FP.F16.F32.PACK_AB R87, R151, R150 ;  /* 0x000000969757723e */ /* 0x000fe400000000ff */
[----:B------:R-:W-:Y:S02]  /*ce60*/  F2FP.F16.F32.PACK_AB R52, R15, R14 ;  /* 0x0000000e0f34723e */ /* 0x000fe400000000ff */
[----:B------:R1:W-:Y:S01]  /*ce70*/  STL [R1+0x64], R13 ;  /* 0x0000640d01007387 */ /* 0x0003e20000100800 */
[----:B------:R-:W-:Y:S01]  /*ce80*/  F2FP.F16.F32.PACK_AB R53, R13, R12 ;  /* 0x0000000c0d35723e */ /* 0x000fe200000000ff */
[----:B------:R-:W-:Y:S06]  /*ce90*/  @!P6 BRA `(.L_x_230) ;  /* 0x000000000040e947 */ /* 0x000fec0003800000 */
[----:B------:R-:W-:Y:S01]  /*cea0*/  MOV R2, 0x8 ;  /* 0x0000000800027802 */ /* 0x000fe20000000f00 */
[----:B------:R-:W2:Y:S01]  /*ceb0*/  LDCU.64 UR6, c[0x4][0xb0] ;  /* 0x01001600ff0677ac */ /* 0x000ea20008000a00 */
[----:B-1----:R-:W-:Y:S02]  /*cec0*/  HFMA2 R12, -RZ, RZ, 0, 5.9604644775390625e-08 ;  /* 0x00000001ff0c7431 */ /* 0x002fe400000001ff */
[----:B------:R-:W-:Y:S01]  /*ced0*/  IMAD.MOV.U32 R8, RZ, RZ, 0x1be ;  /* 0x000001beff087424 */ /* 0x000fe200078e00ff */
[----:B------:R-:W1:Y:S01]  /*cee0*/  LDCU.64 UR4, c[0x4][0xb8] ;  /* 0x01001700ff0477ac */ /* 0x000e620008000a00 */
[----:B------:R-:W3:Y:S01]  /*cef0*/  LDC.64 R2, c[0x4][R2] ;  /* 0x0100000002027b82 */ /* 0x000ee20000000a00 */
[----:B------:R-:W-:Y:S01]  /*cf00*/  IMAD.MOV.U32 R13, RZ, RZ, RZ ;  /* 0x000000ffff0d7224 */ /* 0x000fe200078e00ff */
[----:B------:R-:W4:Y:S01]  /*cf10*/  LDCU.64 UR8, c[0x4][0x20] ;  /* 0x01000400ff0877ac */ /* 0x000f220008000a00 */
[----:B--2---:R-:W-:Y:S01]  /*cf20*/  IMAD.U32 R4, RZ, RZ, UR6 ;  /* 0x00000006ff047e24 */ /* 0x004fe2000f8e00ff */
[----:B------:R-:W-:Y:S01]  /*cf30*/  MOV R5, UR7 ;  /* 0x0000000700057c02 */ /* 0x000fe20008000f00 */
[----:B-1----:R-:W-:Y:S01]  /*cf40*/  IMAD.U32 R6, RZ, RZ, UR4 ;  /* 0x00000004ff067e24 */ /* 0x002fe2000f8e00ff */
[----:B------:R-:W-:Y:S01]  /*cf50*/  MOV R7, UR5 ;  /* 0x0000000500077c02 */ /* 0x000fe20008000f00 */
[----:B----4-:R-:W-:Y:S01]  /*cf60*/  IMAD.U32 R10, RZ, RZ, UR8 ;  /* 0x00000008ff0a7e24 */ /* 0x010fe2000f8e00ff */
[----:B------:R-:W-:-:S02]  /*cf70*/  MOV R11, UR9 ;  /* 0x00000009000b7c02 */ /* 0x000fc40008000f00 */
[----:B------:R-:W-:-:S07]  /*cf80*/  LEPC R20, `(.L_x_230) ;  /* 0x000000001014794e */ /* 0x000fce0000000000 */
[----:B---3--:R-:W-:Y:S05]  /*cf90*/  CALL.ABS.NOINC R2 ;  /* 0x0000000002007343 */ /* 0x008fea0003c00000 */
.L_x_230:
[C---:B------:R-:W-:Y:S01]  /*cfa0*/  FSETP.NEU.AND P0, PT, R17.reuse, -INF , PT ;  /* 0xff8000001100780b */ /* 0x040fe20003f0d000 */
[----:B------:R-:W2:Y:S01]  /*cfb0*/  S2R R2, SR_TID.X ;  /* 0x0000000000027919 */ /* 0x000ea20000002100 */
[----:B------:R-:W-:Y:S05]  /*cfc0*/  WARPSYNC.ALL ;  /* 0x0000000000007948 */ /* 0x000fea0003800000 */
[----:B------:R-:W-:Y:S01]  /*cfd0*/  FSEL R0, R17, RZ, P0 ;  /* 0x000000ff11007208 */ /* 0x000fe20000000000 */
[----:B------:R-:W-:Y:S01]  /*cfe0*/  UIADD3 UR4, UPT, UPT, UR40, 0x20, URZ ;  /* 0x0000002028047890 */ /* 0x000fe2000fffe0ff */
[----:B------:R3:W-:Y:S03]  /*cff0*/  STTM.x32 tmem[UR40], R56 ;  /* 0x00000038000079ed */ /* 0x0007e600082c0028 */
[----:B------:R-:W-:Y:S01]  /*d000*/  FMUL R0, R0, -UR37 ;  /* 0x8000002500007c20 */ /* 0x000fe20008400000 */
[----:B------:R-:W-:-:S03]  /*d010*/  USHF.R.U32.HI UR4, URZ, 0x15, UR4 ;  /* 0x00000015ff047899 */ /* 0x000fc60008011604 */
[--C-:B------:R-:W-:Y:S02]  /*d020*/  FFMA2 R88, R88.F32x2.HI_LO, UR37.F32, R0.reuse.F32 ;  /* 0x0000002558587c49 */ /* 0x100fe40009200000 */
[----:B------:R-:W-:Y:S01]  /*d030*/  FFMA2 R90, R90.F32x2.HI_LO, UR37.F32, R0.F32 ;  /* 0x000000255a5a7c49 */ /* 0x000fe20009200000 */
[----:B------:R-:W-:Y:S02]  /*d040*/  MOV R3, UR4 ;  /* 0x0000000400037c02 */ /* 0x000fe40008000f00 */
[----:B------:R-:W-:Y:S02]  /*d050*/  FSETP.GEU.AND P4, PT, R88, -126, PT ;  /* 0xc2fc00005800780b */ /* 0x000fe40003f8e000 */
[----:B------:R-:W-:Y:S02]  /*d060*/  FSETP.GEU.AND P3, PT, R89, -126, PT ;  /* 0xc2fc00005900780b */ /* 0x000fe40003f6e000 */
[----:B------:R-:W-:Y:S02]  /*d070*/  FSETP.GEU.AND P2, PT, R90, -126, PT ;  /* 0xc2fc00005a00780b */ /* 0x000fe40003f4e000 */
[----:B------:R-:W-:-:S07]  /*d080*/  FSETP.GEU.AND P1, PT, R91, -126, PT ;  /* 0xc2fc00005b00780b */ /* 0x000fce0003f2e000 */
[----:B------:R-:W-:Y:S02]  /*d090*/  @!P4 FMUL R88, R88, 0.5 ;  /* 0x3f0000005858c820 */ /* 0x000fe40000400000 */
[----:B------:R-:W-:Y:S02]  /*d0a0*/  @!P3 FMUL R89, R89, 0.5 ;  /* 0x3f0000005959b820 */ /* 0x000fe40000400000 */
[----:B------:R-:W-:Y:S02]  /*d0b0*/  @!P2 FMUL R90, R90, 0.5 ;  /* 0x3f0000005a5aa820 */ /* 0x000fe40000400000 */
[----:B------:R-:W-:Y:S01]  /*d0c0*/  @!P1 FMUL R91, R91, 0.5 ;  /* 0x3f0000005b5b9820 */ /* 0x000fe20000400000 */
[----:B---3--:R-:W3:Y:S01]  /*d0d0*/  MUFU.EX2 R58, R88 ;  /* 0x00000058003a7308 */ /* 0x008ee20000000800 */
[----:B--2---:R-:W-:-:S04]  /*d0e0*/  SHF.R.U32.HI R60, RZ, 0x5, R2 ;  /* 0x00000005ff3c7819 */ /* 0x004fc80000011602 */
[----:B------:R-:W-:-:S03]  /*d0f0*/  LOP3.LUT P0, RZ, R3, 0x3, R60, 0x48, !PT ;  /* 0x0000000303ff7812 */ /* 0x000fc6000780483c */
[----:B------:R-:W2:Y:S08]  /*d100*/  MUFU.EX2 R59, R89 ;  /* 0x00000059003b7308 */ /* 0x000eb00000000800 */
[----:B------:R-:W4:Y:S01]  /*d110*/  MUFU.EX2 R56, R90 ;  /* 0x0000005a00387308 */ /* 0x000f220000000800 */
[----:B---3--:R-:W-:-:S07]  /*d120*/  @!P4 FMUL R58, R58, R58 ;  /* 0x0000003a3a3ac220 */ /* 0x008fce0000400000 */
[----:B------:R-:W3:Y:S01]  /*d130*/  MUFU.EX2 R57, R91 ;  /* 0x0000005b00397308 */ /* 0x000ee20000000800 */
[----:B--2---:R-:W-:-:S05]  /*d140*/  @!P3 FMUL R59, R59, R59 ;  /* 0x0000003b3b3bb220 */ /* 0x004fca0000400000 */
[----:B------:R-:W-:Y:S01]  /*d150*/  F2FP.F16.F32.PACK_AB R54, R59, R58 ;  /* 0x0000003a3b36723e */ /* 0x000fe200000000ff */
[----:B----4-:R-:W-:Y:S01]  /*d160*/  @!P2 FMUL R56, R56, R56 ;  /* 0x000000383838a220 */ /* 0x010fe20000400000 */
[----:B---3--:R-:W-:-:S05]  /*d170*/  @!P1 FMUL R57, R57, R57 ;  /* 0x0000003939399220 */ /* 0x008fca0000400000 */
[----:B------:R-:W-:Y:S01]  /*d180*/  F2FP.F16.F32.PACK_AB R55, R57, R56 ;  /* 0x000000383937723e */ /* 0x000fe200000000ff */
[----:B------:R-:W-:Y:S06]  /*d190*/  @!P0 BRA `(.L_x_231) ;  /* 0x0000000000408947 */ /* 0x000fec0003800000 */
[----:B-1----:R-:W-:Y:S01]  /*d1a0*/  MOV R14, 0x8 ;  /* 0x00000008000e7802 */ /* 0x002fe20000000f00 */
[----:B------:R-:W1:Y:S01]  /*d1b0*/  LDCU.64 UR8, c[0x4][0xb0] ;  /* 0x01001600ff0877ac */ /* 0x000e620008000a00 */
[----:B------:R-:W-:Y:S02]  /*d1c0*/  HFMA2 R12, -RZ, RZ, 0, 5.9604644775390625e-08 ;  /* 0x00000001ff0c7431 */ /* 0x000fe400000001ff */
[----:B------:R-:W-:Y:S01]  /*d1d0*/  IMAD.MOV.U32 R8, RZ, RZ, 0x1be ;  /* 0x000001beff087424 */ /* 0x000fe200078e00ff */
[----:B------:R-:W2:Y:S01]  /*d1e0*/  LDCU.64 UR6, c[0x4][0xb8] ;  /* 0x01001700ff0677ac */ /* 0x000ea20008000a00 */
[----:B------:R-:W3:Y:S01]  /*d1f0*/  LDC.64 R14, c[0x4][R14] ;  /* 0x010000000e0e7b82 */ /* 0x000ee20000000a00 */
[----:B------:R-:W-:Y:S01]  /*d200*/  IMAD.MOV.U32 R13, RZ, RZ, RZ ;  /* 0x000000ffff0d7224 */ /* 0x000fe200078e00ff */
[----:B------:R-:W4:Y:S01]  /*d210*/  LDCU.64 UR4, c[0x4][0x20] ;  /* 0x01000400ff0477ac */ /* 0x000f220008000a00 */
[----:B-1----:R-:W-:Y:S01]  /*d220*/  IMAD.U32 R4, RZ, RZ, UR8 ;  /* 0x00000008ff047e24 */ /* 0x002fe2000f8e00ff */
[----:B------:R-:W-:Y:S01]  /*d230*/  MOV R5, UR9 ;  /* 0x0000000900057c02 */ /* 0x000fe20008000f00 */
[----:B--2---:R-:W-:Y:S01]  /*d240*/  IMAD.U32 R6, RZ, RZ, UR6 ;  /* 0x00000006ff067e24 */ /* 0x004fe2000f8e00ff */
[----:B------:R-:W-:Y:S01]  /*d250*/  MOV R7, UR7 ;  /* 0x0000000700077c02 */ /* 0x000fe20008000f00 */
[----:B----4-:R-:W-:Y:S01]  /*d260*/  IMAD.U32 R10, RZ, RZ, UR4 ;  /* 0x00000004ff0a7e24 */ /* 0x010fe2000f8e00ff */
[----:B------:R-:W-:-:S02]  /*d270*/  MOV R11, UR5 ;  /* 0x00000005000b7c02 */ /* 0x000fc40008000f00 */
[----:B------:R-:W-:-:S07]  /*d280*/  LEPC R20, `(.L_x_231) ;  /* 0x000000001014794e */ /* 0x000fce0000000000 */
[----:B---3--:R-:W-:Y:S05]  /*d290*/  CALL.ABS.NOINC R14 ;  /* 0x000000000e007343 */ /* 0x008fea0003c00000 */
.L_x_231:
[----:B------:R-:W-:Y:S01]  /*d2a0*/  MOV R0, UR43 ;  /* 0x0000002b00007c02 */ /* 0x000fe20008000f00 */
[----:B------:R-:W-:Y:S05]  /*d2b0*/  WARPSYNC.ALL ;  /* 0x0000000000007948 */ /* 0x000fea0003800000 */
[----:B------:R-:W-:Y:S01]  /*d2c0*/  ISETP.GT.U32.AND P1, PT, R0, 0x1, PT ;  /* 0x000000010000780c */ /* 0x000fe20003f24070 */
[----:B------:R2:W-:Y:S01]  /*d2d0*/  STTM.x32 tmem[UR40+0x20], R24 ;  /* 0x00002018000079ed */ /* 0x0005e200082c0028 */
[----:B------:R-:W3:Y:S11]  /*d2e0*/  FENCE.VIEW.ASYNC.T ;  /* 0x00000000000073c6 */ /* 0x000ef60000000200 */
[----:B------:R-:W-:Y:S05]  /*d2f0*/  @P1 BRA `(.L_x_232) ;  /* 0x0000000000081947 */ /* 0x000fea0003800000 */
[----:B------:R-:W-:Y:S05]  /*d300*/  BPT.TRAP 0x1 ;  /* 0x000000040000795c */ /* 0x000fea0000300000 */
[----:B------:R-:W-:Y:S05]  /*d310*/  BPT.TRAP 0x1 ;  /* 0x000000040000795c */ /* 0x000fea0000300000 */
.L_x_232:
[----:B------:R-:W4:Y:S01]  /*d320*/  S2UR UR4, SR_CgaCtaId ;  /* 0x00000000000479c3 */ /* 0x000f220000008800 */
[----:B------:R-:W-:Y:S01]  /*d330*/  UISETP.NE.AND UP0, UPT, UR51, URZ, UPT ;  /* 0x000000ff3300728c */ /* 0x000fe2000bf05270 */
[----:B------:R-:W-:Y:S02]  /*d340*/  UMOV UR5, 0x400 ;  /* 0x0000040000057882 */ /* 0x000fe40000000000 */
[----:B----4-:R-:W-:-:S04]  /*d350*/  ULEA UR4, UR4, UR5, 0x18 ;  /* 0x0000000504047291 */ /* 0x010fc8000f8ec0ff */
[----:B------:R-:W-:-:S04]  /*d360*/  UIADD3 UR5, UPT, UPT, UR4, 0x7068, URZ ;  /* 0x0000706804057890 */ /* 0x000fc8000fffe0ff */
[----:B------:R-:W-:-:S04]  /*d370*/  @UP0 UIADD3 UR5, UPT, UPT, UR4, 0x7058, URZ ;  /* 0x0000705804050890 */ /* 0x000fc8000fffe0ff */
[----:B------:R-:W-:-:S09]  /*d380*/  UPRMT UR5, UR39, 0x654, UR5 ;  /* 0x0000065427057896 */ /* 0x000fd20008000005 */
[----:B---3--:R-:W-:Y:S01]  /*d390*/  SYNCS.ARRIVE.TRANS64.RED.A1T0 RZ, [UR5], RZ ;  /* 0x000000ffffff79a7 */ /* 0x008fe20008100405 */
[----:B------:R-:W-:-:S04]  /*d3a0*/  USEL UR5, UR46, UR49, UP0 ;  /* 0x000000312e057287 */ /* 0x000fc80008000000 */
[----:B------:R-:W-:-:S04]  /*d3b0*/  ULOP3.LUT UR5, UR5, 0x1, URZ, 0x3c, !UPT ;  /* 0x0000000105057892 */ /* 0x000fc8000f8e3cff */
[----:B------:R-:W-:Y:S02]  /*d3c0*/  USEL UR46, UR5, UR46, UP0 ;  /* 0x0000002e052e7287 */ /* 0x000fe40008000000 */
[----:B------:R-:W-:Y:S02]  /*d3d0*/  USEL UR49, UR49, UR5, UP0 ;  /* 0x0000000531317287 */ /* 0x000fe40008000000 */
[----:B------:R-:W-:-:S09]  /*d3e0*/  UISETP.NE.AND UP0, UPT, UR44, URZ, UPT ;  /* 0x000000ff2c00728c */ /* 0x000fd2000bf05270 */
[----:B------:R-:W-:Y:S05]  /*d3f0*/  BRA.U UP0, `(.L_x_233) ;  /* 0x0000000100047547 */ /* 0x000fea000b800000 */
[----:B------:R-:W-:Y:S05]  /*d400*/  BPT.TRAP 0x1 ;  /* 0x000000040000795c */ /* 0x000fea0000300000 */
.L_x_233:
[----:B------:R-:W-:Y:S01]  /*d410*/  UISETP.NE.AND UP0, UPT, UR51, URZ, UPT ;  /* 0x000000ff3300728c */ /* 0x000fe2000bf05270 */
[----:B------:R-:W-:Y:S01]  /*d420*/  MOV R0, UR38 ;  /* 0x0000002600007c02 */ /* 0x000fe20008000f00 */
[----:B------:R-:W-:Y:S01]  /*d430*/  UIADD3 UR6, UPT, UPT, UR4, 0x7078, URZ ;  /* 0x0000707804067890 */ /* 0x000fe2000fffe0ff */
[----:B------:R-:W-:Y:S01]  /*d440*/  FADD2 R22, R22.F32x2.HI_LO, RZ.F32 ;  /* 0x000000ff1616724b */ /* 0x000fe20000200000 */
[----:B------:R-:W-:Y:S01]  /*d450*/  FSETP.NEU.AND P0, PT, R17, -INF , PT ;  /* 0xff8000001100780b */ /* 0x000fe20003f0d000 */
[----:B------:R-:W-:Y:S01]  /*d460*/  FADD2 R124, R124.F32x2.HI_LO, RZ.F32 ;  /* 0x000000ff7c7c724b */ /* 0x000fe20000200000 */
[----:B------:R-:W-:Y:S01]  /*d470*/  SHF.L.U32 R0, R0, 0x1f, RZ ;  /* 0x0000001f00007819 */ /* 0x000fe200000006ff */
[----:B------:R-:W-:Y:S01]  /*d480*/  FADD2 R22, R22.F32x2.HI_LO, R130.F32x2.HI_LO ;  /* 0x000000821616724b */ /* 0x000fe20000000000 */
[----:B------:R-:W-:Y:S01]  /*d490*/  FSEL R3, R17, RZ, P0 ;  /* 0x000000ff11037208 */ /* 0x000fe20000000000 */
[----:B------:R-:W-:Y:S02]  /*d4a0*/  FADD2 R126, R126.F32x2.HI_LO, RZ.F32 ;  /* 0x000000ff7e7e724b */ /* 0x000fe40000200000 */
[----:B------:R-:W-:Y:S01]  /*d4b0*/  @!UP0 UIADD3 UR6, UPT, UPT, UR4, 0x7088, URZ ;  /* 0x0000708804068890 */ /* 0x000fe2000fffe0ff */
[----:B------:R-:W-:Y:S01]  /*d4c0*/  FADD2 R124, R124.F32x2.HI_LO, R132.F32x2.HI_LO ;  /* 0x000000847c7c724b */ /* 0x000fe20000000000 */
[----:B------:R-:W-:Y:S01]  /*d4d0*/  FSETP.NEU.AND P0, PT, R156, R3, PT ;  /* 0x000000039c00720b */ /* 0x000fe20003f0d000 */
[----:B------:R-:W-:-:S02]  /*d4e0*/  FADD2 R126, R126.F32x2.HI_LO, R134.F32x2.HI_LO ;  /* 0x000000867e7e724b */ /* 0x000fc40000000000 */
[----:B------:R-:W-:Y:S02]  /*d4f0*/  FADD2 R22, R22.F32x2.HI_LO, R138.F32x2.HI_LO ;  /* 0x0000008a1616724b */ /* 0x000fe40000000000 */
[----:B------:R-:W-:Y:S02]  /*d500*/  FADD2 R124, R124.F32x2.HI_LO, R140.F32x2.HI_LO ;  /* 0x0000008c7c7c724b */ /* 0x000fe40000000000 */
[----:B------:R-:W3:Y:S01]  /*d510*/  SYNCS.PHASECHK.TRANS64.TRYWAIT P2, [UR6], R0 ;  /* 0x00000000ff0075a7 */ /* 0x000ee20008041106 */
[----:B------:R-:W-:Y:S02]  /*d520*/  FADD2 R126, R126.F32x2.HI_LO, R142.F32x2.HI_LO ;  /* 0x0000008e7e7e724b */ /* 0x000fe40000000000 */
[----:B------:R-:W-:Y:S02]  /*d530*/  FADD2 R22, R22.F32x2.HI_LO, R146.F32x2.HI_LO ;  /* 0x000000921616724b */ /* 0x000fe40000000000 */
[----:B------:R-:W-:Y:S02]  /*d540*/  FADD2 R124, R124.F32x2.HI_LO, R148.F32x2.HI_LO ;  /* 0x000000947c7c724b */ /* 0x000fe40000000000 */
[----:B------:R-:W-:-:S02]  /*d550*/  FADD2 R126, R126.F32x2.HI_LO, R92.F32x2.HI_LO ;  /* 0x0000005c7e7e724b */ /* 0x000fc40000000000 */
[----:B------:R-:W-:Y:S02]  /*d560*/  FADD2 R22, R22.F32x2.HI_LO, R96.F32x2.HI_LO ;  /* 0x000000601616724b */ /* 0x000fe40000000000 */
[----:B------:R-:W-:Y:S02]  /*d570*/  FADD2 R124, R124.F32x2.HI_LO, R98.F32x2.HI_LO ;  /* 0x000000627c7c724b */ /* 0x000fe40000000000 */
[----:B------:R-:W-:Y:S02]  /*d580*/  FADD2 R126, R126.F32x2.HI_LO, R100.F32x2.HI_LO ;  /* 0x000000647e7e724b */ /* 0x000fe40000000000 */
[----:B------:R-:W-:Y:S01]  /*d590*/  FADD2 R22, R22.F32x2.HI_LO, R104.F32x2.HI_LO ;  /* 0x000000681616724b */ /* 0x000fe20000000000 */
[----:B---3--:R-:W-:Y:S06]  /*d5a0*/  @!P2 BRA `(.L_x_234) ;  /* 0x0000004800aca947 */ /* 0x008fec0003800000 */
.L_x_408:
[----:B------:R-:W-:Y:S01]  /*d5b0*/  BSSY.RECONVERGENT B0, `(.L_x_235) ;  /* 0x000000a000007945 */ /* 0x000fe20003800200 */
[----:B---3--:R-:W-:-:S03]  /*d5c0*/  MOV R5, 0x3f000000 ;  /* 0x3f00000000057802 */ /* 0x008fc60000000f00 */
[----:B------:R-:W-:Y:S05]  /*d5d0*/  @!P0 BRA `(.L_x_236) ;  /* 0x00000000001c8947 */ /* 0x000fea0003800000 */
[----:B------:R-:W-:-:S04]  /*d5e0*/  FADD R0, -R3, R156 ;  /* 0x0000009c03007221 */ /* 0x000fc80000000100 */
[----:B------:R-:W-:-:S05]  /*d5f0*/  FMUL R0, R0, UR37 ;  /* 0x0000002500007c20 */ /* 0x000fca0008400000 */
[----:B------:R-:W-:-:S13]  /*d600*/  FSETP.GEU.AND P0, PT, R0, -126, PT ;  /* 0xc2fc00000000780b */ /* 0x000fda0003f0e000 */
[----:B------:R-:W-:-:S04]  /*d610*/  @!P0 FMUL R0, R0, 0.5 ;  /* 0x3f00000000008820 */ /* 0x000fc80000400000 */
[----:B------:R-:W3:Y:S02]  /*d620*/  MUFU.EX2 R5, R0 ;  /* 0x0000000000057308 */ /* 0x000ee40000000800 */
[----:B---3--:R-:W-:-:S04]  /*d630*/  @!P0 FMUL R5, R5, R5 ;  /* 0x0000000505058220 */ /* 0x008fc80000400000 */
[----:B------:R-:W-:Y:S02]  /*d640*/  FMUL R5, R5, 0.5 ;  /* 0x3f00000005057820 */ /* 0x000fe40000400000 */
.L_x_236:
[----:B------:R-:W-:Y:S05]  /*d650*/  BSYNC.RECONVERGENT B0 ;  /* 0x0000000000007941 */ /* 0x000fea0003800200 */
.L_x_235:
[----:B--2---:R-:W2:Y:S04]  /*d660*/  LDL.LU.64 R34, [R1+0x10] ;  /* 0x0000100001227983 */ /* 0x004ea80000300a00 */
[----:B------:R-:W3:Y:S04]  /*d670*/  LDL.LU.64 R32, [R1+0x18] ;  /* 0x0000180001207983 */ /* 0x000ee80000300a00 */
[----:B------:R-:W4:Y:S04]  /*d680*/  LDL.LU.64 R30, [R1+0x28] ;  /* 0x00002800011e7983 */ /* 0x000f280000300a00 */
[----:B------:R-:W5:Y:S04]  /*d690*/  LDL.LU.64 R28, [R1+0x30] ;  /* 0x00003000011c7983 */ /* 0x000f680000300a00 */
[----:B------:R-:W5:Y:S04]  /*d6a0*/  LDL.LU.64 R26, [R1+0x38] ;  /* 0x00003800011a7983 */ /* 0x000f680000300a00 */
[----:B-1----:R-:W5:Y:S04]  /*d6b0*/  LDL.LU.64 R14, [R1+0x20] ;  /* 0x00002000010e7983 */ /* 0x002f680000300a00 */
[----:B------:R-:W5:Y:S04]  /*d6c0*/  LDL.LU.64 R24, [R1+0x48] ;  /* 0x0000480001187983 */ /* 0x000f680000300a00 */
[----:B------:R-:W5:Y:S04]  /*d6d0*/  LDL.LU.64 R20, [R1+0x50] ;  /* 0x0000500001147983 */ /* 0x000f680000300a00 */
[----:B------:R-:W5:Y:S04]  /*d6e0*/  LDL.LU.64 R12, [R1+0x58] ;  /* 0x00005800010c7983 */ /* 0x000f680000300a00 */
[----:B------:R-:W5:Y:S04]  /*d6f0*/  LDL.LU.64 R8, [R1+0x40] ;  /* 0x0000400001087983 */ /* 0x000f680000300a00 */
[----:B------:R-:W5:Y:S04]  /*d700*/  LDL.LU.64 R10, [R1+0x60] ;  /* 0x00006000010a7983 */ /* 0x000f680000300a00 */
[----:B------:R-:W5:Y:S01]  /*d710*/  LDL.LU.64 R6, [R1+0x68] ;  /* 0x0000680001067983 */ /* 0x000f620000300a00 */
[----:B------:R-:W-:-:S04]  /*d720*/  FMUL R16, R5, R16 ;  /* 0x0000001005107220 */ /* 0x000fc80000400000 */
[----:B------:R-:W-:-:S04]  /*d730*/  FADD2 R18, R16.F32, R18.F32x2.HI_LO ;  /* 0x000000121012724b */ /* 0x000fc80000040000 */
[----:B------:R-:W-:-:S04]  /*d740*/  FADD2 R18, R18.F32x2.HI_LO, R128.F32x2.HI_LO ;  /* 0x000000801212724b */ /* 0x000fc80000000000 */
[----:B------:R-:W-:-:S04]  /*d750*/  FADD2 R18, R18.F32x2.HI_LO, R136.F32x2.HI_LO ;  /* 0x000000881212724b */ /* 0x000fc80000000000 */
[----:B------:R-:W-:-:S04]  /*d760*/  FADD2 R18, R18.F32x2.HI_LO, R144.F32x2.HI_LO ;  /* 0x000000901212724b */ /* 0x000fc80000000000 */
[----:B------:R-:W-:Y:S02]  /*d770*/  FADD2 R18, R18.F32x2.HI_LO, R94.F32x2.HI_LO ;  /* 0x0000005e1212724b */ /* 0x000fe40000000000 */
[----:B------:R-:W-:Y:S02]  /*d780*/  FADD2 R124, R124.F32x2.HI_LO, R106.F32x2.HI_LO ;  /* 0x0000006a7c7c724b */ /* 0x000fe40000000000 */
[----:B------:R-:W-:Y:S02]  /*d790*/  FADD2 R126, R126.F32x2.HI_LO, R108.F32x2.HI_LO ;  /* 0x0000006c7e7e724b */ /* 0x000fe40000000000 */
[----:B------:R-:W-:Y:S02]  /*d7a0*/  FADD2 R18, R18.F32x2.HI_LO, R102.F32x2.HI_LO ;  /* 0x000000661212724b */ /* 0x000fe40000000000 */
[----:B------:R-:W-:Y:S02]  /*d7b0*/  FADD2 R22, R22.F32x2.HI_LO, R112.F32x2.HI_LO ;  /* 0x000000701616724b */ /* 0x000fe40000000000 */
[----:B------:R-:W-:-:S02]  /*d7c0*/  FADD2 R124, R124.F32x2.HI_LO, R114.F32x2.HI_LO ;  /* 0x000000727c7c724b */ /* 0x000fc40000000000 */
        /* <DEDUP_REMOVED lines=23> */
[----:B------:R-:W-:Y:S01]  /*d940*/  FADD2 R18, R18.F32x2.HI_LO, R186.F32x2.HI_LO ;  /* 0x000000ba1212724b */ /* 0x000fe20000000000 */
[----:B------:R-:W-:Y:S01]  /*d950*/  UISETP.NE.AND UP0, UPT, UR45, URZ, UPT ;  /* 0x000000ff2d00728c */ /* 0x000fe2000bf05270 */
[----:B--2---:R-:W-:-:S02]  /*d960*/  FADD2 R124, R124.F32x2.HI_LO, R34.F32x2.HI_LO ;  /* 0x000000227c7c724b */ /* 0x004fc40000000000 */
[----:B---3--:R-:W-:Y:S02]  /*d970*/  FADD2 R126, R126.F32x2.HI_LO, R32.F32x2.HI_LO ;  /* 0x000000207e7e724b */ /* 0x008fe40000000000 */
[----:B----4-:R-:W-:Y:S02]  /*d980*/  FADD2 R22, R22.F32x2.HI_LO, R30.F32x2.HI_LO ;  /* 0x0000001e1616724b */ /* 0x010fe40000000000 */
[----:B-----5:R-:W-:Y:S02]  /*d990*/  FADD2 R124, R124.F32x2.HI_LO, R28.F32x2.HI_LO ;  /* 0x0000001c7c7c724b */ /* 0x020fe40000000000 */
        /* <DEDUP_REMOVED lines=11> */
[----:B------:R-:W-:-:S04]  /*da50*/  FADD2 R18, R18.F32x2.HI_LO, R22.F32x2.HI_LO ;  /* 0x000000161212724b */ /* 0x000fc80000000000 */
[----:B------:R-:W-:-:S04]  /*da60*/  FADD2 R18, R18.F32x2.HI_LO, R124.F32x2.HI_LO ;  /* 0x0000007c1212724b */ /* 0x000fc80000000000 */
[----:B------:R-:W-:Y:S01]  /*da70*/  FADD R16, R18, R19 ;  /* 0x0000001312107221 */ /* 0x000fe20000000000 */
[----:B------:R-:W-:Y:S06]  /*da80*/  BRA.U UP0, `(.L_x_237) ;  /* 0x0000000100907547 */ /* 0x000fec000b800000 */
[----:B------:R-:W-:Y:S05]  /*da90*/  @P1 BRA `(.L_x_238) ;  /* 0x0000000000041947 */ /* 0x000fea0003800000 */
[----:B------:R-:W-:Y:S05]  /*daa0*/  BPT.TRAP 0x1 ;  /* 0x000000040000795c */ /* 0x000fea0000300000 */
.L_x_238:
[----:B------:R-:W-:Y:S01]  /*dab0*/  UISETP.NE.AND UP0, UPT, UR51, URZ, UPT ;  /* 0x000000ff3300728c */ /* 0x000fe2000bf05270 */
[----:B------:R-:W-:Y:S01]  /*dac0*/  IMAD.U32 R0, RZ, RZ, UR5 ;  /* 0x00000005ff007e24 */ /* 0x000fe2000f8e00ff */
[----:B------:R-:W-:Y:S01]  /*dad0*/  UIADD3 UR6, UPT, UPT, UR4, 0x7060, URZ ;  /* 0x0000706004067890 */ /* 0x000fe2000fffe0ff */
[----:B------:R-:W-:Y:S01]  /*dae0*/  IMAD.U32 R2, R2, 0x10000, RZ ;  /* 0x0001000002027824 */ /* 0x000fe200078e00ff */
[----:B------:R-:W-:Y:S02]  /*daf0*/  LOP3.LUT R60, R60, 0x3, RZ, 0xc0, !PT ;  /* 0x000000033c3c7812 */ /* 0x000fe400078ec0ff */
[----:B------:R-:W-:Y:S02]  /*db00*/  SHF.L.U32 R0, R0, 0x1f, RZ ;  /* 0x0000001f00007819 */ /* 0x000fe400000006ff */
[----:B------:R-:W-:-:S03]  /*db10*/  LOP3.LUT R2, R2, 0x600000, RZ, 0xc0, !PT ;  /* 0x0060000002027812 */ /* 0x000fc600078ec0ff */
[----:B------:R-:W-:Y:S01]  /*db20*/  @UP0 UIADD3 UR6, UPT, UPT, UR4, 0x7050, URZ ;  /* 0x0000705004060890 */ /* 0x000fe2000fffe0ff */
[----:B------:R-:W-:Y:S01]  /*db30*/  SHF.R.U32.HI R3, RZ, 0x15, R2 ;  /* 0x00000015ff037819 */ /* 0x000fe20000011602 */
[----:B------:R-:W-:-:S03]  /*db40*/  USEL UR4, URZ, 0x80, UP0 ;  /* 0x00000080ff047887 */ /* 0x000fc60008000000 */
[----:B------:R-:W-:-:S03]  /*db50*/  ISETP.NE.AND P0, PT, R60, R3, PT ;  /* 0x000000033c00720c */ /* 0x000fc60003f05270 */
[----:B------:R-:W-:Y:S01]  /*db60*/  LOP3.LUT R2, R2, UR4, RZ, 0xfc, !PT ;  /* 0x0000000402027c12 */ /* 0x000fe2000f8efcff */
[----:B------:R-:W1:Y:S02]  /*db70*/  SYNCS.PHASECHK.TRANS64.TRYWAIT P1, [UR6], R0 ;  /* 0x00000000ff0075a7 */ /* 0x000e640008021106 */
[----:B-1----:R-:W-:Y:S07]  /*db80*/  @!P1 BRA `(.L_x_239) ;  /* 0x00000044004c9947 */ /* 0x002fee0003800000 */
.L_x_410:
[----:B------:R-:W-:Y:S05]  /*db90*/  @!P0 BRA `(.L_x_240) ;  /* 0x0000000000408947 */ /* 0x000fea0003800000 */
[----:B------:R-:W-:Y:S01]  /*dba0*/  MOV R14, 0x8 ;  /* 0x00000008000e7802 */ /* 0x000fe20000000f00 */
[----:B------:R-:W2:Y:S01]  /*dbb0*/  LDCU.64 UR8, c[0x4][0xb0] ;  /* 0x01001600ff0877ac */ /* 0x000ea20008000a00 */
[----:B------:R-:W-:Y:S02]  /*dbc0*/  HFMA2 R12, -RZ, RZ, 0, 5.9604644775390625e-08 ;  /* 0x00000001ff0c7431 */ /* 0x000fe400000001ff */
[----:B------:R-:W-:Y:S01]  /*dbd0*/  IMAD.MOV.U32 R8, RZ, RZ, 0x1be ;  /* 0x000001beff087424 */ /* 0x000fe200078e00ff */
[----:B------:R-:W3:Y:S01]  /*dbe0*/  LDCU.64 UR6, c[0x4][0xb8] ;  /* 0x01001700ff0677ac */ /* 0x000ee20008000a00 */
[----:B------:R-:W4:Y:S01]  /*dbf0*/  LDC.64 R14, c[0x4][R14] ;  /* 0x010000000e0e7b82 */ /* 0x000f220000000a00 */
[----:B------:R-:W-:Y:S01]  /*dc00*/  IMAD.MOV.U32 R13, RZ, RZ, RZ ;  /* 0x000000ffff0d7224 */ /* 0x000fe200078e00ff */
[----:B------:R-:W5:Y:S01]  /*dc10*/  LDCU.64 UR4, c[0x4][0x18] ;  /* 0x01000300ff0477ac */ /* 0x000f620008000a00 */
[----:B--2---:R-:W-:Y:S01]  /*dc20*/  IMAD.U32 R4, RZ, RZ, UR8 ;  /* 0x00000008ff047e24 */ /* 0x004fe2000f8e00ff */
[----:B------:R-:W-:Y:S01]  /*dc30*/  MOV R5, UR9 ;  /* 0x0000000900057c02 */ /* 0x000fe20008000f00 */
[----:B---3--:R-:W-:Y:S01]  /*dc40*/  IMAD.U32 R6, RZ, RZ, UR6 ;  /* 0x00000006ff067e24 */ /* 0x008fe2000f8e00ff */
[----:B------:R-:W-:Y:S01]  /*dc50*/  MOV R7, UR7 ;  /* 0x0000000700077c02 */ /* 0x000fe20008000f00 */
[----:B-----5:R-:W-:Y:S01]  /*dc60*/  IMAD.U32 R10, RZ, RZ, UR4 ;  /* 0x00000004ff0a7e24 */ /* 0x020fe2000f8e00ff */
[----:B------:R-:W-:-:S02]  /*dc70*/  MOV R11, UR5 ;  /* 0x00000005000b7c02 */ /* 0x000fc40008000f00 */
[----:B------:R-:W-:-:S07]  /*dc80*/  LEPC R20, `(.L_x_240) ;  /* 0x000000001014794e */ /* 0x000fce0000000000 */
[----:B-1--4-:R-:W-:Y:S05]  /*dc90*/  CALL.ABS.NOINC R14 ;  /* 0x000000000e007343 */ /* 0x012fea0003c00000 */
.L_x_240:
[----:B------:R-:W-:Y:S05]  /*dca0*/  WARPSYNC.ALL ;  /* 0x0000000000007948 */ /* 0x000fea0003800000 */
[----:B------:R-:W-:-:S13]  /*dcb0*/  R2UR UR4, R2 ;  /* 0x00000000020472ca */ /* 0x000fda00000e0000 */
[----:B------:R2:W-:Y:S02]  /*dcc0*/  STTM.x2 tmem[UR4], R16 ;  /* 0x00000010000079ed */ /* 0x0005e400080c0004 */
.L_x_237:
[----:B------:R-:W-:Y:S01]  /*dcd0*/  UIADD3 UR4, UPT, UPT, UR45, 0x1, URZ ;  /* 0x000000012d047890 */ /* 0x000fe2000fffe0ff */
[----:B------:R-:W-:Y:S01]  /*dce0*/  MOV R156, R17 ;  /* 0x00000011009c7202 */ /* 0x000fe20000000f00 */
[----:B------:R-:W-:Y:S02]  /*dcf0*/  UIADD3 UR45, UPT, UPT, UR45, -0x1, URZ ;  /* 0xffffffff2d2d7890 */ /* 0x000fe4000fffe0ff */
[----:B------:R-:W-:-:S09]  /*dd00*/  UISETP.GT.AND UP0, UPT, UR4, 0x1, UPT ;  /* 0x000000010400788c */ /* 0x000fd2000bf04270 */
[----:B------:R-:W-:Y:S05]  /*dd10*/  BRA.U UP0, `(.L_x_241) ;  /* 0xffffffb900b07547 */ /* 0x000fea000b83ffff */
.L_x_220:
[----:B------:R-:W-:-:S09]  /*dd20*/  UISETP.NE.AND UP0, UPT, UR44, URZ, UPT ;  /* 0x000000ff2c00728c */ /* 0x000fd2000bf05270 */
[----:B------:R-:W-:Y:S05]  /*dd30*/  BRA.U UP0, `(.L_x_242) ;  /* 0x0000000100047547 */ /* 0x000fea000b800000 */
[----:B------:R-:W-:Y:S05]  /*dd40*/  BPT.TRAP 0x1 ;  /* 0x000000040000795c */ /* 0x000fea0000300000 */
.L_x_242:
[----:B------:R-:W3:Y:S01]  /*dd50*/  S2UR UR5, SR_CgaCtaId ;  /* 0x00000000000579c3 */ /* 0x000ee20000008800 */
[----:B------:R-:W-:Y:S01]  /*dd60*/  UISETP.NE.AND UP1, UPT, UR51, URZ, UPT ;  /* 0x000000ff3300728c */ /* 0x000fe2000bf25270 */
[----:B------:R-:W-:-:S03]  /*dd70*/  UMOV UR4, 0x400 ;  /* 0x0000040000047882 */ /* 0x000fc60000000000 */
[----:B------:R-:W-:-:S04]  /*dd80*/  USEL UR6, UR47, UR48, UP1 ;  /* 0x000000302f067287 */ /* 0x000fc80008800000 */
[----:B------:R-:W-:Y:S02]  /*dd90*/  ULOP3.LUT UR6, UR6, 0x1, URZ, 0x3c, !UPT ;  /* 0x0000000106067892 */ /* 0x000fe4000f8e3cff */
[----:B---3--:R-:W-:-:S04]  /*dda0*/  ULEA UR5, UR5, UR4, 0x18 ;  /* 0x0000000405057291 */ /* 0x008fc8000f8ec0ff */
[----:B------:R-:W-:Y:S02]  /*ddb0*/  UIADD3 UR4, UPT, UPT, UR5, 0x7080, URZ ;  /* 0x0000708005047890 */ /* 0x000fe4000fffe0ff */
[----:B------:R-:W-:-:S09]  /*ddc0*/  @UP1 UIADD3 UR4, UPT, UPT, UR5, 0x7070, URZ ;  /* 0x0000707005041890 */ /* 0x000fd2000fffe0ff */
[----:B------:R-:W-:Y:S01]  /*ddd0*/  SYNCS.ARRIVE.TRANS64.A1T0 RZ, [UR4], RZ ;  /* 0x000000ffffff79a7 */ /* 0x000fe20008100004 */
[----:B------:R-:W-:Y:S05]  /*dde0*/  BRA.U UP0, `(.L_x_243) ;  /* 0x0000000100047547 */ /* 0x000fea000b800000 */
[----:B------:R-:W-:Y:S05]  /*ddf0*/  BPT.TRAP 0x1 ;  /* 0x000000040000795c */ /* 0x000fea0000300000 */
.L_x_243:
[----:B------:R-:W-:Y:S01]  /*de00*/  UISETP.NE.AND UP0, UPT, UR51, URZ, UPT ;  /* 0x000000ff3300728c */ /* 0x000fe2000bf05270 */
[----:B-1----:R-:W-:Y:S01]  /*de10*/  MOV R3, UR6 ;  /* 0x0000000600037c02 */ /* 0x002fe20008000f00 */
[----:B------:R-:W-:-:S03]  /*de20*/  UIADD3 UR4, UPT, UPT, UR5, 0x7078, URZ ;  /* 0x0000707805047890 */ /* 0x000fc6000fffe0ff */
[----:B------:R-:W-:-:S06]  /*de30*/  SHF.L.U32 R3, R3, 0x1f, RZ ;  /* 0x0000001f03037819 */ /* 0x000fcc00000006ff */
[----:B------:R-:W-:Y:S02]  /*de40*/  @!UP0 UIADD3 UR4, UPT, UPT, UR5, 0x7088, URZ ;  /* 0x0000708805048890 */ /* 0x000fe4000fffe0ff */
[----:B------:R-:W-:-:S07]  /*de50*/  UISETP.GT.U32.AND UP0, UPT, UR43, 0x1, UPT ;  /* 0x000000012b00788c */ /* 0x000fce000bf04070 */
[----:B------:R-:W1:Y:S02]  /*de60*/  SYNCS.PHASECHK.TRANS64.TRYWAIT P0, [UR4], R3 ;  /* 0x00000003ff0075a7 */ /* 0x000e640008001104 */
[----:B-1----:R-:W-:Y:S05]  /*de70*/  @!P0 BRA `(.L_x_244) ;  /* 0x0000004000a88947 */ /* 0x002fea0003800000 */
.L_x_412:
[----:B------:R-:W-:Y:S05]  /*de80*/  BRA.U UP0, `(.L_x_245) ;  /* 0x0000000100087547 */ /* 0x000fea000b800000 */
[----:B------:R-:W-:Y:S05]  /*de90*/  BPT.TRAP 0x1 ;  /* 0x000000040000795c */ /* 0x000fea0000300000 */
[----:B------:R-:W-:Y:S05]  /*dea0*/  BPT.TRAP 0x1 ;  /* 0x000000040000795c */ /* 0x000fea0000300000 */
.L_x_245:
[----:B------:R-:W-:Y:S02]  /*deb0*/  UISETP.NE.AND UP0, UPT, UR51, URZ, UPT ;  /* 0x000000ff3300728c */ /* 0x000fe4000bf05270 */
[----:B------:R-:W-:Y:S02]  /*dec0*/  UIADD3 UR4, UPT, UPT, UR5, 0x7068, URZ ;  /* 0x0000706805047890 */ /* 0x000fe4000fffe0ff */
[----:B------:R-:W-:Y:S02]  /*ded0*/  USEL UR48, UR48, UR6, UP0 ;  /* 0x0000000630307287 */ /* 0x000fe40008000000 */
[----:B------:R-:W-:-:S05]  /*dee0*/  USEL UR47, UR6, UR47, UP0 ;  /* 0x0000002f062f7287 */ /* 0x000fca0008000000 */
[----:B------:R-:W-:-:S04]  /*def0*/  @UP0 UIADD3 UR4, UPT, UPT, UR5, 0x7058, URZ ;  /* 0x0000705805040890 */ /* 0x000fc8000fffe0ff */
[----:B------:R-:W-:-:S09]  /*df00*/  UPRMT UR4, UR39, 0x654, UR4 ;  /* 0x0000065427047896 */ /* 0x000fd20008000004 */
[----:B------:R-:W-:Y:S01]  /*df10*/  SYNCS.ARRIVE.TRANS64.RED.A1T0 RZ, [UR4], RZ ;  /* 0x000000ffffff79a7 */ /* 0x000fe20008100404 */
[----:B------:R-:W-:-:S04]  /*df20*/  USEL UR4, UR46, UR49, UP0 ;  /* 0x000000312e047287 */ /* 0x000fc80008000000 */
[----:B------:R-:W-:-:S04]  /*df30*/  ULOP3.LUT UR4, UR4, 0x1, URZ, 0x3c, !UPT ;  /* 0x0000000104047892 */ /* 0x000fc8000f8e3cff */
[----:B------:R-:W-:Y:S02]  /*df40*/  USEL UR46, UR4, UR46, UP0 ;  /* 0x0000002e042e7287 */ /* 0x000fe40008000000 */
[----:B------:R-:W-:-:S12]  /*df50*/  USEL UR49, UR49, UR4, UP0 ;  /* 0x0000000431317287 */ /* 0x000fd80008000000 */
.L_x_217:
[----:B------:R-:W3:Y:S01]  /*df60*/  LDCU UR5, c[0x0][0x370] ;  /* 0x00006e00ff0577ac */ /* 0x000ee20008000800 */
[----:B------:R-:W4:Y:S01]  /*df70*/  LDCU UR4, c[0x0][0x900] ;  /* 0x00012000ff0477ac */ /* 0x000f220008000800 */
[----:B---3--:R-:W-:-:S04]  /*df80*/  UIADD3 UR36, UPT, UPT, UR5, UR36, URZ ;  /* 0x0000002405247290 */ /* 0x008fc8000fffe0ff */
[----:B----4-:R-:W-:-:S09]  /*df90*/  UISETP.GE.AND UP0, UPT, UR36, UR4, UPT ;  /* 0x000000042400728c */ /* 0x010fd2000bf06270 */
[----:B------:R-:W-:Y:S05]  /*dfa0*/  BRA.U !UP0, `(.L_x_246) ;  /* 0xffffffb5087c7547 */ /* 0x000fea000b83ffff */
[----:B------:R-:W-:Y:S05]  /*dfb0*/  EXIT ;  /* 0x000000000000794d */ /* 0x000fea0003800000 */
.L_x_26:
[----:B------:R-:W-:-:S05]  /*dfc0*/  IMAD.MOV.U32 R3, RZ, RZ, -0x4 ;  /* 0xfffffffcff037424 */ /* 0x000fca00078e00ff */
[----:B------:R-:W-:-:S05]  /*dfd0*/  VIADDMNMX.U32 R0, R2, R3, 0x2, PT ;  /* 0x0000000202007446 */ /* 0x000fca0003800003 */
[----:B------:R-:W-:-:S04]  /*dfe0*/  IMAD.SHL.U32 R0, R0, 0x4, RZ ;  /* 0x0000000400007824 */ /* 0x000fc800078e00ff */
[----:B------:R-:W1:Y:S02]  /*dff0*/  LDC R2, c[0x2][R0] ;  /* 0x0080000000027b82 */ /* 0x000e640000000800 */
[----:B-1----:R-:W-:-:S04]  /*e000*/  SHF.R.S32.HI R3, RZ, 0x1f, R2 ;  /* 0x0000001fff037819 */ /* 0x002fc80000011402 */
.L_x_465:
[----:B------:R-:W-:Y:S05]  /*e010*/  BRX R2 -0xe020                                                                                                                                                                                                                                                                                                                                                                                                                                                                                                                                                                             (*"BRANCH_TARGETS .L_x_466,.L_x_467,.L_x_468"*) ;  /* 0xffffff1c02f87949 */ /* 0x000fea000383ffff */
.L_x_468:
[----:B------:R-:W-:-:S08]  /*e020*/  NOP ;  /* 0x0000000000007918 */ /* 0x000fd00000000000 */
[----:B------:R-:W-:-:S00]  /*e030*/  USETMAXREG.DEALLOC.CTAPOOL 0x18 ;  /* 0x00000018000079c8 */ /* 0x000fc000080e0500 */
[----:B------:R-:W-:Y:S05]  /*e040*/  EXIT ;  /* 0x000000000000794d */ /* 0x000fea0003800000 */
.L_x_466:
[----:B------:R-:W-:-:S08]  /*e050*/  NOP ;  /* 0x0000000000007918 */ /* 0x000fd00000000000 */
[----:B------:R-:W1:-:S00]  /*e060*/  USETMAXREG.DEALLOC.CTAPOOL 0x20 ;  /* 0x00000020000079c8 */ /* 0x000e4000080e0500 */
[----:B-1----:R-:W1:Y:S02]  /*e070*/  LDC R0, c[0x0][0x900] ;  /* 0x00024000ff007b82 */ /* 0x002e640000000800 */
[----:B-1----:R-:W-:-:S13]  /*e080*/  ISETP.LE.AND P1, PT, R0, UR36, PT ;  /* 0x0000002400007c0c */ /* 0x002fda000bf23270 */
[----:B------:R-:W-:Y:S05]  /*e090*/  @P1 EXIT ;  /* 0x000000000000194d */ /* 0x000fea0003800000 */
[----:B------:R-:W-:Y:S01]  /*e0a0*/  HFMA2 R4, -RZ, RZ, 0, 5.9604644775390625e-08 ;  /* 0x00000001ff047431 */ /* 0x000fe200000001ff */
[----:B------:R-:W-:Y:S01]  /*e0b0*/  PLOP3.LUT P5, PT, P5, P6, PT, 0xf8, 0x8f ;  /* 0x00000000008f781c */ /* 0x000fe20002fadf70 */
[----:B------:R-:W1:Y:S01]  /*e0c0*/  LDCU.64 UR4, c[0x0][0x348] ;  /* 0x00006900ff0477ac */ /* 0x000e620008000a00 */
[----:B------:R-:W-:Y:S01]  /*e0d0*/  UPLOP3.LUT UP1, UPT, UP2, UP3, UPT, 0xf8, 0x8f ;  /* 0x00000000008f789c */ /* 0x000fe20001727f70 */
[----:B------:R-:W-:Y:S01]  /*e0e0*/  UMOV UR15, 0x1 ;  /* 0x00000001000f7882 */ /* 0x000fe20000000000 */
[----:B------:R-:W-:-:S09]  /*e0f0*/  UMOV UR22, URZ ;  /* 0x000000ff00167c82 */ /* 0x000fd20008000000 */
.L_x_344:
[----:B--2---:R-:W2:Y:S01]  /*e100*/  LDCU.64 UR6, c[0x0][0x908] ;  /* 0x00012100ff0677ac */ /* 0x004ea20008000a00 */
[----:B---3--:R-:W3:Y:S01]  /*e110*/  LDCU UR10, c[0x0][0x904] ;  /* 0x00012080ff0a77ac */ /* 0x008ee20008000800 */
[----:B------:R-:W4:Y:S01]  /*e120*/  LDCU.64 UR8, c[0x0][0x920] ;  /* 0x00012400ff0877ac */ /* 0x000f220008000a00 */
[----:B------:R-:W5:Y:S01]  /*e130*/  LDCU UR14, c[0x0][0x91c] ;  /* 0x00012380ff0e77ac */ /* 0x000f620008000800 */
[----:B--2---:R-:W-:-:S04]  /*e140*/  UIMAD.WIDE.U32 UR12, UR36, UR6, URZ ;  /* 0x00000006240c72a5 */ /* 0x004fc8000f8e00ff */
[----:B------:R-:W-:Y:S02]  /*e150*/  USHF.R.U32.HI UR13, URZ, UR7, UR13 ;  /* 0x00000007ff0d7299 */ /* 0x000fe4000801160d */
[----:B---3--:R-:W-:Y:S01]  /*e160*/  UISETP.NE.AND UP2, UPT, UR10, 0x1, UPT ;  /* 0x000000010a00788c */ /* 0x008fe2000bf45270 */
[----:B------:R-:W2:Y:S03]  /*e170*/  LDCU.64 UR6, c[0x0][0x380] ;  /* 0x00007000ff0677ac */ /* 0x000ea60008000a00 */
[----:B------:R-:W-:Y:S02]  /*e180*/  USEL UR13, UR36, UR13, !UP2 ;  /* 0x0000000d240d7287 */ /* 0x000fe4000d000000 */
[----:B-----5:R-:W-:Y:S02]  /*e190*/  UISETP.NE.AND UP2, UPT, UR14, 0x1, UPT ;  /* 0x000000010e00788c */ /* 0x020fe4000bf45270 */
[----:B----4-:R-:W-:-:S02]  /*e1a0*/  UIMAD.WIDE.U32 UR16, UR13, UR8, URZ ;  /* 0x000000080d1072a5 */ /* 0x010fc4000f8e00ff */
[----:B------:R-:W-:-:S05]  /*e1b0*/  UIADD3 UR8, UPT, UPT, -UR13, URZ, URZ ;  /* 0x000000ff0d087290 */ /* 0x000fca000fffe1ff */
[----:B------:R-:W-:Y:S02]  /*e1c0*/  UMOV UR11, UR17 ;  /* 0x00000011000b7c82 */ /* 0x000fe40008000000 */
[----:B------:R-:W-:Y:S02]  /*e1d0*/  USHF.R.U32.HI UR9, URZ, UR9, UR11 ;  /* 0x00000009ff097299 */ /* 0x000fe4000801160b */
[----:B------:R-:W-:Y:S02]  /*e1e0*/  UIMAD UR11, UR10, UR8, UR36 ;  /* 0x000000080a0b72a4 */ /* 0x000fe4000f8e0224 */
[----:B------:R-:W-:Y:S02]  /*e1f0*/  USEL UR12, UR13, UR9, !UP2 ;  /* 0x000000090d0c7287 */ /* 0x000fe4000d000000 */
[----:B--2---:R-:W-:Y:S02]  /*e200*/  UISETP.NE.AND UP2, UPT, UR7, URZ, UPT ;  /* 0x000000ff0700728c */ /* 0x004fe4000bf45270 */
[----:B------:R-:W-:-:S02]  /*e210*/  USHF.L.U32 UR11, UR11, 0x8, URZ ;  /* 0x000000080b0b7899 */ /* 0x000fc400080006ff */
[----:B------:R-:W-:Y:S02]  /*e220*/  UIADD3 UR8, UPT, UPT, -UR12, URZ, URZ ;  /* 0x000000ff0c087290 */ /* 0x000fe4000fffe1ff */
[----:B------:R-:W-:Y:S02]  /*e230*/  UISETP.GE.OR UP2, UPT, UR11, UR6, !UP2 ;  /* 0x000000060b00728c */ /* 0x000fe4000d746670 */
[----:B------:R-:W-:-:S07]  /*e240*/  UIMAD UR14, UR14, UR8, UR13 ;  /* 0x000000080e0e72a4 */ /* 0x000fce000f8e020d */
[----:B-1----:R-:W-:Y:S05]  /*e250*/  BRA.U UP2, `(.L_x_247) ;  /* 0x0000002902187547 */ /* 0x002fea000b800000 */
[----:B------:R-:W2:Y:S01]  /*e260*/  LDCU UR6, c[0x0][0x38c] ;  /* 0x00007180ff0677ac */ /* 0x000ea20008000800 */
[----:B------:R-:W-:Y:S01]  /*e270*/  BSSY.RECONVERGENT B0, `(.L_x_248) ;  /* 0x0000028000007945 */ /* 0x000fe20003800200 */
[----:B------:R-:W3:Y:S01]  /*e280*/  LDCU.64 UR8, c[0x0][0x910] ;  /* 0x00012200ff0877ac */ /* 0x000ee20008000a00 */
[----:B------:R-:W4:Y:S01]  /*e290*/  LDCU UR10, c[0x0][0x918] ;  /* 0x00012300ff0a77ac */ /* 0x000f220008000800 */
[----:B--2---:R-:W-:Y:S01]  /*e2a0*/  IMAD.U32 R3, RZ, RZ, UR6 ;  /* 0x00000006ff037e24 */ /* 0x004fe2000f8e00ff */
[----:B---3--:R-:W-:-:S04]  /*e2b0*/  UIMAD.WIDE.U32 UR16, UR12, UR9, URZ ;  /* 0x000000090c1072a5 */ /* 0x008fc8000f8e00ff */
[----:B------:R-:W-:Y:S01]  /*e2c0*/  IABS R3, R3 ;  /* 0x0000000300037213 */ /* 0x000fe20000000000 */
[----:B------:R-:W-:-:S03]  /*e2d0*/  UISETP.NE.AND UP2, UPT, UR8, 0x1, UPT ;  /* 0x000000010800788c */ /* 0x000fc6000bf45270 */
[----:B------:R-:W2:Y:S01]  /*e2e0*/  I2F.RP R0, R3 ;  /* 0x0000000300007306 */ /* 0x000ea20000209400 */
[----:B------:R-:W-:Y:S02]  /*e2f0*/  UMOV UR9, UR17 ;  /* 0x0000001100097c82 */ /* 0x000fe40008000000 */
[----:B----4-:R-:W-:-:S04]  /*e300*/  USHF.R.U32.HI UR9, URZ, UR10, UR9 ;  /* 0x0000000aff097299 */ /* 0x010fc80008011609 */
[----:B------:R-:W-:Y:S02]  /*e310*/  USEL UR9, UR12, UR9, !UP2 ;  /* 0x000000090c097287 */ /* 0x000fe4000d000000 */
[----:B------:R-:W-:Y:S02]  /*e320*/  UISETP.NE.AND UP2, UPT, UR6, URZ, UPT ;  /* 0x000000ff0600728c */ /* 0x000fe4000bf45270 */
[----:B------:R-:W-:Y:S01]  /*e330*/  UIADD3 UR9, UPT, UPT, -UR9, URZ, URZ ;  /* 0x000000ff09097290 */ /* 0x000fe2000fffe1ff */
[----:B--2---:R-:W2:Y:S03]  /*e340*/  MUFU.RCP R6, R0 ;  /* 0x0000000000067308 */ /* 0x004ea60000001000 */
[----:B------:R-:W-:-:S04]  /*e350*/  UIMAD UR12, UR8, UR9, UR12 ;  /* 0x00000009080c72a4 */ /* 0x000fc8000f8e020c */
[----:B------:R-:W-:-:S04]  /*e360*/  ULOP3.LUT UR8, UR12, UR6, URZ, 0x3c, !UPT ;  /* 0x000000060c087292 */ /* 0x000fc8000f8e3cff */
[----:B------:R-:W-:Y:S01]  /*e370*/  UISETP.GE.AND UP3, UPT, UR8, URZ, UPT ;  /* 0x000000ff0800728c */ /* 0x000fe2000bf66270 */
[----:B--2---:R-:W-:Y:S02]  /*e380*/  IADD3 R6, PT, PT, R6, 0xffffffe, RZ ;  /* 0x0ffffffe06067810 */ /* 0x004fe40007ffe0ff */
[----:B------:R-:W-:Y:S02]  /*e390*/  MOV R0, UR12 ;  /* 0x0000000c00007c02 */ /* 0x000fe40008000f00 */
[----:B------:R-:W2:Y:S02]  /*e3a0*/  F2I.FTZ.U32.TRUNC.NTZ R7, R6 ;  /* 0x0000000600077305 */ /* 0x000ea4000021f000 */
[----:B------:R-:W-:Y:S01]  /*e3b0*/  IABS R0, R0 ;  /* 0x0000000000007213 */ /* 0x000fe20000000000 */
[----:B--2---:R-:W-:Y:S02]  /*e3c0*/  IMAD.MOV R2, RZ, RZ, -R7 ;  /* 0x000000ffff027224 */ /* 0x004fe400078e0a07 */
[----:B------:R-:W-:-:S02]  /*e3d0*/  IMAD.MOV.U32 R6, RZ, RZ, RZ ;  /* 0x000000ffff067224 */ /* 0x000fc400078e00ff */
[----:B------:R-:W-:-:S04]  /*e3e0*/  IMAD R2, R2, R3, RZ ;  /* 0x0000000302027224 */ /* 0x000fc800078e02ff */
[----:B------:R-:W-:-:S06]  /*e3f0*/  IMAD.HI.U32 R2, R7, R2, R6 ;  /* 0x0000000207027227 */ /* 0x000fcc00078e0006 */
[----:B------:R-:W-:-:S05]  /*e400*/  IMAD.HI.U32 R5, R2, R0, RZ ;  /* 0x0000000002057227 */ /* 0x000fca00078e00ff */
[----:B------:R-:W-:-:S05]  /*e410*/  IADD3 R2, PT, PT, -R5, RZ, RZ ;  /* 0x000000ff05027210 */ /* 0x000fca0007ffe1ff */
[----:B------:R-:W-:-:S05]  /*e420*/  IMAD R0, R3, R2, R0 ;  /* 0x0000000203007224 */ /* 0x000fca00078e0200 */
[----:B------:R-:W-:-:S13]  /*e430*/  ISETP.GT.U32.AND P1, PT, R3, R0, PT ;  /* 0x000000000300720c */ /* 0x000fda0003f24070 */
[----:B------:R-:W-:Y:S01]  /*e440*/  @!P1 IMAD.IADD R0, R0, 0x1, -R3 ;  /* 0x0000000100009824 */ /* 0x000fe200078e0a03 */
[----:B------:R-:W-:-:S04]  /*e450*/  @!P1 IADD3 R5, PT, PT, R5, 0x1, RZ ;  /* 0x0000000105059810 */ /* 0x000fc80007ffe0ff */
[----:B------:R-:W-:-:S13]  /*e460*/  ISETP.GE.U32.AND P2, PT, R0, R3, PT ;  /* 0x000000030000720c */ /* 0x000fda0003f46070 */
[----:B------:R-:W-:-:S05]  /*e470*/  @P2 VIADD R5, R5, 0x1 ;  /* 0x0000000105052836 */ /* 0x000fca0000000000 */
[----:B------:R-:W-:-:S13]  /*e480*/  R2UR UR13, R5 ;  /* 0x00000000050d72ca */ /* 0x000fda00000e0000 */
[----:B------:R-:W-:Y:S02]  /*e490*/  @!UP3 UIADD3 UR13, UPT, UPT, -UR13, URZ, URZ ;  /* 0x000000ff0d0db290 */ /* 0x000fe4000fffe1ff */
[----:B------:R-:W-:-:S04]  /*e4a0*/  @!UP2 ULOP3.LUT UR13, URZ, UR6, URZ, 0x33, !UPT ;  /* 0x00000006ff0da292 */ /* 0x000fc8000f8e33ff */
[----:B------:R-:W-:-:S04]  /*e4b0*/  UIADD3 UR8, UPT, UPT, -UR13, URZ, URZ ;  /* 0x000000ff0d087290 */ /* 0x000fc8000fffe1ff */
[----:B------:R-:W-:Y:S01]  /*e4c0*/  UIMAD UR12, UR6, UR8, UR12 ;  /* 0x00000008060c72a4 */ /* 0x000fe2000f8e020c */
[----:B------:R-:W-:Y:S11]  /*e4d0*/  @!P3 BRA `(.L_x_249) ;  /* 0x000000000004b947 */ /* 0x000ff60003800000 */
[----:B-1----:R-:W-:Y:S05]  /*e4e0*/  BPT.TRAP 0x1 ;  /* 0x000000040000795c */ /* 0x002fea0000300000 */
.L_x_249:
[----:B-1----:R-:W-:Y:S05]  /*e4f0*/  BSYNC.RECONVERGENT B0 ;  /* 0x0000000000007941 */ /* 0x002fea0003800200 */
.L_x_248:
[----:B------:R-:W1:Y:S01]  /*e500*/  S2UR UR8, SR_CgaCtaId ;  /* 0x00000000000879c3 */ /* 0x000e620000008800 */
[----:B------:R-:W-:Y:S01]  /*e510*/  UMOV UR6, 0x400 ;  /* 0x0000040000067882 */ /* 0x000fe20000000000 */
[----:B------:R-:W-:Y:S02]  /*e520*/  SHF.L.U32 R6, R4, 0x1f, RZ ;  /* 0x0000001f04067819 */ /* 0x000fe400000006ff */
[----:B------:R-:W-:Y:S01]  /*e530*/  @!P0 MOV R0, 0x1000 ;  /* 0x0000100000008802 */ /* 0x000fe20000000f00 */
[----:B-1----:R-:W-:-:S09]  /*e540*/  ULEA UR8, UR8, UR6, 0x18 ;  /* 0x0000000608087291 */ /* 0x002fd2000f8ec0ff */
[----:B------:R-:W1:Y:S02]  /*e550*/  SYNCS.PHASECHK.TRANS64.TRYWAIT P1, [UR8+0x7010], R6 ;  /* 0x00701006ff0075a7 */ /* 0x000e640008021108 */
[----:B-1----:R-:W-:Y:S05]  /*e560*/  @!P1 BRA `(.L_x_250) ;  /* 0x0000003c00049947 */ /* 0x002fea0003800000 */
.L_x_414:
[----:B------:R2:W-:Y:S01]  /*e570*/  @!P0 SYNCS.ARRIVE.TRANS64 RZ, [UR8+0x7000], R0 ;  /* 0x00700000ffff89a7 */ /* 0x0005e20008000008 */
[----:B------:R-:W-:Y:S04]  /*e580*/  BSSY.RECONVERGENT B0, `(.L_x_251) ;  /* 0x0000003000007945 */ /* 0x000fe80003800200 */
[----:B------:R-:W-:Y:S05]  /*e590*/  @!P5 BRA `(.L_x_252) ;  /* 0x000000000004d947 */ /* 0x000fea0003800000 */
[----:B------:R-:W-:Y:S05]  /*e5a0*/  BPT.TRAP 0x1 ;  /* 0x000000040000795c */ /* 0x000fea0000300000 */
.L_x_252:
[----:B------:R-:W-:Y:S05]  /*e5b0*/  BSYNC.RECONVERGENT B0 ;  /* 0x0000000000007941 */ /* 0x000fea0003800200 */
.L_x_251:
[----:B-1----:R-:W1:Y:S01]  /*e5c0*/  S2R R3, SR_TID.X ;  /* 0x0000000000037919 */ /* 0x002e620000002100 */
[----:B------:R-:W-:Y:S01]  /*e5d0*/  BSSY.RECONVERGENT B0, `(.L_x_253) ;  /* 0x0000005000007945 */ /* 0x000fe20003800200 */
[----:B-1----:R-:W-:-:S04]  /*e5e0*/  LOP3.LUT P2, RZ, R3, 0x1f, RZ, 0xc0, !PT ;  /* 0x0000001f03ff7812 */ /* 0x002fc8000784c0ff */
[----:B------:R-:W-:-:S13]  /*e5f0*/  PLOP3.LUT P2, PT, P2, P0, PT, 0x8f, 0xf8 ;  /* 0x0000000000f8781c */ /* 0x000fda0001741177 */
[----:B------:R-:W-:Y:S05]  /*e600*/  @P2 BRA `(.L_x_254) ;  /* 0x0000000000042947 */ /* 0x000fea0003800000 */
[----:B------:R-:W-:Y:S05]  /*e610*/  BPT.TRAP 0x1 ;  /* 0x000000040000795c */ /* 0x000fea0000300000 */
.L_x_254:
[----:B------:R-:W-:Y:S05]  /*e620*/  BSYNC.RECONVERGENT B0 ;  /* 0x0000000000007941 */ /* 0x000fea0003800200 */
.L_x_253:
[----:B------:R-:W-:Y:S02]  /*e630*/  UIADD3 UR18, UP2, UPT, UR4, 0x80, URZ ;  /* 0x0000008004127890 */ /* 0x000fe4000ff5e0ff */
[----:B------:R-:W-:Y:S02]  /*e640*/  UIADD3 UR9, UPT, UPT, UR8, 0x7000, URZ ;  /* 0x0000700008097890 */ /* 0x000fe4000fffe0ff */
[----:B------:R-:W-:Y:S01]  /*e650*/  UIADD3.X UR19, UPT, UPT, URZ, UR5, URZ, UP2, !UPT ;  /* 0x00000005ff137290 */ /* 0x000fe200097fe4ff */
[----:B------:R-:W-:Y:S01]  /*e660*/  UMOV UR16, 0x0 ;  /* 0x0000000000107882 */ /* 0x000fe20000000000 */
[----:B------:R-:W-:Y:S01]  /*e670*/  UMOV UR17, 0x10000000 ;  /* 0x1000000000117882 */ /* 0x000fe20000000000 */
[----:B------:R-:W-:-:S06]  /*e680*/  UMOV UR10, URZ ;  /* 0x000000ff000a7c82 */ /* 0x000fcc0008000000 */
[----:B------:R1:W-:Y:S02]  /*e690*/  UTMALDG.5D [UR8], [UR18], desc[UR16] ;  /* 0x00001008120075b4 */ /* 0x0003e40008021000 */
[----:B-1----:R-:W-:Y:S05]  /*e6a0*/  BRA.U !UP0, `(.L_x_255) ;  /* 0x0000000108047547 */ /* 0x002fea000b800000 */
[----:B------:R-:W-:Y:S05]  /*e6b0*/  BPT.TRAP 0x1 ;  /* 0x000000040000795c */ /* 0x000fea0000300000 */
.L_x_255:
[----:B------:R-:W-:Y:S01]  /*e6c0*/  ULEA UR17, UR22, UR8, 0x3 ;  /* 0x0000000816117291 */ /* 0x000fe2000f8e18ff */
[----:B------:R-:W-:Y:S01]  /*e6d0*/  IMAD.U32 R5, RZ, RZ, UR15 ;  /* 0x0000000fff057e24 */ /* 0x000fe2000f8e00ff */
[----:B------:R-:W-:-:S04]  /*e6e0*/  @!P0 MOV R2, 0x1000 ;  /* 0x0000100000028802 */ /* 0x000fc80000000f00 */
[----:B------:R-:W-:-:S04]  /*e6f0*/  SHF.L.U32 R5, R5, 0x1f, RZ ;  /* 0x0000001f05057819 */ /* 0x000fc800000006ff */
[----:B------:R-:W1:Y:S02]  /*e700*/  SYNCS.PHASECHK.TRANS64.TRYWAIT P1, [UR17+0x7038], R5 ;  /* 0x00703805ff0075a7 */ /* 0x000e640008021111 */
[----:B-1----:R-:W-:Y:S05]  /*e710*/  @!P1 BRA `(.L_x_256) ;  /* 0x0000003800b09947 */ /* 0x002fea0003800000 */
.L_x_416:
[----:B------:R3:W-:Y:S01]  /*e720*/  @!P0 SYNCS.ARRIVE.TRANS64 RZ, [UR17+0x7020], R2 ;  /* 0x00702002ffff89a7 */ /* 0x0007e20008000011 */
[----:B------:R-:W-:Y:S05]  /*e730*/  BRA.U !UP1, `(.L_x_257) ;  /* 0x0000000109047547 */ /* 0x000fea000b800000 */
[----:B------:R-:W-:Y:S05]  /*e740*/  BPT.TRAP 0x1 ;  /* 0x000000040000795c */ /* 0x000fea0000300000 */
.L_x_257:
[----:B---3--:R-:W-:Y:S01]  /*e750*/  LOP3.LUT P1, R2, R3, 0x1f, RZ, 0xc0, !PT ;  /* 0x0000001f03027812 */ /* 0x008fe2000782c0ff */
[----:B------:R-:W-:Y:S03]  /*e760*/  BSSY.RECONVERGENT B0, `(.L_x_258) ;  /* 0x0000004000007945 */ /* 0x000fe60003800200 */
[----:B------:R-:W-:-:S13]  /*e770*/  PLOP3.LUT P1, PT, P1, P0, PT, 0x8f, 0xf8 ;  /* 0x0000000000f8781c */ /* 0x000fda0000f21177 */
[----:B------:R-:W-:Y:S05]  /*e780*/  @P1 BRA `(.L_x_259) ;  /* 0x0000000000041947 */ /* 0x000fea0003800000 */
[----:B------:R-:W-:Y:S05]  /*e790*/  BPT.TRAP 0x1 ;  /* 0x000000040000795c */ /* 0x000fea0000300000 */
.L_x_259:
[----:B------:R-:W-:Y:S05]  /*e7a0*/  BSYNC.RECONVERGENT B0 ;  /* 0x0000000000007941 */ /* 0x000fea0003800200 */
.L_x_258:
[----:B------:R-:W-:Y:S01]  /*e7b0*/  ULEA UR16, UR22, UR8, 0xc ;  /* 0x0000000816107291 */ /* 0x000fe2000f8e60ff */
[----:B------:R-:W-:Y:S01]  /*e7c0*/  BSSY.RECONVERGENT B0, `(.L_x_260) ;  /* 0x0000013000007945 */ /* 0x000fe20003800200 */
[----:B------:R-:W-:Y:S02]  /*e7d0*/  UIADD3 UR26, UP2, UPT, UR4, 0x180, URZ ;  /* 0x00000180041a7890 */ /* 0x000fe4000ff5e0ff */
[----:B------:R-:W-:Y:S02]  /*e7e0*/  UIADD3 UR6, UPT, UPT, UR22, 0x1, URZ ;  /* 0x0000000116067890 */ /* 0x000fe4000fffe0ff */
[----:B------:R-:W-:Y:S02]  /*e7f0*/  UIADD3 UR17, UPT, UPT, UR17, 0x7020, URZ ;  /* 0x0000702011117890 */ /* 0x000fe4000fffe0ff */
[----:B------:R-:W-:Y:S02]  /*e800*/  UIADD3 UR16, UPT, UPT, UR16, 0x2000, URZ ;  /* 0x0000200010107890 */ /* 0x000fe4000fffe0ff */
[----:B------:R-:W-:-:S02]  /*e810*/  UIADD3.X UR27, UPT, UPT, URZ, UR5, URZ, UP2, !UPT ;  /* 0x00000005ff1b7290 */ /* 0x000fc400097fe4ff */
[----:B------:R-:W-:Y:S01]  /*e820*/  UISETP.NE.AND UP2, UPT, UR6, 0x3, UPT ;  /* 0x000000030600788c */ /* 0x000fe2000bf45270 */
[----:B------:R-:W-:Y:S01]  /*e830*/  UMOV UR24, 0x0 ;  /* 0x0000000000187882 */ /* 0x000fe20000000000 */
[----:B------:R-:W-:Y:S02]  /*e840*/  UMOV UR25, 0x10000000 ;  /* 0x1000000000197882 */ /* 0x000fe40000000000 */
[----:B------:R-:W-:Y:S01]  /*e850*/  USEL UR9, URZ, 0x1, UP2 ;  /* 0x00000001ff097887 */ /* 0x000fe20009000000 */
[----:B------:R-:W-:Y:S01]  /*e860*/  UMOV UR18, URZ ;  /* 0x000000ff00127c82 */ /* 0x000fe20008000000 */
[----:B------:R-:W-:Y:S01]  /*e870*/  UMOV UR19, URZ ;  /* 0x000000ff00137c82 */ /* 0x000fe20008000000 */
[----:B------:R-:W-:Y:S01]  /*e880*/  UMOV UR20, UR13 ;  /* 0x0000000d00147c82 */ /* 0x000fe20008000000 */
[----:B------:R-:W-:Y:S01]  /*e890*/  UMOV UR21, UR14 ;  /* 0x0000000e00157c82 */ /* 0x000fe20008000000 */
[----:B------:R-:W-:Y:S01]  /*e8a0*/  USEL UR6, UR6, URZ, UP2 ;  /* 0x000000ff06067287 */ /* 0x000fe20009000000 */
[----:B------:R3:W-:Y:S01]  /*e8b0*/  UTMALDG.4D [UR16], [UR26], desc[UR24] ;  /* 0x000018101a0075b4 */ /* 0x0007e20008019000 */
[----:B------:R-:W-:Y:S01]  /*e8c0*/  ULOP3.LUT UR15, UR15, UR9, URZ, 0x3c, !UPT ;  /* 0x000000090f0f7292 */ /* 0x000fe2000f8e3cff */
[----:B---3--:R-:W-:Y:S06]  /*e8d0*/  @!P3 BRA `(.L_x_261) ;  /* 0x000000000004b947 */ /* 0x008fec0003800000 */
[----:B------:R-:W-:Y:S05]  /*e8e0*/  BPT.TRAP 0x1 ;  /* 0x000000040000795c */ /* 0x000fea0000300000 */
.L_x_261:
[----:B------:R-:W-:Y:S05]  /*e8f0*/  BSYNC.RECONVERGENT B0 ;  /* 0x0000000000007941 */ /* 0x000fea0003800200 */
.L_x_260:
[----:B------:R-:W3:Y:S01]  /*e900*/  SYNCS.PHASECHK.TRANS64.TRYWAIT P1, [UR8+0x7018], R6 ;  /* 0x00701806ff0075a7 */ /* 0x000ee20008021108 */
[----:B-12---:R-:W-:Y:S01]  /*e910*/  @!P0 MOV R0, 0x1000 ;  /* 0x0000100000008802 */ /* 0x006fe20000000f00 */
[----:B---3--:R-:W-:Y:S06]  /*e920*/  @!P1 BRA `(.L_x_262) ;  /* 0x0000003800449947 */ /* 0x008fec0003800000 */
.L_x_418:
[----:B------:R2:W-:Y:S01]  /*e930*/  @!P0 SYNCS.ARRIVE.TRANS64 RZ, [UR8+0x7008], R0 ;  /* 0x00700800ffff89a7 */ /* 0x0005e20008000008 */
[----:B------:R-:W-:Y:S04]  /*e940*/  BSSY.RECONVERGENT B0, `(.L_x_263) ;  /* 0x0000003000007945 */ /* 0x000fe80003800200 */
[----:B------:R-:W-:Y:S05]  /*e950*/  @!P5 BRA `(.L_x_264) ;  /* 0x000000000004d947 */ /* 0x000fea0003800000 */
[----:B------:R-:W-:Y:S05]  /*e960*/  BPT.TRAP 0x1 ;  /* 0x000000040000795c */ /* 0x000fea0000300000 */
.L_x_264:
[----:B------:R-:W-:Y:S05]  /*e970*/  BSYNC.RECONVERGENT B0 ;  /* 0x0000000000007941 */ /* 0x000fea0003800200 */
.L_x_263:
[----:B------:R-:W-:Y:S01]  /*e980*/  ISETP.EQ.OR P1, PT, R2, RZ, P0 ;  /* 0x000000ff0200720c */ /* 0x000fe20000722670 */
[----:B------:R-:W-:-:S12]  /*e990*/  BSSY.RECONVERGENT B0, `(.L_x_265) ;  /* 0x0000003000007945 */ /* 0x000fd80003800200 */
[----:B------:R-:W-:Y:S05]  /*e9a0*/  @P1 BRA `(.L_x_266) ;  /* 0x0000000000041947 */ /* 0x000fea0003800000 */
[----:B------:R-:W-:Y:S05]  /*e9b0*/  BPT.TRAP 0x1 ;  /* 0x000000040000795c */ /* 0x000fea0000300000 */
.L_x_266:
[----:B------:R-:W-:Y:S05]  /*e9c0*/  BSYNC.RECONVERGENT B0 ;  /* 0x0000000000007941 */ /* 0x000fea0003800200 */
.L_x_265:
[----:B------:R-:W-:Y:S02]  /*e9d0*/  UIADD3 UR10, UP2, UPT, UR4, 0x80, URZ ;  /* 0x00000080040a7890 */ /* 0x000fe4000ff5e0ff */
[----:B------:R-:W-:Y:S02]  /*e9e0*/  UIADD3 UR19, UPT, UPT, UR11, 0x80, URZ ;  /* 0x000000800b137890 */ /* 0x000fe4000fffe0ff */
[----:B------:R-:W-:Y:S02]  /*e9f0*/  UIADD3 UR16, UPT, UPT, UR8, 0x1000, URZ ;  /* 0x0000100008107890 */ /* 0x000fe4000fffe0ff */
[----:B------:R-:W-:Y:S02]  /*ea00*/  UIADD3 UR17, UPT, UPT, UR8, 0x7008, URZ ;  /* 0x0000700808117890 */ /* 0x000fe4000fffe0ff */
[----:B------:R-:W-:Y:S01]  /*ea10*/  UIADD3.X UR11, UPT, UPT, URZ, UR5, URZ, UP2, !UPT ;  /* 0x00000005ff0b7290 */ /* 0x000fe200097fe4ff */
[----:B------:R-:W-:Y:S01]  /*ea20*/  UMOV UR24, 0x0 ;  /* 0x0000000000187882 */ /* 0x000fe20000000000 */
[----:B------:R-:W-:Y:S01]  /*ea30*/  UMOV UR25, 0x10000000 ;  /* 0x1000000000197882 */ /* 0x000fe20000000000 */
[----:B------:R-:W-:Y:S01]  /*ea40*/  UMOV UR18, URZ ;  /* 0x000000ff00127c82 */ /* 0x000fe20008000000 */
[----:B------:R-:W-:Y:S01]  /*ea50*/  UMOV UR20, UR12 ;  /* 0x0000000c00147c82 */ /* 0x000fe20008000000 */
[----:B------:R-:W-:Y:S01]  /*ea60*/  UMOV UR21, UR13 ;  /* 0x0000000d00157c82 */ /* 0x000fe20008000000 */
[----:B------:R-:W-:-:S03]  /*ea70*/  UMOV UR22, UR14 ;  /* 0x0000000e00167c82 */ /* 0x000fc60008000000 */
[----:B------:R3:W-:Y:S02]  /*ea80*/  UTMALDG.5D [UR16], [UR10], desc[UR24] ;  /* 0x000018100a0075b4 */ /* 0x0007e40008021000 */
[----:B---3--:R-:W-:Y:S05]  /*ea90*/  BRA.U !UP0, `(.L_x_267) ;  /* 0x0000000108047547 */ /* 0x008fea000b800000 */
[----:B------:R-:W-:Y:S05]  /*eaa0*/  BPT.TRAP 0x1 ;  /* 0x000000040000795c */ /* 0x000fea0000300000 */
.L_x_267:
[----:B------:R-:W-:Y:S01]  /*eab0*/  ULEA UR17, UR6, UR8, 0x3 ;  /* 0x0000000806117291 */ /* 0x000fe2000f8e18ff */
[----:B-1----:R-:W-:Y:S01]  /*eac0*/  IMAD.U32 R3, RZ, RZ, UR15 ;  /* 0x0000000fff037e24 */ /* 0x002fe2000f8e00ff */
[----:B------:R-:W-:-:S04]  /*ead0*/  @!P0 MOV R2, 0x1000 ;  /* 0x0000100000028802 */ /* 0x000fc80000000f00 */
[----:B------:R-:W-:-:S04]  /*eae0*/  SHF.L.U32 R3, R3, 0x1f, RZ ;  /* 0x0000001f03037819 */ /* 0x000fc800000006ff */
[----:B------:R-:W1:Y:S02]  /*eaf0*/  SYNCS.PHASECHK.TRANS64.TRYWAIT P1, [UR17+0x7038], R3 ;  /* 0x00703803ff0075a7 */ /* 0x000e640008021111 */
[----:B-1----:R-:W-:Y:S05]  /*eb00*/  @!P1 BRA `(.L_x_268) ;  /* 0x0000003400e49947 */ /* 0x002fea0003800000 */
.L_x_420:
[----:B------:R3:W-:Y:S01]  /*eb10*/  @!P0 SYNCS.ARRIVE.TRANS64 RZ, [UR17+0x7020], R2 ;  /* 0x00702002ffff89a7 */ /* 0x0007e20008000011 */
[----:B------:R-:W-:Y:S05]  /*eb20*/  BRA.U !UP1, `(.L_x_269) ;  /* 0x0000000109047547 */ /* 0x000fea000b800000 */
[----:B------:R-:W-:Y:S05]  /*eb30*/  BPT.TRAP 0x1 ;  /* 0x000000040000795c */ /* 0x000fea0000300000 */
.L_x_269:
[----:B------:R-:W-:Y:S04]  /*eb40*/  BSSY.RECONVERGENT B0, `(.L_x_270) ;  /* 0x0000003000007945 */ /* 0x000fe80003800200 */
[----:B------:R-:W-:Y:S05]  /*eb50*/  @P2 BRA `(.L_x_271) ;  /* 0x0000000000042947 */ /* 0x000fea0003800000 */
[----:B------:R-:W-:Y:S05]  /*eb60*/  BPT.TRAP 0x1 ;  /* 0x000000040000795c */ /* 0x000fea0000300000 */
.L_x_271:
[----:B------:R-:W-:Y:S05]  /*eb70*/  BSYNC.RECONVERGENT B0 ;  /* 0x0000000000007941 */ /* 0x000fea0003800200 */
.L_x_270:
[----:B------:R-:W-:Y:S01]  /*eb80*/  ULEA UR16, UR6, UR8, 0xc ;  /* 0x0000000806107291 */ /* 0x000fe2000f8e60ff */
[----:B------:R-:W-:Y:S01]  /*eb90*/  LOP3.LUT R4, R4, 0x1, RZ, 0x3c, !PT ;  /* 0x0000000104047812 */ /* 0x000fe200078e3cff */
[----:B------:R-:W-:Y:S02]  /*eba0*/  UIADD3 UR24, UP2, UPT, UR4, 0x280, URZ ;  /* 0x0000028004187890 */ /* 0x000fe4000ff5e0ff */
[----:B------:R-:W-:Y:S02]  /*ebb0*/  UIADD3 UR17, UPT, UPT, UR17, 0x7020, URZ ;  /* 0x0000702011117890 */ /* 0x000fe4000fffe0ff */
[----:B------:R-:W-:Y:S02]  /*ebc0*/  UIADD3 UR16, UPT, UPT, UR16, 0x2000, URZ ;  /* 0x0000200010107890 */ /* 0x000fe4000fffe0ff */
[----:B------:R-:W-:Y:S01]  /*ebd0*/  UIADD3.X UR25, UPT, UPT, URZ, UR5, URZ, UP2, !UPT ;  /* 0x00000005ff197290 */ /* 0x000fe200097fe4ff */
[----:B------:R-:W-:Y:S01]  /*ebe0*/  UMOV UR10, 0x0 ;  /* 0x00000000000a7882 */ /* 0x000fe20000000000 */
[----:B------:R-:W-:Y:S01]  /*ebf0*/  UMOV UR11, 0x10000000 ;  /* 0x10000000000b7882 */ /* 0x000fe20000000000 */
[----:B------:R-:W-:Y:S01]  /*ec00*/  UMOV UR18, URZ ;  /* 0x000000ff00127c82 */ /* 0x000fe20008000000 */
[----:B------:R-:W-:Y:S01]  /*ec10*/  UMOV UR19, URZ ;  /* 0x000000ff00137c82 */ /* 0x000fe20008000000 */
[----:B------:R-:W-:Y:S01]  /*ec20*/  UMOV UR20, UR13 ;  /* 0x0000000d00147c82 */ /* 0x000fe20008000000 */
[----:B------:R-:W-:Y:S01]  /*ec30*/  UMOV UR21, UR14 ;  /* 0x0000000e00157c82 */ /* 0x000fe20008000000 */
[----:B------:R-:W-:-:S02]  /*ec40*/  UIADD3 UR6, UPT, UPT, UR6, 0x1, URZ ;  /* 0x0000000106067890 */ /* 0x000fc4000fffe0ff */
[----:B------:R4:W-:Y:S02]  /*ec50*/  UTMALDG.4D [UR16], [UR24], desc[UR10] ;  /* 0x00000a10180075b4 */ /* 0x0009e40008019000 */
[----:B------:R-:W-:-:S04]  /*ec60*/  UISETP.NE.AND UP2, UPT, UR6, 0x3, UPT ;  /* 0x000000030600788c */ /* 0x000fc8000bf45270 */
[----:B------:R-:W-:Y:S02]  /*ec70*/  USEL UR9, URZ, 0x1, UP2 ;  /* 0x00000001ff097887 */ /* 0x000fe40009000000 */
[----:B------:R-:W-:Y:S02]  /*ec80*/  USEL UR22, UR6, URZ, UP2 ;  /* 0x000000ff06167287 */ /* 0x000fe40009000000 */
[----:B------:R-:W-:Y:S02]  /*ec90*/  UISETP.GE.AND UP2, UPT, UR7, 0x81, UPT ;  /* 0x000000810700788c */ /* 0x000fe4000bf46270 */
[----:B------:R-:W-:-:S07]  /*eca0*/  ULOP3.LUT UR15, UR15, UR9, URZ, 0x3c, !UPT ;  /* 0x000000090f0f7292 */ /* 0x000fce000f8e3cff */
[----:B----4-:R-:W-:Y:S05]  /*ecb0*/  BRA.U !UP2, `(.L_x_247) ;  /* 0x0000001d0a807547 */ /* 0x010fea000b800000 */
[----:B------:R-:W-:Y:S01]  /*ecc0*/  UIADD3 UR7, UPT, UPT, UR7, 0x7f, URZ ;  /* 0x0000007f07077890 */ /* 0x000fe2000fffe0ff */
[----:B------:R-:W-:-:S03]  /*ecd0*/  UMOV UR10, 0x1 ;  /* 0x00000001000a7882 */ /* 0x000fc60000000000 */
[----:B------:R-:W-:-:S04]  /*ece0*/  USHF.R.S32.HI UR6, URZ, 0x1f, UR7 ;  /* 0x0000001fff067899 */ /* 0x000fc80008011407 */
[----:B------:R-:W-:-:S04]  /*ecf0*/  ULEA.HI UR6, UR6, UR7, URZ, 0x7 ;  /* 0x0000000706067291 */ /* 0x000fc8000f8f38ff */
[----:B------:R-:W-:-:S04]  /*ed00*/  USHF.R.S32.HI UR6, URZ, 0x7, UR6 ;  /* 0x00000007ff067899 */ /* 0x000fc80008011406 */
[----:B------:R-:W-:-:S04]  /*ed10*/  UISETP.LT.AND UP2, UPT, UR6, 0x2, UPT ;  /* 0x000000020600788c */ /* 0x000fc8000bf41270 */
[----:B------:R-:W-:-:S04]  /*ed20*/  USEL UR7, UR6, 0x2, UP2 ;  /* 0x0000000206077887 */ /* 0x000fc80009000000 */
[----:B------:R-:W-:-:S04]  /*ed30*/  UIADD3 UR7, UPT, UPT, UR6, -UR7, URZ ;  /* 0x8000000706077290 */ /* 0x000fc8000fffe0ff */
[----:B------:R-:W-:Y:S02]  /*ed40*/  UISETP.GE.U32.AND UP2, UPT, UR7, 0x3, UPT ;  /* 0x000000030700788c */ /* 0x000fe4000bf46070 */
[----:B------:R-:W-:-:S04]  /*ed50*/  UIADD3 UR9, UPT, UPT, UR7, 0x1, URZ ;  /* 0x0000000107097890 */ /* 0x000fc8000fffe0ff */
[----:B------:R-:W-:-:S03]  /*ed60*/  ULOP3.LUT UR6, UR9, 0x3, URZ, 0xc0, !UPT ;  /* 0x0000000309067892 */ /* 0x000fc6000f8ec0ff */
[----:B------:R-:W-:Y:S09]  /*ed70*/  BRA.U !UP2, `(.L_x_272) ;  /* 0x000000110a347547 */ /* 0x000ff2000b800000 */
[----:B------:R-:W-:Y:S01]  /*ed80*/  ULOP3.LUT UR9, UR9, 0xfffffffc, URZ, 0xc0, !UPT ;  /* 0xfffffffc09097892 */ /* 0x000fe2000f8ec0ff */
[----:B------:R-:W-:-:S11]  /*ed90*/  UMOV UR7, 0x1 ;  /* 0x0000000100077882 */ /* 0x000fd60000000000 */
.L_x_313:
[----:B--2---:R-:W-:Y:S05]  /*eda0*/  BRA.U !UP0, `(.L_x_273) ;  /* 0x0000000108047547 */ /* 0x004fea000b800000 */
[----:B------:R-:W-:Y:S05]  /*edb0*/  BPT.TRAP 0x1 ;  /* 0x000000040000795c */ /* 0x000fea0000300000 */
.L_x_273:
[----:B------:R-:W4:Y:S01]  /*edc0*/  S2UR UR8, SR_CgaCtaId ;  /* 0x00000000000879c3 */ /* 0x000f220000008800 */
[----:B------:R-:W-:Y:S01]  /*edd0*/  UMOV UR10, 0x400 ;  /* 0x00000400000a7882 */ /* 0x000fe20000000000 */
[----:B-1----:R-:W-:Y:S01]  /*ede0*/  IMAD.U32 R3, RZ, RZ, UR15 ;  /* 0x0000000fff037e24 */ /* 0x002fe2000f8e00ff */
[----:B---3--:R-:W-:-:S04]  /*edf0*/  @!P0 MOV R2, 0x1000 ;  /* 0x0000100000028802 */ /* 0x008fc80000000f00 */
[----:B------:R-:W-:Y:S01]  /*ee00*/  SHF.L.U32 R3, R3, 0x1f, RZ ;  /* 0x0000001f03037819 */ /* 0x000fe200000006ff */
[----:B----4-:R-:W-:-:S04]  /*ee10*/  ULEA UR8, UR8, UR10, 0x18 ;  /* 0x0000000a08087291 */ /* 0x010fc8000f8ec0ff */
[----:B------:R-:W-:-:S09]  /*ee20*/  ULEA UR17, UR22, UR8, 0x3 ;  /* 0x0000000816117291 */ /* 0x000fd2000f8e18ff */
[----:B------:R-:W1:Y:S02]  /*ee30*/  SYNCS.PHASECHK.TRANS64.TRYWAIT P1, [UR17+0x7038], R3 ;  /* 0x00703803ff0075a7 */ /* 0x000e640008021111 */
[----:B-1----:R-:W-:Y:S05]  /*ee40*/  @!P1 BRA `(.L_x_274) ;  /* 0x00000034002c9947 */ /* 0x002fea0003800000 */
.L_x_422:
[----:B------:R3:W-:Y:S01]  /*ee50*/  @!P0 SYNCS.ARRIVE.TRANS64 RZ, [UR17+0x7020], R2 ;  /* 0x00702002ffff89a7 */ /* 0x0007e20008000011 */
[----:B------:R-:W-:Y:S05]  /*ee60*/  BRA.U !UP1, `(.L_x_275) ;  /* 0x0000000109047547 */ /* 0x000fea000b800000 */
[----:B------:R-:W-:Y:S05]  /*ee70*/  BPT.TRAP 0x1 ;  /* 0x000000040000795c */ /* 0x000fea0000300000 */
.L_x_275:
[----:B-12---:R-:W1:Y:S01]  /*ee80*/  S2R R0, SR_TID.X ;  /* 0x0000000000007919 */ /* 0x006e620000002100 */
[----:B------:R-:W-:Y:S01]  /*ee90*/  BSSY.RECONVERGENT B0, `(.L_x_276) ;  /* 0x0000005000007945 */ /* 0x000fe20003800200 */
[----:B-1----:R-:W-:-:S04]  /*eea0*/  LOP3.LUT P2, RZ, R0, 0x1f, RZ, 0xc0, !PT ;  /* 0x0000001f00ff7812 */ /* 0x002fc8000784c0ff */
[----:B------:R-:W-:-:S13]  /*eeb0*/  PLOP3.LUT P2, PT, P2, P0, PT, 0x8f, 0xf8 ;  /* 0x0000000000f8781c */ /* 0x000fda0001741177 */
[----:B------:R-:W-:Y:S05]  /*eec0*/  @P2 BRA `(.L_x_277) ;  /* 0x0000000000042947 */ /* 0x000fea0003800000 */
[----:B------:R-:W-:Y:S05]  /*eed0*/  BPT.TRAP 0x1 ;  /* 0x000000040000795c */ /* 0x000fea0000300000 */
.L_x_277:
[----:B------:R-:W-:Y:S05]  /*eee0*/  BSYNC.RECONVERGENT B0 ;  /* 0x0000000000007941 */ /* 0x000fea0003800200 */
.L_x_276:
[----:B------:R-:W-:Y:S02]  /*eef0*/  ULEA UR16, UR22, UR8, 0xc ;  /* 0x0000000816107291 */ /* 0x000fe4000f8e60ff */
[----:B------:R-:W-:Y:S02]  /*ef00*/  UIADD3 UR24, UP2, UPT, UR4, 0x180, URZ ;  /* 0x0000018004187890 */ /* 0x000fe4000ff5e0ff */
[----:B------:R-:W-:Y:S02]  /*ef10*/  USHF.L.U32 UR19, UR7, 0x7, URZ ;  /* 0x0000000707137899 */ /* 0x000fe400080006ff */
        /* <DEDUP_REMOVED lines=8> */
[----:B------:R-:W-:-:S03]  /*efa0*/  UIADD3 UR22, UPT, UPT, UR22, 0x1, URZ ;  /* 0x0000000116167890 */ /* 0x000fc6000fffe0ff */
[----:B------:R1:W-:Y:S01]  /*efb0*/  UTMALDG.4D [UR16], [UR24], desc[UR10] ;  /* 0x00000a10180075b4 */ /* 0x0003e20008019000 */
[----:B------:R-:W-:-:S04]  /*efc0*/  UISETP.NE.AND UP2, UPT, UR22, 0x3, UPT ;  /* 0x000000031600788c */ /* 0x000fc8000bf45270 */
[----:B------:R-:W-:Y:S02]  /*efd0*/  USEL UR12, URZ, 0x1, UP2 ;  /* 0x00000001ff0c7887 */ /* 0x000fe40009000000 */
[----:B------:R-:W-:Y:S02]  /*efe0*/  USEL UR22, UR22, URZ, UP2 ;  /* 0x000000ff16167287 */ /* 0x000fe40009000000 */
[----:B------:R-:W-:Y:S01]  /*eff0*/  ULOP3.LUT UR15, UR15, UR12, URZ, 0x3c, !UPT ;  /* 0x0000000c0f0f7292 */ /* 0x000fe2000f8e3cff */
[----:B-1----:R-:W-:Y:S11]  /*f000*/  BRA.U !UP0, `(.L_x_278) ;  /* 0x0000000108047547 */ /* 0x002ff6000b800000 */
[----:B------:R-:W-:Y:S05]  /*f010*/  BPT.TRAP 0x1 ;  /* 0x000000040000795c */ /* 0x000fea0000300000 */
.L_x_278:
[----:B------:R-:W-:Y:S01]  /*f020*/  ULEA UR17, UR22, UR8, 0x3 ;  /* 0x0000000816117291 */ /* 0x000fe2000f8e18ff */
[----:B------:R-:W-:Y:S01]  /*f030*/  IMAD.U32 R3, RZ, RZ, UR15 ;  /* 0x0000000fff037e24 */ /* 0x000fe2000f8e00ff */
[----:B---3--:R-:W-:-:S04]  /*f040*/  @!P0 MOV R2, 0x1000 ;  /* 0x0000100000028802 */ /* 0x008fc80000000f00 */
[----:B------:R-:W-:-:S04]  /*f050*/  SHF.L.U32 R3, R3, 0x1f, RZ ;  /* 0x0000001f03037819 */ /* 0x000fc800000006ff */
[----:B------:R-:W1:Y:S02]  /*f060*/  SYNCS.PHASECHK.TRANS64.TRYWAIT P1, [UR17+0x7038], R3 ;  /* 0x00703803ff0075a7 */ /* 0x000e640008021111 */
[----:B-1----:R-:W-:Y:S05]  /*f070*/  @!P1 BRA `(.L_x_279) ;  /* 0x0000003000b89947 */ /* 0x002fea0003800000 */
.L_x_424:
[----:B------:R2:W-:Y:S01]  /*f080*/  @!P0 SYNCS.ARRIVE.TRANS64 RZ, [UR17+0x7020], R2 ;  /* 0x00702002ffff89a7 */ /* 0x0005e20008000011 */
[----:B------:R-:W-:Y:S05]  /*f090*/  BRA.U !UP1, `(.L_x_280) ;  /* 0x0000000109047547 */ /* 0x000fea000b800000 */
[----:B------:R-:W-:Y:S05]  /*f0a0*/  BPT.TRAP 0x1 ;  /* 0x000000040000795c */ /* 0x000fea0000300000 */
.L_x_280:
[----:B------:R-:W-:Y:S04]  /*f0b0*/  BSSY.RECONVERGENT B0, `(.L_x_281) ;  /* 0x0000003000007945 */ /* 0x000fe80003800200 */
[----:B------:R-:W-:Y:S05]  /*f0c0*/  @P2 BRA `(.L_x_282) ;  /* 0x0000000000042947 */ /* 0x000fea0003800000 */
[----:B------:R-:W-:Y:S05]  /*f0d0*/  BPT.TRAP 0x1 ;  /* 0x000000040000795c */ /* 0x000fea0000300000 */
.L_x_282:
[----:B------:R-:W-:Y:S05]  /*f0e0*/  BSYNC.RECONVERGENT B0 ;  /* 0x0000000000007941 */ /* 0x000fea0003800200 */
.L_x_281:
        /* <DEDUP_REMOVED lines=17> */
[----:B---3--:R-:W-:Y:S11]  /*f200*/  BRA.U !UP0, `(.L_x_283) ;  /* 0x0000000108047547 */ /* 0x008ff6000b800000 */
[----:B------:R-:W-:Y:S05]  /*f210*/  BPT.TRAP 0x1 ;  /* 0x000000040000795c */ /* 0x000fea0000300000 */
.L_x_283:
[----:B------:R-:W-:Y:S01]  /*f220*/  ULEA UR17, UR22, UR8, 0x3 ;  /* 0x0000000816117291 */ /* 0x000fe2000f8e18ff */
[----:B-1----:R-:W-:Y:S01]  /*f230*/  IMAD.U32 R3, RZ, RZ, UR15 ;  /* 0x0000000fff037e24 */ /* 0x002fe2000f8e00ff */
[----:B--2---:R-:W-:-:S04]  /*f240*/  @!P0 MOV R2, 0x1000 ;  /* 0x0000100000028802 */ /* 0x004fc80000000f00 */
[----:B------:R-:W-:-:S04]  /*f250*/  SHF.L.U32 R3, R3, 0x1f, RZ ;  /* 0x0000001f03037819 */ /* 0x000fc800000006ff */
[----:B------:R-:W1:Y:S02]  /*f260*/  SYNCS.PHASECHK.TRANS64.TRYWAIT P1, [UR17+0x7038], R3 ;  /* 0x00703803ff0075a7 */ /* 0x000e640008021111 */
[----:B-1----:R-:W-:Y:S05]  /*f270*/  @!P1 BRA `(.L_x_284) ;  /* 0x0000003000509947 */ /* 0x002fea0003800000 */
.L_x_426:
[----:B------:R2:W-:Y:S01]  /*f280*/  @!P0 SYNCS.ARRIVE.TRANS64 RZ, [UR17+0x7020], R2 ;  /* 0x00702002ffff89a7 */ /* 0x0005e20008000011 */
[----:B------:R-:W-:Y:S05]  /*f290*/  BRA.U !UP1, `(.L_x_285) ;  /* 0x0000000109047547 */ /* 0x000fea000b800000 */
[----:B------:R-:W-:Y:S05]  /*f2a0*/  BPT.TRAP 0x1 ;  /* 0x000000040000795c */ /* 0x000fea0000300000 */
.L_x_285:
[----:B------:R-:W-:Y:S04]  /*f2b0*/  BSSY.RECONVERGENT B0, `(.L_x_286) ;  /* 0x0000003000007945 */ /* 0x000fe80003800200 */
[----:B------:R-:W-:Y:S05]  /*f2c0*/  @P2 BRA `(.L_x_287) ;  /* 0x0000000000042947 */ /* 0x000fea0003800000 */
[----:B------:R-:W-:Y:S05]  /*f2d0*/  BPT.TRAP 0x1 ;  /* 0x000000040000795c */ /* 0x000fea0000300000 */
.L_x_287:
[----:B------:R-:W-:Y:S05]  /*f2e0*/  BSYNC.RECONVERGENT B0 ;  /* 0x0000000000007941 */ /* 0x000fea0003800200 */
.L_x_286:
[----:B------:R-:W-:Y:S02]  /*f2f0*/  ULEA UR16, UR22, UR8, 0xc ;  /* 0x0000000816107291 */ /* 0x000fe4000f8e60ff */
[----:B------:R-:W-:Y:S02]  /*f300*/  UIADD3 UR24, UP2, UPT, UR4, 0x180, URZ ;  /* 0x0000018004187890 */ /* 0x000fe4000ff5e0ff */
[----:B------:R-:W-:Y:S02]  /*f310*/  ULEA UR19, UR7, 0x80, 0x7 ;  /* 0x0000008007137891 */ /* 0x000fe4000f8e38ff */
        /* <DEDUP_REMOVED lines=16> */
.L_x_288:
[----:B------:R-:W-:Y:S01]  /*f420*/  ULEA UR17, UR22, UR8, 0x3 ;  /* 0x0000000816117291 */ /* 0x000fe2000f8e18ff */
[----:B-1----:R-:W-:Y:S01]  /*f430*/  IMAD.U32 R3, RZ, RZ, UR15 ;  /* 0x0000000fff037e24 */ /* 0x002fe2000f8e00ff */
[----:B--2---:R-:W-:-:S04]  /*f440*/  @!P0 MOV R2, 0x1000 ;  /* 0x0000100000028802 */ /* 0x004fc80000000f00 */
[----:B------:R-:W-:-:S04]  /*f450*/  SHF.L.U32 R3, R3, 0x1f, RZ ;  /* 0x0000001f03037819 */ /* 0x000fc800000006ff */
[----:B------:R-:W1:Y:S02]  /*f460*/  SYNCS.PHASECHK.TRANS64.TRYWAIT P1, [UR17+0x7038], R3 ;  /* 0x00703803ff0075a7 */ /* 0x000e640008021111 */
[----:B-1----:R-:W-:Y:S05]  /*f470*/  @!P1 BRA `(.L_x_289) ;  /* 0x0000002c00e89947 */ /* 0x002fea0003800000 */
.L_x_428:
[----:B------:R2:W-:Y:S01]  /*f480*/  @!P0 SYNCS.ARRIVE.TRANS64 RZ, [UR17+0x7020], R2 ;  /* 0x00702002ffff89a7 */ /* 0x0005e20008000011 */
[----:B------:R-:W-:Y:S05]  /*f490*/  BRA.U !UP1, `(.L_x_290) ;  /* 0x0000000109047547 */ /* 0x000fea000b800000 */
[----:B------:R-:W-:Y:S05]  /*f4a0*/  BPT.TRAP 0x1 ;  /* 0x000000040000795c */ /* 0x000fea0000300000 */
.L_x_290:
[----:B------:R-:W-:Y:S04]  /*f4b0*/  BSSY.RECONVERGENT B0, `(.L_x_291) ;  /* 0x0000003000007945 */ /* 0x000fe80003800200 */
[----:B------:R-:W-:Y:S05]  /*f4c0*/  @P2 BRA `(.L_x_292) ;  /* 0x0000000000042947 */ /* 0x000fea0003800000 */
[----:B------:R-:W-:Y:S05]  /*f4d0*/  BPT.TRAP 0x1 ;  /* 0x000000040000795c */ /* 0x000fea0000300000 */
.L_x_292:
[----:B------:R-:W-:Y:S05]  /*f4e0*/  BSYNC.RECONVERGENT B0 ;  /* 0x0000000000007941 */ /* 0x000fea0003800200 */
.L_x_291:
        /* <DEDUP_REMOVED lines=19> */
.L_x_293:
[----:B------:R-:W-:Y:S01]  /*f620*/  ULEA UR17, UR22, UR8, 0x3 ;  /* 0x0000000816117291 */ /* 0x000fe2000f8e18ff */
[----:B-1----:R-:W-:Y:S01]  /*f630*/  IMAD.U32 R3, RZ, RZ, UR15 ;  /* 0x0000000fff037e24 */ /* 0x002fe2000f8e00ff */
[----:B--2---:R-:W-:-:S04]  /*f640*/  @!P0 MOV R2, 0x1000 ;  /* 0x0000100000028802 */ /* 0x004fc80000000f00 */
[----:B------:R-:W-:-:S04]  /*f650*/  SHF.L.U32 R3, R3, 0x1f, RZ ;  /* 0x0000001f03037819 */ /* 0x000fc800000006ff */
[----:B------:R-:W1:Y:S02]  /*f660*/  SYNCS.PHASECHK.TRANS64.TRYWAIT P1, [UR17+0x7038], R3 ;  /* 0x00703803ff0075a7 */ /* 0x000e640008021111 */
[----:B-1----:R-:W-:Y:S05]  /*f670*/  @!P1 BRA `(.L_x_294) ;  /* 0x0000002c00809947 */ /* 0x002fea0003800000 */
.L_x_430:
[----:B------:R2:W-:Y:S01]  /*f680*/  @!P0 SYNCS.ARRIVE.TRANS64 RZ, [UR17+0x7020], R2 ;  /* 0x00702002ffff89a7 */ /* 0x0005e20008000011 */
[----:B------:R-:W-:Y:S05]  /*f690*/  BRA.U !UP1, `(.L_x_295) ;  /* 0x0000000109047547 */ /* 0x000fea000b800000 */
[----:B------:R-:W-:Y:S05]  /*f6a0*/  BPT.TRAP 0x1 ;  /* 0x000000040000795c */ /* 0x000fea0000300000 */
.L_x_295:
[----:B------:R-:W-:Y:S04]  /*f6b0*/  BSSY.RECONVERGENT B0, `(.L_x_296) ;  /* 0x0000003000007945 */ /* 0x000fe80003800200 */
[----:B------:R-:W-:Y:S05]  /*f6c0*/  @P2 BRA `(.L_x_297) ;  /* 0x0000000000042947 */ /* 0x000fea0003800000 */
[----:B------:R-:W-:Y:S05]  /*f6d0*/  BPT.TRAP 0x1 ;  /* 0x000000040000795c */ /* 0x000fea0000300000 */
.L_x_297:
[----:B------:R-:W-:Y:S05]  /*f6e0*/  BSYNC.RECONVERGENT B0 ;  /* 0x0000000000007941 */ /* 0x000fea0003800200 */
.L_x_296:
        /* <DEDUP_REMOVED lines=19> */
.L_x_298:
[----:B------:R-:W-:Y:S01]  /*f820*/  ULEA UR17, UR22, UR8, 0x3 ;  /* 0x0000000816117291 */ /* 0x000fe2000f8e18ff */
[----:B-1----:R-:W-:Y:S01]  /*f830*/  IMAD.U32 R3, RZ, RZ, UR15 ;  /* 0x0000000fff037e24 */ /* 0x002fe2000f8e00ff */
[----:B--2---:R-:W-:-:S04]  /*f840*/  @!P0 MOV R2, 0x1000 ;  /* 0x0000100000028802 */ /* 0x004fc80000000f00 */
[----:B------:R-:W-:-:S04]  /*f850*/  SHF.L.U32 R3, R3, 0x1f, RZ ;  /* 0x0000001f03037819 */ /* 0x000fc800000006ff */
[----:B------:R-:W1:Y:S02]  /*f860*/  SYNCS.PHASECHK.TRANS64.TRYWAIT P1, [UR17+0x7038], R3 ;  /* 0x00703803ff0075a7 */ /* 0x000e640008021111 */
[----:B-1----:R-:W-:Y:S05]  /*f870*/  @!P1 BRA `(.L_x_299) ;  /* 0x0000002c00189947 */ /* 0x002fea0003800000 */
.L_x_432:
[----:B------:R2:W-:Y:S01]  /*f880*/  @!P0 SYNCS.ARRIVE.TRANS64 RZ, [UR17+0x7020], R2 ;  /* 0x00702002ffff89a7 */ /* 0x0005e20008000011 */
[----:B------:R-:W-:Y:S05]  /*f890*/  BRA.U !UP1, `(.L_x_300) ;  /* 0x0000000109047547 */ /* 0x000fea000b800000 */
[----:B------:R-:W-:Y:S05]  /*f8a0*/  BPT.TRAP 0x1 ;  /* 0x000000040000795c */ /* 0x000fea0000300000 */
.L_x_300:
[----:B------:R-:W-:Y:S04]  /*f8b0*/  BSSY.RECONVERGENT B0, `(.L_x_301) ;  /* 0x0000003000007945 */ /* 0x000fe80003800200 */
[----:B------:R-:W-:Y:S05]  /*f8c0*/  @P2 BRA `(.L_x_302) ;  /* 0x0000000000042947 */ /* 0x000fea0003800000 */
[----:B------:R-:W-:Y:S05]  /*f8d0*/  BPT.TRAP 0x1 ;  /* 0x000000040000795c */ /* 0x000fea0000300000 */
.L_x_302:
[----:B------:R-:W-:Y:S05]  /*f8e0*/  BSYNC.RECONVERGENT B0 ;  /* 0x0000000000007941 */ /* 0x000fea0003800200 */
.L_x_301:
        /* <DEDUP_REMOVED lines=19> */
.L_x_303:
[----:B------:R-:W-:Y:S01]  /*fa20*/  ULEA UR17, UR22, UR8, 0x3 ;  /* 0x0000000816117291 */ /* 0x000fe2000f8e18ff */
[----:B-1----:R-:W-:Y:S01]  /*fa30*/  IMAD.U32 R3, RZ, RZ, UR15 ;  /* 0x0000000fff037e24 */ /* 0x002fe2000f8e00ff */
[----:B--2---:R-:W-:-:S04]  /*fa40*/  @!P0 MOV R2, 0x1000 ;  /* 0x0000100000028802 */ /* 0x004fc80000000f00 */
[----:B------:R-:W-:-:S04]  /*fa50*/  SHF.L.U32 R3, R3, 0x1f, RZ ;  /* 0x0000001f03037819 */ /* 0x000fc800000006ff */
[----:B------:R-:W1:Y:S02]  /*fa60*/  SYNCS.PHASECHK.TRANS64.TRYWAIT P1, [UR17+0x7038], R3 ;  /* 0x00703803ff0075a7 */ /* 0x000e640008021111 */
[----:B-1----:R-:W-:Y:S05]  /*fa70*/  @!P1 BRA `(.L_x_304) ;  /* 0x0000002800b09947 */ /* 0x002fea0003800000 */
.L_x_434:
[----:B------:R2:W-:Y:S01]  /*fa80*/  @!P0 SYNCS.ARRIVE.TRANS64 RZ, [UR17+0x7020], R2 ;  /* 0x00702002ffff89a7 */ /* 0x0005e20008000011 */
[----:B------:R-:W-:Y:S05]  /*fa90*/  BRA.U !UP1, `(.L_x_305) ;  /* 0x0000000109047547 */ /* 0x000fea000b800000 */
[----:B------:R-:W-:Y:S05]  /*faa0*/  BPT.TRAP 0x1 ;  /* 0x000000040000795c */ /* 0x000fea0000300000 */
.L_x_305:
[----:B------:R-:W-:Y:S04]  /*fab0*/  BSSY.RECONVERGENT B0, `(.L_x_306) ;  /* 0x0000003000007945 */ /* 0x000fe80003800200 */
[----:B------:R-:W-:Y:S05]  /*fac0*/  @P2 BRA `(.L_x_307) ;  /* 0x0000000000042947 */ /* 0x000fea0003800000 */
[----:B------:R-:W-:Y:S05]  /*fad0*/  BPT.TRAP 0x1 ;  /* 0x000000040000795c */ /* 0x000fea0000300000 */
.L_x_307:
[----:B------:R-:W-:Y:S05]  /*fae0*/  BSYNC.RECONVERGENT B0 ;  /* 0x0000000000007941 */ /* 0x000fea0003800200 */
.L_x_306:
        /* <DEDUP_REMOVED lines=19> */
.L_x_308:
[----:B------:R-:W-:Y:S01]  /*fc20*/  ULEA UR17, UR22, UR8, 0x3 ;  /* 0x0000000816117291 */ /* 0x000fe2000f8e18ff */
[----:B-1----:R-:W-:Y:S01]  /*fc30*/  IMAD.U32 R3, RZ, RZ, UR15 ;  /* 0x0000000fff037e24 */ /* 0x002fe2000f8e00ff */
[----:B--2---:R-:W-:-:S04]  /*fc40*/  @!P0 MOV R2, 0x1000 ;  /* 0x0000100000028802 */ /* 0x004fc80000000f00 */
[----:B------:R-:W-:-:S04]  /*fc50*/  SHF.L.U32 R3, R3, 0x1f, RZ ;  /* 0x0000001f03037819 */ /* 0x000fc800000006ff */
[----:B------:R-:W1:Y:S02]  /*fc60*/  SYNCS.PHASECHK.TRANS64.TRYWAIT P1, [UR17+0x7038], R3 ;  /* 0x00703803ff0075a7 */ /* 0x000e640008021111 */
[----:B-1----:R-:W-:Y:S05]  /*fc70*/  @!P1 BRA `(.L_x_309) ;  /* 0x0000002800489947 */ /* 0x002fea0003800000 */
.L_x_436:
[----:B------:R2:W-:Y:S01]  /*fc80*/  @!P0 SYNCS.ARRIVE.TRANS64 RZ, [UR17+0x7020], R2 ;  /* 0x00702002ffff89a7 */ /* 0x0005e20008000011 */
[----:B------:R-:W-:Y:S05]  /*fc90*/  BRA.U !UP1, `(.L_x_310) ;  /* 0x0000000109047547 */ /* 0x000fea000b800000 */
[----:B------:R-:W-:Y:S05]  /*fca0*/  BPT.TRAP 0x1 ;  /* 0x000000040000795c */ /* 0x000fea0000300000 */
.L_x_310:
[----:B------:R-:W-:Y:S04]  /*fcb0*/  BSSY.RECONVERGENT B0, `(.L_x_311) ;  /* 0x0000003000007945 */ /* 0x000fe80003800200 */
[----:B------:R-:W-:Y:S05]  /*fcc0*/  @P2 BRA `(.L_x_312) ;  /* 0x0000000000042947 */ /* 0x000fea0003800000 */
[----:B------:R-:W-:Y:S05]  /*fcd0*/  BPT.TRAP 0x1 ;  /* 0x000000040000795c */ /* 0x000fea0000300000 */
.L_x_312:
[----:B------:R-:W-:Y:S05]  /*fce0*/  BSYNC.RECONVERGENT B0 ;  /* 0x0000000000007941 */ /* 0x000fea0003800200 */
.L_x_311:
        /* <DEDUP_REMOVED lines=13> */
[----:B------:R-:W-:Y:S02]  /*fdc0*/  UIADD3 UR10, UPT, UPT, UR7, 0x4, URZ ;  /* 0x00000004070a7890 */ /* 0x000fe4000fffe0ff */
[----:B------:R-:W-:Y:S02]  /*fdd0*/  UISETP.NE.AND UP2, UPT, UR22, 0x3, UPT ;  /* 0x000000031600788c */ /* 0x000fe4000bf45270 */
[----:B------:R-:W-:Y:S02]  /*fde0*/  UIADD3 UR7, UPT, UPT, UR7, 0x3, URZ ;  /* 0x0000000307077890 */ /* 0x000fe4000fffe0ff */
[----:B------:R-:W-:Y:S02]  /*fdf0*/  USEL UR11, URZ, 0x1, UP2 ;  /* 0x00000001ff0b7887 */ /* 0x000fe40009000000 */
[----:B------:R-:W-:Y:S02]  /*fe00*/  USEL UR22, UR22, URZ, UP2 ;  /* 0x000000ff16167287 */ /* 0x000fe40009000000 */
[----:B------:R-:W-:-:S02]  /*fe10*/  UISETP.NE.AND UP2, UPT, UR7, UR9, UPT ;  /* 0x000000090700728c */ /* 0x000fc4000bf45270 */
[----:B------:R-:W-:Y:S01]  /*fe20*/  ULOP3.LUT UR15, UR15, UR11, URZ, 0x3c, !UPT ;  /* 0x0000000b0f0f7292 */ /* 0x000fe2000f8e3cff */
[----:B------:R-:W-:-:S06]  /*fe30*/  UMOV UR7, UR10 ;  /* 0x0000000a00077c82 */ /* 0x000fcc0008000000 */
[----:B----4-:R-:W-:Y:S05]  /*fe40*/  BRA.U UP2, `(.L_x_313) ;  /* 0xffffffed02d47547 */ /* 0x010fea000b83ffff */
.L_x_272:
[----:B------:R-:W-:-:S09]  /*fe50*/  UISETP.NE.AND UP2, UPT, UR6, URZ, UPT ;  /* 0x000000ff0600728c */ /* 0x000fd2000bf45270 */
[----:B------:R-:W-:Y:S05]  /*fe60*/  BRA.U !UP2, `(.L_x_247) ;  /* 0x0000000d0a147547 */ /* 0x000fea000b800000 */
[----:B------:R-:W-:Y:S05]  /*fe70*/  BRA.U !UP0, `(.L_x_314) ;  /* 0x0000000108047547 */ /* 0x000fea000b800000 */
[----:B------:R-:W-:Y:S05]  /*fe80*/  BPT.TRAP 0x1 ;  /* 0x000000040000795c */ /* 0x000fea0000300000 */
.L_x_314:
[----:B------:R-:W-:Y:S01]  /*fe90*/  ULEA UR17, UR22, UR8, 0x3 ;  /* 0x0000000816117291 */ /* 0x000fe2000f8e18ff */
[----:B-1----:R-:W-:Y:S01]  /*fea0*/  IMAD.U32 R3, RZ, RZ, UR15 ;  /* 0x0000000fff037e24 */ /* 0x002fe2000f8e00ff */
[----:B--23--:R-:W-:-:S04]  /*feb0*/  @!P0 MOV R2, 0x1000 ;  /* 0x0000100000028802 */ /* 0x00cfc80000000f00 */
[----:B------:R-:W-:-:S04]  /*fec0*/  SHF.L.U32 R3, R3, 0x1f, RZ ;  /* 0x0000001f03037819 */ /* 0x000fc800000006ff */
[----:B------:R-:W1:Y:S02]  /*fed0*/  SYNCS.PHASECHK.TRANS64.TRYWAIT P1, [UR17+0x7038], R3 ;  /* 0x00703803ff0075a7 */ /* 0x000e640008021111 */
[----:B-1----:R-:W-:Y:S05]  /*fee0*/  @!P1 BRA `(.L_x_315) ;  /* 0x0000002400c49947 */ /* 0x002fea0003800000 */
.L_x_438:
[----:B------:R2:W-:Y:S01]  /*fef0*/  @!P0 SYNCS.ARRIVE.TRANS64 RZ, [UR17+0x7020], R2 ;  /* 0x00702002ffff89a7 */ /* 0x0005e20008000011 */
[----:B------:R-:W-:Y:S05]  /*ff00*/  BRA.U !UP1, `(.L_x_316) ;  /* 0x0000000109047547 */ /* 0x000fea000b800000 */
[----:B------:R-:W-:Y:S05]  /*ff10*/  BPT.TRAP 0x1 ;  /* 0x000000040000795c */ /* 0x000fea0000300000 */
.L_x_316:
[----:B------:R-:W-:Y:S04]  /*ff20*/  BSSY.RECONVERGENT B0, `(.L_x_317) ;  /* 0x0000003000007945 */ /* 0x000fe80003800200 */
[----:B------:R-:W-:Y:S05]  /*ff30*/  @P2 BRA `(.L_x_318) ;  /* 0x0000000000042947 */ /* 0x000fea0003800000 */
[----:B------:R-:W-:Y:S05]  /*ff40*/  BPT.TRAP 0x1 ;  /* 0x000000040000795c */ /* 0x000fea0000300000 */
.L_x_318:
[----:B------:R-:W-:Y:S05]  /*ff50*/  BSYNC.RECONVERGENT B0 ;  /* 0x0000000000007941 */ /* 0x000fea0003800200 */
.L_x_317:
        /* <DEDUP_REMOVED lines=19> */
.L_x_319:
[----:B------:R-:W-:Y:S01]  /*10090*/  ULEA UR17, UR22, UR8, 0x3 ;  /* 0x0000000816117291 */ /* 0x000fe2000f8e18ff */
[----:B-1----:R-:W-:Y:S01]  /*100a0*/  IMAD.U32 R3, RZ, RZ, UR15 ;  /* 0x0000000fff037e24 */ /* 0x002fe2000f8e00ff */
[----:B--2---:R-:W-:-:S04]  /*100b0*/  @!P0 MOV R2, 0x1000 ;  /* 0x0000100000028802 */ /* 0x004fc80000000f00 */
[----:B------:R-:W-:-:S04]  /*100c0*/  SHF.L.U32 R3, R3, 0x1f, RZ ;  /* 0x0000001f03037819 */ /* 0x000fc800000006ff */
[----:B------:R-:W1:Y:S02]  /*100d0*/  SYNCS.PHASECHK.TRANS64.TRYWAIT P1, [UR17+0x7038], R3 ;  /* 0x00703803ff0075a7 */ /* 0x000e640008021111 */
[----:B-1----:R-:W-:Y:S05]  /*100e0*/  @!P1 BRA `(.L_x_320) ;  /* 0x00000024005c9947 */ /* 0x002fea0003800000 */
.L_x_440:
[----:B------:R2:W-:Y:S01]  /*100f0*/  @!P0 SYNCS.ARRIVE.TRANS64 RZ, [UR17+0x7020], R2 ;  /* 0x00702002ffff89a7 */ /* 0x0005e20008000011 */
[----:B------:R-:W-:Y:S05]  /*10100*/  BRA.U !UP1, `(.L_x_321) ;  /* 0x0000000109047547 */ /* 0x000fea000b800000 */
[----:B------:R-:W-:Y:S05]  /*10110*/  BPT.TRAP 0x1 ;  /* 0x000000040000795c */ /* 0x000fea0000300000 */
.L_x_321:
[----:B------:R-:W-:Y:S04]  /*10120*/  BSSY.RECONVERGENT B0, `(.L_x_322) ;  /* 0x0000003000007945 */ /* 0x000fe80003800200 */
[----:B------:R-:W-:Y:S05]  /*10130*/  @P2 BRA `(.L_x_323) ;  /* 0x0000000000042947 */ /* 0x000fea0003800000 */
[----:B------:R-:W-:Y:S05]  /*10140*/  BPT.TRAP 0x1 ;  /* 0x000000040000795c */ /* 0x000fea0000300000 */
.L_x_323:
[----:B------:R-:W-:Y:S05]  /*10150*/  BSYNC.RECONVERGENT B0 ;  /* 0x0000000000007941 */ /* 0x000fea0003800200 */
.L_x_322:
        /* <DEDUP_REMOVED lines=16> */
[----:B------:R-:W-:Y:S02]  /*10260*/  UISETP.NE.AND UP2, UPT, UR6, 0x1, UPT ;  /* 0x000000010600788c */ /* 0x000fe4000bf45270 */
[----:B------:R-:W-:-:S07]  /*10270*/  ULOP3.LUT UR15, UR15, UR7, URZ, 0x3c, !UPT ;  /* 0x000000070f0f7292 */ /* 0x000fce000f8e3cff */
[----:B----4-:R-:W-:Y:S05]  /*10280*/  BRA.U !UP2, `(.L_x_247) ;  /* 0x000000090a0c7547 */ /* 0x010fea000b800000 */
[----:B------:R-:W-:Y:S05]  /*10290*/  BRA.U !UP0, `(.L_x_324) ;  /* 0x0000000108047547 */ /* 0x000fea000b800000 */
[----:B------:R-:W-:Y:S05]  /*102a0*/  BPT.TRAP 0x1 ;  /* 0x000000040000795c */ /* 0x000fea0000300000 */
.L_x_324:
[----:B------:R-:W-:Y:S01]  /*102b0*/  ULEA UR17, UR22, UR8, 0x3 ;  /* 0x0000000816117291 */ /* 0x000fe2000f8e18ff */
[----:B-1----:R-:W-:Y:S01]  /*102c0*/  IMAD.U32 R3, RZ, RZ, UR15 ;  /* 0x0000000fff037e24 */ /* 0x002fe2000f8e00ff */
[----:B--2---:R-:W-:-:S04]  /*102d0*/  @!P0 MOV R2, 0x1000 ;  /* 0x0000100000028802 */ /* 0x004fc80000000f00 */
[----:B------:R-:W-:-:S04]  /*102e0*/  SHF.L.U32 R3, R3, 0x1f, RZ ;  /* 0x0000001f03037819 */ /* 0x000fc800000006ff */
[----:B------:R-:W1:Y:S02]  /*102f0*/  SYNCS.PHASECHK.TRANS64.TRYWAIT P1, [UR17+0x7038], R3 ;  /* 0x00703803ff0075a7 */ /* 0x000e640008021111 */
[----:B-1----:R-:W-:Y:S05]  /*10300*/  @!P1 BRA `(.L_x_325) ;  /* 0x0000002000ec9947 */ /* 0x002fea0003800000 */
.L_x_442:
[----:B------:R2:W-:Y:S01]  /*10310*/  @!P0 SYNCS.ARRIVE.TRANS64 RZ, [UR17+0x7020], R2 ;  /* 0x00702002ffff89a7 */ /* 0x0005e20008000011 */
[----:B------:R-:W-:Y:S05]  /*10320*/  BRA.U !UP1, `(.L_x_326) ;  /* 0x0000000109047547 */ /* 0x000fea000b800000 */
[----:B------:R-:W-:Y:S05]  /*10330*/  BPT.TRAP 0x1 ;  /* 0x000000040000795c */ /* 0x000fea0000300000 */
.L_x_326:
[----:B------:R-:W-:Y:S04]  /*10340*/  BSSY.RECONVERGENT B0, `(.L_x_327) ;  /* 0x0000003000007945 */ /* 0x000fe80003800200 */
[----:B------:R-:W-:Y:S05]  /*10350*/  @P2 BRA `(.L_x_328) ;  /* 0x0000000000042947 */ /* 0x000fea0003800000 */
[----:B------:R-:W-:Y:S05]  /*10360*/  BPT.TRAP 0x1 ;  /* 0x000000040000795c */ /* 0x000fea0000300000 */
.L_x_328:
[----:B------:R-:W-:Y:S05]  /*10370*/  BSYNC.RECONVERGENT B0 ;  /* 0x0000000000007941 */ /* 0x000fea0003800200 */
.L_x_327:
        /* <DEDUP_REMOVED lines=19> */
.L_x_329:
[----:B------:R-:W-:Y:S01]  /*104b0*/  ULEA UR17, UR22, UR8, 0x3 ;  /* 0x0000000816117291 */ /* 0x000fe2000f8e18ff */
[----:B-1----:R-:W-:Y:S01]  /*104c0*/  IMAD.U32 R3, RZ, RZ, UR15 ;  /* 0x0000000fff037e24 */ /* 0x002fe2000f8e00ff */
[----:B--2---:R-:W-:-:S04]  /*104d0*/  @!P0 MOV R2, 0x1000 ;  /* 0x0000100000028802 */ /* 0x004fc80000000f00 */
[----:B------:R-:W-:-:S04]  /*104e0*/  SHF.L.U32 R3, R3, 0x1f, RZ ;  /* 0x0000001f03037819 */ /* 0x000fc800000006ff */
[----:B------:R-:W1:Y:S02]  /*104f0*/  SYNCS.PHASECHK.TRANS64.TRYWAIT P1, [UR17+0x7038], R3 ;  /* 0x00703803ff0075a7 */ /* 0x000e640008021111 */
[----:B-1----:R-:W-:Y:S05]  /*10500*/  @!P1 BRA `(.L_x_330) ;  /* 0x0000002000849947 */ /* 0x002fea0003800000 */
.L_x_444:
[----:B------:R2:W-:Y:S01]  /*10510*/  @!P0 SYNCS.ARRIVE.TRANS64 RZ, [UR17+0x7020], R2 ;  /* 0x00702002ffff89a7 */ /* 0x0005e20008000011 */
[----:B------:R-:W-:Y:S05]  /*10520*/  BRA.U !UP1, `(.L_x_331) ;  /* 0x0000000109047547 */ /* 0x000fea000b800000 */
[----:B------:R-:W-:Y:S05]  /*10530*/  BPT.TRAP 0x1 ;  /* 0x000000040000795c */ /* 0x000fea0000300000 */
.L_x_331:
[----:B------:R-:W-:Y:S04]  /*10540*/  BSSY.RECONVERGENT B0, `(.L_x_332) ;  /* 0x0000003000007945 */ /* 0x000fe80003800200 */
[----:B------:R-:W-:Y:S05]  /*10550*/  @P2 BRA `(.L_x_333) ;  /* 0x0000000000042947 */ /* 0x000fea0003800000 */
[----:B------:R-:W-:Y:S05]  /*10560*/  BPT.TRAP 0x1 ;  /* 0x000000040000795c */ /* 0x000fea0000300000 */
.L_x_333:
[----:B------:R-:W-:Y:S05]  /*10570*/  BSYNC.RECONVERGENT B0 ;  /* 0x0000000000007941 */ /* 0x000fea0003800200 */
.L_x_332:
        /* <DEDUP_REMOVED lines=19> */
[----:B------:R-:W-:Y:S01]  /*106b0*/  UIADD3 UR10, UPT, UPT, UR10, 0x2, URZ ;  /* 0x000000020a0a7890 */ /* 0x000fe2000fffe0ff */
[----:B------:R-:W-:Y:S11]  /*106c0*/  BRA.U !UP0, `(.L_x_334) ;  /* 0x0000000108047547 */ /* 0x000ff6000b800000 */
[----:B------:R-:W-:Y:S05]  /*106d0*/  BPT.TRAP 0x1 ;  /* 0x000000040000795c */ /* 0x000fea0000300000 */
.L_x_334:
[----:B------:R-:W-:Y:S01]  /*106e0*/  ULEA UR17, UR22, UR8, 0x3 ;  /* 0x0000000816117291 */ /* 0x000fe2000f8e18ff */
[----:B-1----:R-:W-:Y:S01]  /*106f0*/  IMAD.U32 R3, RZ, RZ, UR15 ;  /* 0x0000000fff037e24 */ /* 0x002fe2000f8e00ff */
[----:B--2---:R-:W-:-:S04]  /*10700*/  @!P0 MOV R2, 0x1000 ;  /* 0x0000100000028802 */ /* 0x004fc80000000f00 */
[----:B------:R-:W-:-:S04]  /*10710*/  SHF.L.U32 R3, R3, 0x1f, RZ ;  /* 0x0000001f03037819 */ /* 0x000fc800000006ff */
[----:B------:R-:W1:Y:S02]  /*10720*/  SYNCS.PHASECHK.TRANS64.TRYWAIT P1, [UR17+0x7038], R3 ;  /* 0x00703803ff0075a7 */ /* 0x000e640008021111 */
[----:B-1----:R-:W-:Y:S05]  /*10730*/  @!P1 BRA `(.L_x_335) ;  /* 0x0000002000109947 */ /* 0x002fea0003800000 */
.L_x_446:
[----:B------:R2:W-:Y:S01]  /*10740*/  @!P0 SYNCS.ARRIVE.TRANS64 RZ, [UR17+0x7020], R2 ;  /* 0x00702002ffff89a7 */ /* 0x0005e20008000011 */
[----:B------:R-:W-:Y:S05]  /*10750*/  BRA.U !UP1, `(.L_x_336) ;  /* 0x0000000109047547 */ /* 0x000fea000b800000 */
[----:B------:R-:W-:Y:S05]  /*10760*/  BPT.TRAP 0x1 ;  /* 0x000000040000795c */ /* 0x000fea0000300000 */
.L_x_336:
[----:B------:R-:W-:Y:S04]  /*10770*/  BSSY.RECONVERGENT B0, `(.L_x_337) ;  /* 0x0000003000007945 */ /* 0x000fe80003800200 */
[----:B------:R-:W-:Y:S05]  /*10780*/  @P2 BRA `(.L_x_338) ;  /* 0x0000000000042947 */ /* 0x000fea0003800000 */
[----:B------:R-:W-:Y:S05]  /*10790*/  BPT.TRAP 0x1 ;  /* 0x000000040000795c */ /* 0x000fea0000300000 */
.L_x_338:
[----:B------:R-:W-:Y:S05]  /*107a0*/  BSYNC.RECONVERGENT B0 ;  /* 0x0000000000007941 */ /* 0x000fea0003800200 */
.L_x_337:
        /* <DEDUP_REMOVED lines=19> */
.L_x_339:
[----:B------:R-:W-:Y:S01]  /*108e0*/  ULEA UR9, UR22, UR8, 0x3 ;  /* 0x0000000816097291 */ /* 0x000fe2000f8e18ff */
[----:B-1----:R-:W-:Y:S01]  /*108f0*/  IMAD.U32 R3, RZ, RZ, UR15 ;  /* 0x0000000fff037e24 */ /* 0x002fe2000f8e00ff */
[----:B--2---:R-:W-:-:S04]  /*10900*/  @!P0 MOV R2, 0x1000 ;  /* 0x0000100000028802 */ /* 0x004fc80000000f00 */
[----:B------:R-:W-:-:S04]  /*10910*/  SHF.L.U32 R3, R3, 0x1f, RZ ;  /* 0x0000001f03037819 */ /* 0x000fc800000006ff */
[----:B------:R-:W1:Y:S02]  /*10920*/  SYNCS.PHASECHK.TRANS64.TRYWAIT P1, [UR9+0x7038], R3 ;  /* 0x00703803ff0075a7 */ /* 0x000e640008021109 */
[----:B-1----:R-:W-:Y:S05]  /*10930*/  @!P1 BRA `(.L_x_340) ;  /* 0x0000001c00a89947 */ /* 0x002fea0003800000 */
.L_x_448:
[----:B------:R2:W-:Y:S01]  /*10940*/  @!P0 SYNCS.ARRIVE.TRANS64 RZ, [UR9+0x7020], R2 ;  /* 0x00702002ffff89a7 */ /* 0x0005e20008000009 */
[----:B------:R-:W-:Y:S05]  /*10950*/  BRA.U !UP1, `(.L_x_341) ;  /* 0x0000000109047547 */ /* 0x000fea000b800000 */
[----:B------:R-:W-:Y:S05]  /*10960*/  BPT.TRAP 0x1 ;  /* 0x000000040000795c */ /* 0x000fea0000300000 */
.L_x_341:
[----:B------:R-:W-:Y:S04]  /*10970*/  BSSY.RECONVERGENT B0, `(.L_x_342) ;  /* 0x0000003000007945 */ /* 0x000fe80003800200 */
[----:B------:R-:W-:Y:S05]  /*10980*/  @P2 BRA `(.L_x_343) ;  /* 0x0000000000042947 */ /* 0x000fea0003800000 */
[----:B------:R-:W-:Y:S05]  /*10990*/  BPT.TRAP 0x1 ;  /* 0x000000040000795c */ /* 0x000fea0000300000 */
.L_x_343:
[----:B------:R-:W-:Y:S05]  /*109a0*/  BSYNC.RECONVERGENT B0 ;  /* 0x0000000000007941 */ /* 0x000fea0003800200 */
.L_x_342:
[----:B------:R-:W-:Y:S02]  /*109b0*/  ULEA UR8, UR22, UR8, 0xc ;  /* 0x0000000816087291 */ /* 0x000fe4000f8e60ff */
[----:B------:R-:W-:Y:S02]  /*109c0*/  UIADD3 UR6, UP2, UPT, UR4, 0x280, URZ ;  /* 0x0000028004067890 */ /* 0x000fe4000ff5e0ff */
[----:B------:R-:W-:Y:S02]  /*109d0*/  USHF.L.U32 UR11, UR10, 0x7, URZ ;  /* 0x000000070a0b7899 */ /* 0x000fe400080006ff */
[----:B------:R-:W-:Y:S02]  /*109e0*/  UIADD3 UR9, UPT, UPT, UR9, 0x7020, URZ ;  /* 0x0000702009097890 */ /* 0x000fe4000fffe0ff */
[----:B------:R-:W-:Y:S02]  /*109f0*/  UIADD3 UR8, UPT, UPT, UR8, 0x2000, URZ ;  /* 0x0000200008087890 */ /* 0x000fe4000fffe0ff */
[----:B------:R-:W-:Y:S01]  /*10a00*/  UIADD3.X UR7, UPT, UPT, URZ, UR5, URZ, UP2, !UPT ;  /* 0x00000005ff077290 */ /* 0x000fe200097fe4ff */
[----:B------:R-:W-:Y:S01]  /*10a10*/  UMOV UR12, UR13 ;  /* 0x0000000d000c7c82 */ /* 0x000fe20008000000 */
[----:B------:R-:W-:Y:S01]  /*10a20*/  UMOV UR16, 0x0 ;  /* 0x0000000000107882 */ /* 0x000fe20000000000 */
[----:B------:R-:W-:Y:S01]  /*10a30*/  UMOV UR17, 0x10000000 ;  /* 0x1000000000117882 */ /* 0x000fe20000000000 */
[----:B------:R-:W-:Y:S01]  /*10a40*/  UMOV UR13, UR14 ;  /* 0x0000000e000d7c82 */ /* 0x000fe20008000000 */
[----:B------:R-:W-:Y:S01]  /*10a50*/  UMOV UR10, URZ ;  /* 0x000000ff000a7c82 */ /* 0x000fe20008000000 */
[----:B------:R-:W-:-:S03]  /*10a60*/  UIADD3 UR22, UPT, UPT, UR22, 0x1, URZ ;  /* 0x0000000116167890 */ /* 0x000fc6000fffe0ff */
[----:B------:R4:W-:Y:S01]  /*10a70*/  UTMALDG.4D [UR8], [UR6], desc[UR16] ;  /* 0x00001008060075b4 */ /* 0x0009e20008019000 */
[----:B------:R-:W-:-:S04]  /*10a80*/  UISETP.NE.AND UP2, UPT, UR22, 0x3, UPT ;  /* 0x000000031600788c */ /* 0x000fc8000bf45270 */
[----:B------:R-:W-:Y:S02]  /*10a90*/  USEL UR14, URZ, 0x1, UP2 ;  /* 0x00000001ff0e7887 */ /* 0x000fe40009000000 */
[----:B------:R-:W-:Y:S02]  /*10aa0*/  USEL UR22, UR22, URZ, UP2 ;  /* 0x000000ff16167287 */ /* 0x000fe40009000000 */
[----:B----4-:R-:W-:-:S12]  /*10ab0*/  ULOP3.LUT UR15, UR15, UR14, URZ, 0x3c, !UPT ;  /* 0x0000000e0f0f7292 */ /* 0x010fd8000f8e3cff */
.L_x_247:
[----:B------:R-:W4:Y:S01]  /*10ac0*/  LDCU UR7, c[0x0][0x370] ;  /* 0x00006e00ff0777ac */ /* 0x000f220008000800 */
[----:B------:R-:W5:Y:S01]  /*10ad0*/  LDCU UR6, c[0x0][0x900] ;  /* 0x00012000ff0677ac */ /* 0x000f620008000800 */
[----:B----4-:R-:W-:-:S04]  /*10ae0*/  UIADD3 UR36, UPT, UPT, UR7, UR36, URZ ;  /* 0x0000002407247290 */ /* 0x010fc8000fffe0ff */
[----:B-----5:R-:W-:-:S09]  /*10af0*/  UISETP.GE.AND UP2, UPT, UR36, UR6, UPT ;  /* 0x000000062400728c */ /* 0x020fd2000bf46270 */
[----:B------:R-:W-:Y:S05]  /*10b00*/  BRA.U !UP2, `(.L_x_344) ;  /* 0xffffffd50a7c7547 */ /* 0x000fea000b83ffff */
[----:B-1----:R-:W-:Y:S05]  /*10b10*/  EXIT ;  /* 0x000000000000794d */ /* 0x002fea0003800000 */
.L_x_467:
[----:B------:R-:W-:-:S08]  /*10b20*/  NOP ;  /* 0x0000000000007918 */ /* 0x000fd00000000000 */
[----:B------:R-:W1:-:S00]  /*10b30*/  USETMAXREG.DEALLOC.CTAPOOL 0x20 ;  /* 0x00000020000079c8 */ /* 0x000e4000080e0500 */
[----:B-1----:R-:W1:Y:S02]  /*10b40*/  LDC R0, c[0x0][0x900] ;  /* 0x00024000ff007b82 */ /* 0x002e640000000800 */
[----:B-1----:R-:W-:-:S13]  /*10b50*/  ISETP.LE.AND P0, PT, R0, UR36, PT ;  /* 0x0000002400007c0c */ /* 0x002fda000bf03270 */
[----:B------:R-:W-:Y:S05]  /*10b60*/  @P0 EXIT ;  /* 0x000000000000094d */ /* 0x000fea0003800000 */
[----:B------:R-:W-:Y:S01]  /*10b70*/  HFMA2 R4, -RZ, RZ, 0, 0 ;  /* 0x00000000ff047431 */ /* 0x000fe200000001ff */
[----:B------:R-:W-:Y:S01]  /*10b80*/  PRMT R0, RZ, 0x7610, R0 ;  /* 0x00007610ff007816 */ /* 0x000fe20000000000 */
[----:B------:R-:W1:Y:S01]  /*10b90*/  LDCU.64 UR26, c[0x0][0x348] ;  /* 0x00006900ff1a77ac */ /* 0x000e620008000a00 */
[----:B------:R-:W2:Y:S01]  /*10ba0*/  LDCU UR24, c[0x0][0x370] ;  /* 0x00006e00ff1877ac */ /* 0x000ea20008000800 */
[----:B------:R-:W3:Y:S01]  /*10bb0*/  LDCU UR16, c[0x0][0x900] ;  /* 0x00012000ff1077ac */ /* 0x000ee20008000800 */
[----:B------:R-:W4:Y:S01]  /*10bc0*/  LDCU UR22, c[0x0][0x904] ;  /* 0x00012080ff1677ac */ /* 0x000f220008000800 */
[----:B------:R-:W1:Y:S01]  /*10bd0*/  LDCU UR21, c[0x0][0x380] ;  /* 0x00007000ff1577ac */ /* 0x000e620008000800 */
[----:B------:R-:W1:Y:S01]  /*10be0*/  LDCU UR19, c[0x0][0x38c] ;  /* 0x00007180ff1377ac */ /* 0x000e620008000800 */
[----:B------:R-:W1:Y:S01]  /*10bf0*/  LDCU UR23, c[0x0][0x91c] ;  /* 0x00012380ff1777ac */ /* 0x000e620008000800 */
[----:B------:R-:W1:Y:S01]  /*10c00*/  LDCU UR20, c[0x0][0x918] ;  /* 0x00012300ff1477ac */ /* 0x000e620008000800 */
[----:B------:R-:W1:Y:S01]  /*10c10*/  LDCU.64 UR14, c[0x0][0x908] ;  /* 0x00012100ff0e77ac */ /* 0x000e620008000a00 */
[----:B------:R-:W1:Y:S01]  /*10c20*/  LDCU.64 UR6, c[0x0][0x920] ;  /* 0x00012400ff0677ac */ /* 0x000e620008000a00 */
[----:B------:R-:W1:Y:S02]  /*10c30*/  LDCU.64 UR4, c[0x0][0x910] ;  /* 0x00012200ff0477ac */ /* 0x000e640008000a00 */
.L_x_352:
[----:B-1----:R-:W-:Y:S02]  /*10c40*/  UIMAD.WIDE.U32 UR8, UR36, UR14, URZ ;  /* 0x0000000e240872a5 */ /* 0x002fe4000f8e00ff */
[----:B----4-:R-:W-:Y:S02]  /*10c50*/  UISETP.NE.AND UP0, UPT, UR22, 0x1, UPT ;  /* 0x000000011600788c */ /* 0x010fe4000bf05270 */
[----:B------:R-:W-:-:S04]  /*10c60*/  USHF.R.U32.HI UR8, URZ, UR15, UR9 ;  /* 0x0000000fff087299 */ /* 0x000fc80008011609 */
[----:B------:R-:W-:Y:S02]  /*10c70*/  USEL UR8, UR36, UR8, !UP0 ;  /* 0x0000000824087287 */ /* 0x000fe4000c000000 */
[----:B------:R-:W-:Y:S02]  /*10c80*/  UISETP.NE.AND UP0, UPT, UR23, 0x1, UPT ;  /* 0x000000011700788c */ /* 0x000fe4000bf05270 */
[----:B------:R-:W-:Y:S02]  /*10c90*/  UIMAD.WIDE.U32 UR10, UR8, UR6, URZ ;  /* 0x00000006080a72a5 */ /* 0x000fe4000f8e00ff */
[----:B------:R-:W-:Y:S02]  /*10ca0*/  UIADD3 UR10, UPT, UPT, -UR8, URZ, URZ ;  /* 0x000000ff080a7290 */ /* 0x000fe4000fffe1ff */
[----:B------:R-:W-:Y:S02]  /*10cb0*/  USHF.R.U32.HI UR11, URZ, UR7, UR11 ;  /* 0x00000007ff0b7299 */ /* 0x000fe4000801160b */
[----:B------:R-:W-:-:S02]  /*10cc0*/  UIMAD UR10, UR22, UR10, UR36 ;  /* 0x0000000a160a72a4 */ /* 0x000fc4000f8e0224 */
[----:B------:R-:W-:Y:S02]  /*10cd0*/  USEL UR11, UR8, UR11, !UP0 ;  /* 0x0000000b080b7287 */ /* 0x000fe4000c000000 */
[----:B------:R-:W-:Y:S02]  /*10ce0*/  USHF.L.U32 UR10, UR10, 0x8, URZ ;  /* 0x000000080a0a7899 */ /* 0x000fe400080006ff */
[----:B------:R-:W-:Y:S02]  /*10cf0*/  UIADD3 UR13, UPT, UPT, -UR11, URZ, URZ ;  /* 0x000000ff0b0d7290 */ /* 0x000fe4000fffe1ff */
[----:B------:R-:W-:Y:S02]  /*10d00*/  UISETP.GE.AND UP0, UPT, UR10, UR21, UPT ;  /* 0x000000150a00728c */ /* 0x000fe4000bf06270 */
[----:B------:R-:W-:-:S07]  /*10d10*/  UIMAD UR13, UR23, UR13, UR8 ;  /* 0x0000000d170d72a4 */ /* 0x000fce000f8e0208 */
[----:B------:R-:W-:Y:S05]  /*10d20*/  BRA.U UP0, `(.L_x_345) ;  /* 0x0000000500287547 */ /* 0x000fea000b800000 */
[----:B------:R-:W-:Y:S01]  /*10d30*/  IMAD.U32 R3, RZ, RZ, UR19 ;  /* 0x00000013ff037e24 */ /* 0x000fe2000f8e00ff */
[----:B------:R-:W-:Y:S02]  /*10d40*/  UIMAD.WIDE.U32 UR8, UR11, UR5, URZ ;  /* 0x000000050b0872a5 */ /* 0x000fe4000f8e00ff */
[----:B------:R-:W-:Y:S02]  /*10d50*/  UISETP.NE.AND UP0, UPT, UR4, 0x1, UPT ;  /* 0x000000010400788c */ /* 0x000fe4000bf05270 */
[----:B------:R-:W-:Y:S01]  /*10d60*/  IABS R3, R3 ;  /* 0x0000000300037213 */ /* 0x000fe20000000000 */
[----:B------:R-:W-:-:S03]  /*10d70*/  USHF.R.U32.HI UR8, URZ, UR20, UR9 ;  /* 0x00000014ff087299 */ /* 0x000fc60008011609 */
[----:B------:R-:W1:Y:S01]  /*10d80*/  I2F.RP R0, R3 ;  /* 0x0000000300007306 */ /* 0x000e620000209400 */
[----:B------:R-:W-:Y:S02]  /*10d90*/  USEL UR8, UR11, UR8, !UP0 ;  /* 0x000000080b087287 */ /* 0x000fe4000c000000 */
[----:B------:R-:W-:Y:S02]  /*10da0*/  UISETP.NE.AND UP0, UPT, UR19, URZ, UPT ;  /* 0x000000ff1300728c */ /* 0x000fe4000bf05270 */
[----:B------:R-:W-:-:S04]  /*10db0*/  UIADD3 UR8, UPT, UPT, -UR8, URZ, URZ ;  /* 0x000000ff08087290 */ /* 0x000fc8000fffe1ff */
[----:B------:R-:W-:-:S04]  /*10dc0*/  UIMAD UR11, UR4, UR8, UR11 ;  /* 0x00000008040b72a4 */ /* 0x000fc8000f8e020b */
[----:B------:R-:W-:Y:S01]  /*10dd0*/  ULOP3.LUT UR8, UR11, UR19, URZ, 0x3c, !UPT ;  /* 0x000000130b087292 */ /* 0x000fe2000f8e3cff */
[----:B-1----:R-:W1:Y:S03]  /*10de0*/  MUFU.RCP R6, R0 ;  /* 0x0000000000067308 */ /* 0x002e660000001000 */
[----:B------:R-:W-:Y:S01]  /*10df0*/  UISETP.GE.AND UP1, UPT, UR8, URZ, UPT ;  /* 0x000000ff0800728c */ /* 0x000fe2000bf26270 */
[----:B-1----:R-:W-:Y:S02]  /*10e00*/  IADD3 R6, PT, PT, R6, 0xffffffe, RZ ;  /* 0x0ffffffe06067810 */ /* 0x002fe40007ffe0ff */
[----:B------:R-:W-:Y:S02]  /*10e10*/  MOV R0, UR11 ;  /* 0x0000000b00007c02 */ /* 0x000fe40008000f00 */
[----:B------:R-:W1:Y:S02]  /*10e20*/  F2I.FTZ.U32.TRUNC.NTZ R7, R6 ;  /* 0x0000000600077305 */ /* 0x000e64000021f000 */
[----:B------:R-:W-:Y:S01]  /*10e30*/  IABS R0, R0 ;  /* 0x0000000000007213 */ /* 0x000fe20000000000 */
[----:B-1----:R-:W-:-:S02]  /*10e40*/  IMAD.MOV R2, RZ, RZ, -R7 ;  /* 0x000000ffff027224 */ /* 0x002fc400078e0a07 */
[----:B------:R-:W-:Y:S02]  /*10e50*/  IMAD.MOV.U32 R6, RZ, RZ, RZ ;  /* 0x000000ffff067224 */ /* 0x000fe400078e00ff */
[----:B------:R-:W-:-:S04]  /*10e60*/  IMAD R2, R2, R3, RZ ;  /* 0x0000000302027224 */ /* 0x000fc800078e02ff */
[----:B------:R-:W-:-:S06]  /*10e70*/  IMAD.HI.U32 R2, R7, R2, R6 ;  /* 0x0000000207027227 */ /* 0x000fcc00078e0006 */
[----:B------:R-:W-:-:S05]  /*10e80*/  IMAD.HI.U32 R5, R2, R0, RZ ;  /* 0x0000000002057227 */ /* 0x000fca00078e00ff */
[----:B------:R-:W-:-:S05]  /*10e90*/  IADD3 R2, PT, PT, -R5, RZ, RZ ;  /* 0x000000ff05027210 */ /* 0x000fca0007ffe1ff */
[----:B------:R-:W-:-:S05]  /*10ea0*/  IMAD R0, R3, R2, R0 ;  /* 0x0000000203007224 */ /* 0x000fca00078e0200 */
[----:B------:R-:W-:-:S13]  /*10eb0*/  ISETP.GT.U32.AND P0, PT, R3, R0, PT ;  /* 0x000000000300720c */ /* 0x000fda0003f04070 */
[----:B------:R-:W-:Y:S01]  /*10ec0*/  @!P0 IMAD.IADD R0, R0, 0x1, -R3 ;  /* 0x0000000100008824 */ /* 0x000fe200078e0a03 */
[----:B------:R-:W-:Y:S02]  /*10ed0*/  @!P0 IADD3 R5, PT, PT, R5, 0x1, RZ ;  /* 0x0000000105058810 */ /* 0x000fe40007ffe0ff */
[----:B------:R-:W-:Y:S02]  /*10ee0*/  ELECT P0, URZ, PT ;  /* 0x0000000000ff782f */ /* 0x000fe40003800000 */
[----:B------:R-:W-:-:S13]  /*10ef0*/  ISETP.GE.U32.AND P1, PT, R0, R3, PT ;  /* 0x000000030000720c */ /* 0x000fda0003f26070 */
[----:B------:R-:W-:-:S05]  /*10f00*/  @P1 VIADD R5, R5, 0x1 ;  /* 0x0000000105051836 */ /* 0x000fca0000000000 */
[----:B------:R-:W-:-:S13]  /*10f10*/  R2UR UR12, R5 ;  /* 0x00000000050c72ca */ /* 0x000fda00000e0000 */
[----:B------:R-:W-:Y:S02]  /*10f20*/  @!UP1 UIADD3 UR12, UPT, UPT, -UR12, URZ, URZ ;  /* 0x000000ff0c0c9290 */ /* 0x000fe4000fffe1ff */
[----:B------:R-:W-:-:S04]  /*10f30*/  @!UP0 ULOP3.LUT UR12, URZ, UR19, URZ, 0x33, !UPT ;  /* 0x00000013ff0c8292 */ /* 0x000fc8000f8e33ff */
[----:B------:R-:W-:-:S04]  /*10f40*/  UIADD3 UR8, UPT, UPT, -UR12, URZ, URZ ;  /* 0x000000ff0c087290 */ /* 0x000fc8000fffe1ff */
[----:B------:R-:W-:Y:S01]  /*10f50*/  UIMAD UR11, UR19, UR8, UR11 ;  /* 0x00000008130b72a4 */ /* 0x000fe2000f8e020b */
[----:B------:R-:W-:Y:S11]  /*10f60*/  BRA.U UP6, `(.L_x_346) ;  /* 0x0000000106047547 */ /* 0x000ff6000b800000 */
[----:B--23--:R-:W-:Y:S05]  /*10f70*/  BPT.TRAP 0x1 ;  /* 0x000000040000795c */ /* 0x00cfea0000300000 */
.L_x_346:
[----:B------:R-:W1:Y:S01]  /*10f80*/  S2UR UR18, SR_CgaCtaId ;  /* 0x00000000001279c3 */ /* 0x000e620000008800 */
[----:B------:R-:W-:Y:S01]  /*10f90*/  UMOV UR17, 0x400 ;  /* 0x0000040000117882 */ /* 0x000fe20000000000 */
[----:B------:R-:W-:Y:S01]  /*10fa0*/  SHF.L.U32 R3, R4, 0x1f, RZ ;  /* 0x0000001f04037819 */ /* 0x000fe200000006ff */
[----:B-1----:R-:W-:-:S09]  /*10fb0*/  ULEA UR17, UR18, UR17, 0x18 ;  /* 0x0000001112117291 */ /* 0x002fd2000f8ec0ff */
[----:B------:R-:W1:Y:S02]  /*10fc0*/  SYNCS.PHASECHK.TRANS64.TRYWAIT P0, [UR17+0x70b0], R3 ;  /* 0x0070b003ff0075a7 */ /* 0x000e640008001111 */
[----:B-1----:R-:W-:Y:S05]  /*10fd0*/  @!P0 BRA `(.L_x_347) ;  /* 0x0000001800188947 */ /* 0x002fea0003800000 */
.L_x_450:
[----:B------:R-:W-:Y:S02]  /*10fe0*/  UIADD3 UR28, UP0, UPT, UR26, 0x400, URZ ;  /* 0x000004001a1c7890 */ /* 0x000fe4000ff1e0ff */
[----:B------:R-:W-:Y:S02]  /*10ff0*/  UIADD3 UR8, UPT, UPT, UR17, 0x5000, URZ ;  /* 0x0000500011087890 */ /* 0x000fe4000fffe0ff */
[----:B------:R-:W-:Y:S01]  /*11000*/  UIADD3.X UR29, UPT, UPT, URZ, UR27, URZ, UP0, !UPT ;  /* 0x0000001bff1d7290 */ /* 0x000fe200087fe4ff */
[----:B------:R-:W-:-:S08]  /*11010*/  UMOV UR9, URZ ;  /* 0x000000ff00097c82 */ /* 0x000fd00008000000 */
[----:B------:R4:W-:Y:S01]  /*11020*/  UTMASTG.5D [UR8], [UR28] ;  /* 0x000000081c0073b5 */ /* 0x0009e20008020000 */
[----:B------:R0:W-:Y:S01]  /*11030*/  UTMACMDFLUSH ;  /* 0x00000000000079b7 */ /* 0x0001e20000000000 */
[----:B----4-:R-:W-:Y:S05]  /*11040*/  BRA.U UP6, `(.L_x_348) ;  /* 0x0000000106047547 */ /* 0x010fea000b800000 */
[----:B--23--:R-:W-:Y:S05]  /*11050*/  BPT.TRAP 0x1 ;  /* 0x000000040000795c */ /* 0x00cfea0000300000 */
.L_x_348:
[----:B------:R-:W4:Y:S02]  /*11060*/  SYNCS.PHASECHK.TRANS64.TRYWAIT P0, [UR17+0x70b8], R3 ;  /* 0x0070b803ff0075a7 */ /* 0x000f240008001111 */
[----:B----4-:R-:W-:Y:S05]  /*11070*/  @!P0 BRA `(.L_x_349) ;  /* 0x0000001800088947 */ /* 0x010fea0003800000 */
.L_x_452:
[----:B------:R-:W-:Y:S02]  /*11080*/  UIADD3 UR28, UP0, UPT, UR26, 0x400, URZ ;  /* 0x000004001a1c7890 */ /* 0x000fe4000ff1e0ff */
[----:B------:R-:W-:Y:S02]  /*11090*/  UIADD3 UR10, UPT, UPT, UR10, 0x80, URZ ;  /* 0x000000800a0a7890 */ /* 0x000fe4000fffe0ff */
[----:B------:R-:W-:Y:S02]  /*110a0*/  UIADD3 UR8, UPT, UPT, UR17, 0x6000, URZ ;  /* 0x0000600011087890 */ /* 0x000fe4000fffe0ff */
[----:B------:R-:W-:Y:S01]  /*110b0*/  UIADD3.X UR29, UPT, UPT, URZ, UR27, URZ, UP0, !UPT ;  /* 0x0000001bff1d7290 */ /* 0x000fe200087fe4ff */
[----:B------:R-:W-:-:S08]  /*110c0*/  UMOV UR9, URZ ;  /* 0x000000ff00097c82 */ /* 0x000fd00008000000 */
[----:B------:R4:W-:Y:S01]  /*110d0*/  UTMASTG.5D [UR8], [UR28] ;  /* 0x000000081c0073b5 */ /* 0x0009e20008020000 */
[----:B------:R0:W-:Y:S01]  /*110e0*/  UTMACMDFLUSH ;  /* 0x00000000000079b7 */ /* 0x0001e20000000000 */
[----:B------:R-:W-:-:S04]  /*110f0*/  DEPBAR.LE SB0, 0x1 ;  /* 0x000080400000791a */ /* 0x000fc80000000000 */
[----:B----4-:R-:W-:Y:S05]  /*11100*/  BRA.U UP6, `(.L_x_350) ;  /* 0x0000000106047547 */ /* 0x010fea000b800000 */
[----:B--23--:R-:W-:Y:S05]  /*11110*/  BPT.TRAP 0x1 ;  /* 0x000000040000795c */ /* 0x00cfea0000300000 */
.L_x_350:
[----:B------:R-:W-:-:S04]  /*11120*/  UIADD3 UR8, UPT, UPT, UR17, 0x70c0, URZ ;  /* 0x000070c011087890 */ /* 0x000fc8000fffe0ff */
[----:B------:R-:W-:-:S09]  /*11130*/  UPRMT UR8, UR18, 0x654, UR8 ;  /* 0x0000065412087896 */ /* 0x000fd20008000008 */
[----:B------:R-:W-:Y:S01]  /*11140*/  SYNCS.ARRIVE.TRANS64.RED.A1T0 RZ, [UR8], RZ ;  /* 0x000000ffffff79a7 */ /* 0x000fe20008100408 */
[----:B------:R-:W-:-:S04]  /*11150*/  DEPBAR.LE SB0, 0x0 ;  /* 0x000080000000791a */ /* 0x000fc80000000000 */
[----:B------:R-:W-:Y:S05]  /*11160*/  BRA.U UP6, `(.L_x_351) ;  /* 0x0000000106047547 */ /* 0x000fea000b800000 */
[----:B--23--:R-:W-:Y:S05]  /*11170*/  BPT.TRAP 0x1 ;  /* 0x000000040000795c */ /* 0x00cfea0000300000 */
.L_x_351:
[----:B------:R-:W-:Y:S01]  /*11180*/  UIADD3 UR17, UPT, UPT, UR17, 0x70c8, URZ ;  /* 0x000070c811117890 */ /* 0x000fe2000fffe0ff */
[----:B-1----:R-:W-:Y:S01]  /*11190*/  HFMA2 R0, -RZ, RZ, 0, 5.9604644775390625e-08 ;  /* 0x00000001ff007431 */ /* 0x002fe200000001ff */
[----:B------:R-:W-:Y:S02]  /*111a0*/  LOP3.LUT R4, R4, 0x1, RZ, 0x3c, !PT ;  /* 0x0000000104047812 */ /* 0x000fe400078e3cff */
[----:B------:R-:W-:-:S09]  /*111b0*/  UPRMT UR17, UR18, 0x654, UR17 ;  /* 0x0000065412117896 */ /* 0x000fd20008000011 */
[----:B------:R-:W-:Y:S03]  /*111c0*/  SYNCS.ARRIVE.TRANS64.RED.A1T0 RZ, [UR17], RZ ;  /* 0x000000ffffff79a7 */ /* 0x000fe60008100411 */
.L_x_345:
[----:B--2---:R-:W-:-:S04]  /*111d0*/  UIADD3 UR36, UPT, UPT, UR24, UR36, URZ ;  /* 0x0000002418247290 */ /* 0x004fc8000fffe0ff */
[----:B---3--:R-:W-:-:S09]  /*111e0*/  UISETP.GE.AND UP0, UPT, UR36, UR16, UPT ;  /* 0x000000102400728c */ /* 0x008fd2000bf06270 */
[----:B------:R-:W-:Y:S05]  /*111f0*/  BRA.U !UP0, `(.L_x_352) ;  /* 0xfffffff908907547 */ /* 0x000fea000b83ffff */
[----:B------:R-:W-:-:S13]  /*11200*/  LOP3.LUT P0, RZ, R0, 0xff, RZ, 0xc0, !PT ;  /* 0x000000ff00ff7812 */ /* 0x000fda000780c0ff */
[----:B------:R-:W-:Y:S05]  /*11210*/  @!P0 EXIT ;  /* 0x000000000000894d */ /* 0x000fea0003800000 */
[----:B------:R-:W1:Y:S01]  /*11220*/  S2UR UR4, SR_CgaCtaId ;  /* 0x00000000000479c3 */ /* 0x000e620000008800 */
[----:B------:R-:W-:Y:S01]  /*11230*/  UMOV UR5, 0x400 ;  /* 0x0000040000057882 */ /* 0x000fe20000000000 */
[----:B------:R-:W-:Y:S01]  /*11240*/  UMOV UR6, 0x40 ;  /* 0x0000004000067882 */ /* 0x000fe20000000000 */
[----:B------:R-:W-:Y:S02]  /*11250*/  IMAD.MOV.U32 R2, RZ, RZ, 0xffff ;  /* 0x0000ffffff027424 */ /* 0x000fe400078e00ff */
[----:B------:R-:W-:Y:S01]  /*11260*/  IMAD.MOV.U32 R0, RZ, RZ, 0x1 ;  /* 0x00000001ff007424 */ /* 0x000fe200078e00ff */
[----:B-1----:R-:W-:Y:S02]  /*11270*/  ULEA UR5, UR4, UR5, 0x18 ;  /* 0x0000000504057291 */ /* 0x002fe4000f8ec0ff */
[----:B------:R-:W-:-:S07]  /*11280*/  ULEA UR6, UR4, UR6, 0x18 ;  /* 0x0000000604067291 */ /* 0x000fce000f8ec0ff */
[----:B------:R-:W1:Y:S01]  /*11290*/  LDS R3, [UR5+0x70e0] ;  /* 0x0070e005ff037984 */ /* 0x000e620008000800 */
[----:B------:R-:W-:-:S03]  /*112a0*/  NOP ;  /* 0x0000000000007918 */ /* 0x000fc60000000000 */
[----:B------:R-:W2:Y:S01]  /*112b0*/  LDS R5, [UR6+0x14] ;  /* 0x00001406ff057984 */ /* 0x000ea20008000800 */
[----:B-1----:R-:W-:-:S04]  /*112c0*/  LOP3.LUT R3, R3, 0xffff, RZ, 0xc0, !PT ;  /* 0x0000ffff03037812 */ /* 0x002fc800078ec0ff */
[----:B------:R-:W-:-:S04]  /*112d0*/  SHF.R.U32.HI R3, RZ, 0x5, R3 ;  /* 0x00000005ff037819 */ /* 0x000fc80000011603 */
[-C--:B------:R-:W-:Y:S02]  /*112e0*/  SHF.L.U32 R2, R2, R3.reuse, RZ ;  /* 0x0000000302027219 */ /* 0x080fe400000006ff */
[----:B------:R-:W-:Y:S02]  /*112f0*/  SHF.L.U32 R0, R0, R3, RZ ;  /* 0x0000000300007219 */ /* 0x000fe400000006ff */
[----:B--2---:R-:W-:-:S04]  /*11300*/  LOP3.LUT R5, R5, R2, RZ, 0xc0, !PT ;  /* 0x0000000205057212 */ /* 0x004fc800078ec0ff */
[----:B------:R-:W-:-:S13]  /*11310*/  ISETP.NE.AND P0, PT, R5, R2, PT ;  /* 0x000000020500720c */ /* 0x000fda0003f05270 */
[----:B------:R-:W-:Y:S05]  /*11320*/  @P0 BRA `(.L_x_353) ;  /* 0x00000000005c0947 */ /* 0x000fea0003800000 */
[----:B------:R-:W1:Y:S02]  /*11330*/  LDS R3, [UR6+0x18] ;  /* 0x00001806ff037984 */ /* 0x000e640008000800 */
[----:B-1----:R-:W-:-:S04]  /*11340*/  LOP3.LUT R3, R3, R0, RZ, 0xc0, !PT ;  /* 0x0000000003037212 */ /* 0x002fc800078ec0ff */
[----:B------:R-:W-:-:S13]  /*11350*/  ISETP.NE.AND P0, PT, R3, R0, PT ;  /* 0x000000000300720c */ /* 0x000fda0003f05270 */
[----:B------:R-:W-:Y:S05]  /*11360*/  @P0 BRA `(.L_x_354) ;  /* 0x0000000000400947 */ /* 0x000fea0003800000 */
[----:B------:R-:W-:Y:S01]  /*11370*/  R2UR UR8, R2 ;  /* 0x00000000020872ca */ /* 0x000fe200000e0000 */
[----:B------:R-:W1:Y:S01]  /*11380*/  S2R R3, SR_LANEID ;  /* 0x0000000000037919 */ /* 0x000e620000000000 */
[----:B------:R-:W-:Y:S01]  /*11390*/  LOP3.LUT R4, RZ, R0, RZ, 0x33, !PT ;  /* 0x00000000ff047212 */ /* 0x000fe200078e33ff */
[----:B------:R-:W-:Y:S02]  /*113a0*/  VOTEU.ANY UR7, UPT, PT ;  /* 0x0000000000077886 */ /* 0x000fe400038e0100 */
[----:B------:R-:W-:Y:S01]  /*113b0*/  UFLO.U32 UR7, UR7 ;  /* 0x00000007000772bd */ /* 0x000fe200080e0000 */
[----:B------:R-:W2:Y:S07]  /*113c0*/  REDUX UR4, R4 ;  /* 0x00000000040473c4 */ /* 0x000eae0000000000 */
[----:B------:R-:W-:-:S06]  /*113d0*/  ULOP3.LUT UR8, URZ, UR8, URZ, 0x33, !UPT ;  /* 0x00000008ff087292 */ /* 0x000fcc000f8e33ff */
[----:B------:R-:W-:-:S04]  /*113e0*/  IMAD.U32 R2, RZ, RZ, UR8 ;  /* 0x00000008ff027e24 */ /* 0x000fc8000f8e00ff */
[----:B------:R-:W3:Y:S02]  /*113f0*/  REDUX UR5, R2 ;  /* 0x00000000020573c4 */ /* 0x000ee40000000000 */
[----:B------:R4:W-:Y:S01]  /*11400*/  UTCATOMSWS.AND URZ, UR8 ;  /* 0x0000000800ff79e3 */ /* 0x0009e20008000000 */
[----:B--2---:R-:W-:Y:S01]  /*11410*/  IMAD.U32 R0, RZ, RZ, UR4 ;  /* 0x00000004ff007e24 */ /* 0x004fe2000f8e00ff */
[----:B-1----:R-:W-:Y:S01]  /*11420*/  ISETP.EQ.U32.AND P0, PT, R3, UR7, PT ;  /* 0x0000000703007c0c */ /* 0x002fe2000bf02070 */
[----:B---3--:R-:W-:-:S12]  /*11430*/  IMAD.U32 R3, RZ, RZ, UR5 ;  /* 0x00000005ff037e24 */ /* 0x008fd8000f8e00ff */
[----:B------:R4:W-:Y:S04]  /*11440*/  @P0 ATOMS.AND RZ, [UR6+0x14], R3 ;  /* 0x00001403ffff098c */ /* 0x0009e8000a800006 */
[----:B------:R4:W-:Y:S01]  /*11450*/  @P0 ATOMS.AND RZ, [UR6+0x18], R0 ;  /* 0x00001800ffff098c */ /* 0x0009e2000a800006 */
[----:B------:R-:W-:Y:S05]  /*11460*/  BRA `(.L_x_355) ;  /* 0x0000000000147947 */ /* 0x000fea0003800000 */
.L_x_354:
[----:B------:R-:W-:Y:S02]  /*11470*/  MOV R2, 0x11490 ;  /* 0x0001149000027802 */ /* 0x000fe40000000f00 */
[----:B------:R-:W-:Y:S05]  /*11480*/  CALL.REL.NOINC `($__internal_0_$__cuda_sm10x_tcgen05_guardrail_trap_col_being_dealloced_not_returned_by_alloc) ;  /* 0x00000014001c7944 */ /* 0x000fea0003c00000 */
[----:B------:R-:W-:Y:S05]  /*11490*/  BRA `(.L_x_355) ;  /* 0x0000000000087947 */ /* 0x000fea0003800000 */
.L_x_353:
[----:B------:R-:W-:Y:S02]  /*114a0*/  MOV R2, 0x114c0 ;  /* 0x000114c000027802 */ /* 0x000fe40000000f00 */
[----:B------:R-:W-:Y:S05]  /*114b0*/  CALL.REL.NOINC `($__internal_2_$__cuda_sm10x_tcgen05_guardrail_trap_unallocated_columns_being_dealloced) ;  /* 0x0000001400287944 */ /* 0x000fea0003c00000 */
.L_x_355:
[----:B------:R-:W-:Y:S01]  /*114c0*/  NOP ;  /* 0x0000000000007918 */ /* 0x000fe20000000000 */
[----:B----4-:R-:W-:Y:S05]  /*114d0*/  EXIT ;  /* 0x000000000000794d */ /* 0x010fea0003800000 */
.L_x_37:
[----:B-1----:R-:W-:-:S07]  /*114e0*/  MOV R3, UR21 ;  /* 0x0000001500037c02 */ /* 0x002fce0008000f00 */
.L_x_356:
[----:B-1----:R1:W2:Y:S02]  /*114f0*/  SYNCS.PHASECHK.TRANS64.TRYWAIT P0, [R3+URZ+0x7000], R4 ;  /* 0x00700004030075a7 */ /* 0x0022a400080011ff */
[----:B--2---:R-:W-:Y:S05]  /*11500*/  @!P0 NANOSLEEP.SYNCS 0x989680 ;  /* 0x009896800000895d */ /* 0x004fea0003900000 */
[----:B------:R-:W2:Y:S02]  /*11510*/  @!P0 SYNCS.PHASECHK.TRANS64 P0, [R3+URZ+0x7000], R4 ;  /* 0x00700004030085a7 */ /* 0x000ea400080010ff */
[----:B--2---:R-:W-:Y:S05]  /*11520*/  @!P0 BRA `(.L_x_356) ;  /* 0xfffffffc00f08947 */ /* 0x004fea000383ffff */
[----:B------:R-:W-:Y:S05]  /*11530*/  BRA `(.L_x_357) ;  /* 0xffffff0400e87947 */ /* 0x000fea000383ffff */
.L_x_39:
[----:B------:R-:W-:-:S07]  /*11540*/  MOV R0, UR6 ;  /* 0x0000000600007c02 */ /* 0x000fce0008000f00 */
.L_x_358:
[----:B-1----:R1:W2:Y:S02]  /*11550*/  SYNCS.PHASECHK.TRANS64.TRYWAIT P0, [R0+URZ+0x7020], R3 ;  /* 0x00702003000075a7 */ /* 0x0022a400080011ff */
[----:B--2---:R-:W-:Y:S05]  /*11560*/  @!P0 NANOSLEEP.SYNCS 0x989680 ;  /* 0x009896800000895d */ /* 0x004fea0003900000 */
[----:B------:R-:W2:Y:S02]  /*11570*/  @!P0 SYNCS.PHASECHK.TRANS64 P0, [R0+URZ+0x7020], R3 ;  /* 0x00702003000085a7 */ /* 0x000ea400080010ff */
[----:B--2---:R-:W-:Y:S05]  /*11580*/  @!P0 BRA `(.L_x_358) ;  /* 0xfffffffc00f08947 */ /* 0x004fea000383ffff */
[----:B------:R-:W-:Y:S05]  /*11590*/  BRA `(.L_x_359) ;  /* 0xffffff0400f07947 */ /* 0x000fea000383ffff */
.L_x_41:
[----:B------:R-:W-:-:S07]  /*115a0*/  MOV R2, UR21 ;  /* 0x0000001500027c02 */ /* 0x000fce0008000f00 */
.L_x_360:
[----:B-1----:R1:W2:Y:S02]  /*115b0*/  SYNCS.PHASECHK.TRANS64.TRYWAIT P0, [R2+URZ+0x7058], R3 ;  /* 0x00705803020075a7 */ /* 0x0022a400080011ff */
[----:B--2---:R-:W-:Y:S05]  /*115c0*/  @!P0 NANOSLEEP.SYNCS 0x989680 ;  /* 0x009896800000895d */ /* 0x004fea0003900000 */
[----:B------:R-:W2:Y:S02]  /*115d0*/  @!P0 SYNCS.PHASECHK.TRANS64 P0, [R2+URZ+0x7058], R3 ;  /* 0x00705803020085a7 */ /* 0x000ea400080010ff */
[----:B--2---:R-:W-:Y:S05]  /*115e0*/  @!P0 BRA `(.L_x_360) ;  /* 0xfffffffc00f08947 */ /* 0x004fea000383ffff */
[----:B------:R-:W-:Y:S05]  /*115f0*/  BRA `(.L_x_361) ;  /* 0xffffff0800087947 */ /* 0x000fea000383ffff */
.L_x_45:
[----:B-1----:R-:W-:-:S07]  /*11600*/  MOV R3, UR21 ;  /* 0x0000001500037c02 */ /* 0x002fce0008000f00 */
.L_x_362:
[----:B-1----:R1:W2:Y:S02]  /*11610*/  SYNCS.PHASECHK.TRANS64.TRYWAIT P0, [R3+URZ+0x7008], R4 ;  /* 0x00700804030075a7 */ /* 0x0022a400080011ff */
[----:B--2---:R-:W-:Y:S05]  /*11620*/  @!P0 NANOSLEEP.SYNCS 0x989680 ;  /* 0x009896800000895d */ /* 0x004fea0003900000 */
[----:B------:R-:W2:Y:S02]  /*11630*/  @!P0 SYNCS.PHASECHK.TRANS64 P0, [R3+URZ+0x7008], R4 ;  /* 0x00700804030085a7 */ /* 0x000ea400080010ff */
[----:B--2---:R-:W-:Y:S05]  /*11640*/  @!P0 BRA `(.L_x_362) ;  /* 0xfffffffc00f08947 */ /* 0x004fea000383ffff */
[----:B------:R-:W-:Y:S05]  /*11650*/  BRA `(.L_x_363) ;  /* 0xffffff0800387947 */ /* 0x000fea000383ffff */
.L_x_47:
[----:B------:R-:W-:-:S07]  /*11660*/  MOV R2, UR21 ;  /* 0x0000001500027c02 */ /* 0x000fce0008000f00 */
.L_x_364:
[----:B-1----:R1:W2:Y:S02]  /*11670*/  SYNCS.PHASECHK.TRANS64.TRYWAIT P0, [R2+URZ+0x7068], R3 ;  /* 0x00706803020075a7 */ /* 0x0022a400080011ff */
[----:B--2---:R-:W-:Y:S05]  /*11680*/  @!P0 NANOSLEEP.SYNCS 0x989680 ;  /* 0x009896800000895d */ /* 0x004fea0003900000 */
[----:B------:R-:W2:Y:S02]  /*11690*/  @!P0 SYNCS.PHASECHK.TRANS64 P0, [R2+URZ+0x7068], R3 ;  /* 0x00706803020085a7 */ /* 0x000ea400080010ff */
[----:B--2---:R-:W-:Y:S05]  /*116a0*/  @!P0 BRA `(.L_x_364) ;  /* 0xfffffffc00f08947 */ /* 0x004fea000383ffff */
[----:B------:R-:W-:Y:S05]  /*116b0*/  BRA `(.L_x_365) ;  /* 0xffffff08003c7947 */ /* 0x000fea000383ffff */
.L_x_51:
[----:B------:R-:W-:-:S07]  /*116c0*/  MOV R0, UR4 ;  /* 0x0000000400007c02 */ /* 0x000fce0008000f00 */
.L_x_366:
[----:B-1----:R1:W2:Y:S02]  /*116d0*/  SYNCS.PHASECHK.TRANS64.TRYWAIT P0, [R0+URZ+0x7020], R3 ;  /* 0x00702003000075a7 */ /* 0x0022a400080011ff */
[----:B--2---:R-:W-:Y:S05]  /*116e0*/  @!P0 NANOSLEEP.SYNCS 0x989680 ;  /* 0x009896800000895d */ /* 0x004fea0003900000 */
[----:B------:R-:W2:Y:S02]  /*116f0*/  @!P0 SYNCS.PHASECHK.TRANS64 P0, [R0+URZ+0x7020], R3 ;  /* 0x00702003000085a7 */ /* 0x000ea400080010ff */
[----:B--2---:R-:W-:Y:S05]  /*11700*/  @!P0 BRA `(.L_x_366) ;  /* 0xfffffffc00f08947 */ /* 0x004fea000383ffff */
[----:B------:R-:W-:Y:S05]  /*11710*/  BRA `(.L_x_367) ;  /* 0xffffff08007c7947 */ /* 0x000fea000383ffff */
.L_x_53:
[----:B------:R-:W-:-:S07]  /*11720*/  MOV R0, UR21 ;  /* 0x0000001500007c02 */ /* 0x000fce0008000f00 */
.L_x_368:
[----:B-1----:R1:W2:Y:S02]  /*11730*/  SYNCS.PHASECHK.TRANS64.TRYWAIT P0, [R0+URZ+0x70a0], R3 ;  /* 0x0070a003000075a7 */ /* 0x0022a400080011ff */
[----:B--2---:R-:W-:Y:S05]  /*11740*/  @!P0 NANOSLEEP.SYNCS 0x989680 ;  /* 0x009896800000895d */ /* 0x004fea0003900000 */
[----:B------:R-:W2:Y:S02]  /*11750*/  @!P0 SYNCS.PHASECHK.TRANS64 P0, [R0+URZ+0x70a0], R3 ;  /* 0x0070a003000085a7 */ /* 0x000ea400080010ff */
[----:B--2---:R-:W-:Y:S05]  /*11760*/  @!P0 BRA `(.L_x_368) ;  /* 0xfffffffc00f08947 */ /* 0x004fea000383ffff */
[----:B------:R-:W-:Y:S05]  /*11770*/  BRA `(.L_x_369) ;  /* 0xffffff0800907947 */ /* 0x000fea000383ffff */
.L_x_55:
[----:B------:R-:W-:-:S07]  /*11780*/  MOV R0, UR21 ;  /* 0x0000001500007c02 */ /* 0x000fce0008000f00 */
.L_x_370:
[----:B-1----:R1:W2:Y:S02]  /*11790*/  SYNCS.PHASECHK.TRANS64.TRYWAIT P0, [R0+URZ+0x7058], R7 ;  /* 0x00705807000075a7 */ /* 0x0022a400080011ff */
[----:B--2---:R-:W-:Y:S05]  /*117a0*/  @!P0 NANOSLEEP.SYNCS 0x989680 ;  /* 0x009896800000895d */ /* 0x004fea0003900000 */
[----:B------:R-:W2:Y:S02]  /*117b0*/  @!P0 SYNCS.PHASECHK.TRANS64 P0, [R0+URZ+0x7058], R7 ;  /* 0x00705807000085a7 */ /* 0x000ea400080010ff */
[----:B--2---:R-:W-:Y:S05]  /*117c0*/  @!P0 BRA `(.L_x_370) ;  /* 0xfffffffc00f08947 */ /* 0x004fea000383ffff */
[----:B------:R-:W-:Y:S05]  /*117d0*/  BRA `(.L_x_371) ;  /* 0xffffff0800987947 */ /* 0x000fea000383ffff */
.L_x_59:
[----:B------:R-:W-:Y:S07]  /*117e0*/  MOV R2, UR7 ;  /* 0x0000000700027c02 */ /* 0x000fee0008000f00 */
.L_x_372:
[----:B--2---:R2:W3:Y:S02]  /*117f0*/  SYNCS.PHASECHK.TRANS64.TRYWAIT P0, [R2+URZ+0x7020], R3 ;  /* 0x00702003020075a7 */ /* 0x0044e400080011ff */
[----:B---3--:R-:W-:Y:S05]  /*11800*/  @!P0 NANOSLEEP.SYNCS 0x989680 ;  /* 0x009896800000895d */ /* 0x008fea0003900000 */
[----:B------:R-:W3:Y:S02]  /*11810*/  @!P0 SYNCS.PHASECHK.TRANS64 P0, [R2+URZ+0x7020], R3 ;  /* 0x00702003020085a7 */ /* 0x000ee400080010ff */
[----:B---3--:R-:W-:Y:S05]  /*11820*/  @!P0 BRA `(.L_x_372) ;  /* 0xfffffffc00f08947 */ /* 0x008fea000383ffff */
[----:B------:R-:W-:Y:S05]  /*11830*/  BRA `(.L_x_373) ;  /* 0xffffff1000147947 */ /* 0x000fea000383ffff */
.L_x_62:
[----:B------:R-:W-:Y:S07]  /*11840*/  MOV R0, UR21 ;  /* 0x0000001500007c02 */ /* 0x000fee0008000f00 */
.L_x_374:
[----:B--2---:R2:W4:Y:S02]  /*11850*/  SYNCS.PHASECHK.TRANS64.TRYWAIT P0, [R0+URZ+0x70a8], R3 ;  /* 0x0070a803000075a7 */ /* 0x00452400080011ff */
[----:B----4-:R-:W-:Y:S05]  /*11860*/  @!P0 NANOSLEEP.SYNCS 0x989680 ;  /* 0x009896800000895d */ /* 0x010fea0003900000 */
[----:B------:R-:W4:Y:S02]  /*11870*/  @!P0 SYNCS.PHASECHK.TRANS64 P0, [R0+URZ+0x70a8], R3 ;  /* 0x0070a803000085a7 */ /* 0x000f2400080010ff */
[----:B----4-:R-:W-:Y:S05]  /*11880*/  @!P0 BRA `(.L_x_374) ;  /* 0xfffffffc00f08947 */ /* 0x010fea000383ffff */
[----:B------:R-:W-:Y:S05]  /*11890*/  BRA `(.L_x_375) ;  /* 0xffffff1000587947 */ /* 0x000fea000383ffff */
.L_x_64:
[----:B------:R-:W-:Y:S07]  /*118a0*/  MOV R0, UR21 ;  /* 0x0000001500007c02 */ /* 0x000fee0008000f00 */
.L_x_376:
[----:B--2---:R2:W4:Y:S02]  /*118b0*/  SYNCS.PHASECHK.TRANS64.TRYWAIT P0, [R0+URZ+0x7068], R7 ;  /* 0x00706807000075a7 */ /* 0x00452400080011ff */
[----:B----4-:R-:W-:Y:S05]  /*118c0*/  @!P0 NANOSLEEP.SYNCS 0x989680 ;  /* 0x009896800000895d */ /* 0x010fea0003900000 */
[----:B------:R-:W4:Y:S02]  /*118d0*/  @!P0 SYNCS.PHASECHK.TRANS64 P0, [R0+URZ+0x7068], R7 ;  /* 0x00706807000085a7 */ /* 0x000f2400080010ff */
[----:B----4-:R-:W-:Y:S05]  /*118e0*/  @!P0 BRA `(.L_x_376) ;  /* 0xfffffffc00f08947 */ /* 0x010fea000383ffff */
[----:B------:R-:W-:Y:S05]  /*118f0*/  BRA `(.L_x_377) ;  /* 0xffffff1000607947 */ /* 0x000fea000383ffff */
.L_x_70:
[----:B------:R-:W-:Y:S07]  /*11900*/  MOV R0, UR4 ;  /* 0x0000000400007c02 */ /* 0x000fee0008000f00 */
.L_x_378:
[----:B-1----:R1:W2:Y:S02]  /*11910*/  SYNCS.PHASECHK.TRANS64.TRYWAIT P0, [R0+URZ+0x7020], R3 ;  /* 0x00702003000075a7 */ /* 0x0022a400080011ff */
[----:B--2---:R-:W-:Y:S05]  /*11920*/  @!P0 NANOSLEEP.SYNCS 0x989680 ;  /* 0x009896800000895d */ /* 0x004fea0003900000 */
[----:B------:R-:W2:Y:S02]  /*11930*/  @!P0 SYNCS.PHASECHK.TRANS64 P0, [R0+URZ+0x7020], R3 ;  /* 0x00702003000085a7 */ /* 0x000ea400080010ff */
[----:B--2---:R-:W-:Y:S05]  /*11940*/  @!P0 BRA `(.L_x_378) ;  /* 0xfffffffc00f08947 */ /* 0x004fea000383ffff */
[----:B------:R-:W-:Y:S05]  /*11950*/  BRA `(.L_x_379) ;  /* 0xffffff1400f07947 */ /* 0x000fea000383ffff */
.L_x_72:
[----:B------:R-:W-:Y:S07]  /*11960*/  MOV R0, UR21 ;  /* 0x0000001500007c02 */ /* 0x000fee0008000f00 */
.L_x_380:
[----:B-1----:R1:W2:Y:S02]  /*11970*/  SYNCS.PHASECHK.TRANS64.TRYWAIT P0, [R0+URZ+0x70a0], R3 ;  /* 0x0070a003000075a7 */ /* 0x0022a400080011ff */
[----:B--2---:R-:W-:Y:S05]  /*11980*/  @!P0 NANOSLEEP.SYNCS 0x989680 ;  /* 0x009896800000895d */ /* 0x004fea0003900000 */
[----:B------:R-:W2:Y:S02]  /*11990*/  @!P0 SYNCS.PHASECHK.TRANS64 P0, [R0+URZ+0x70a0], R3 ;  /* 0x0070a003000085a7 */ /* 0x000ea400080010ff */
[----:B--2---:R-:W-:Y:S05]  /*119a0*/  @!P0 BRA `(.L_x_380) ;  /* 0xfffffffc00f08947 */ /* 0x004fea000383ffff */
[----:B------:R-:W-:Y:S05]  /*119b0*/  BRA `(.L_x_381) ;  /* 0xffffff1400fc7947 */ /* 0x000fea000383ffff */
.L_x_74:
[----:B------:R-:W-:Y:S07]  /*119c0*/  MOV R0, UR21 ;  /* 0x0000001500007c02 */ /* 0x000fee0008000f00 */
.L_x_382:
[----:B-1----:R1:W2:Y:S02]  /*119d0*/  SYNCS.PHASECHK.TRANS64.TRYWAIT P0, [R0+URZ+0x7058], R7 ;  /* 0x00705807000075a7 */ /* 0x0022a400080011ff */
[----:B--2---:R-:W-:Y:S05]  /*119e0*/  @!P0 NANOSLEEP.SYNCS 0x989680 ;  /* 0x009896800000895d */ /* 0x004fea0003900000 */
[----:B------:R-:W2:Y:S02]  /*119f0*/  @!P0 SYNCS.PHASECHK.TRANS64 P0, [R0+URZ+0x7058], R7 ;  /* 0x00705807000085a7 */ /* 0x000ea400080010ff */
[----:B--2---:R-:W-:Y:S05]  /*11a00*/  @!P0 BRA `(.L_x_382) ;  /* 0xfffffffc00f08947 */ /* 0x004fea000383ffff */
[----:B------:R-:W-:Y:S05]  /*11a10*/  BRA `(.L_x_383) ;  /* 0xffffff1800087947 */ /* 0x000fea000383ffff */
.L_x_82:
[----:B------:R-:W-:-:S07]  /*11a20*/  MOV R0, UR21 ;  /* 0x0000001500007c02 */ /* 0x000fce0008000f00 */
.L_x_384:
[----:B--2---:R2:W3:Y:S02]  /*11a30*/  SYNCS.PHASECHK.TRANS64.TRYWAIT P0, [R0+URZ+0x70a8], R3 ;  /* 0x0070a803000075a7 */ /* 0x0044e400080011ff */
[----:B---3--:R-:W-:Y:S05]  /*11a40*/  @!P0 NANOSLEEP.SYNCS 0x989680 ;  /* 0x009896800000895d */ /* 0x008fea0003900000 */
[----:B------:R-:W3:Y:S02]  /*11a50*/  @!P0 SYNCS.PHASECHK.TRANS64 P0, [R0+URZ+0x70a8], R3 ;  /* 0x0070a803000085a7 */ /* 0x000ee400080010ff */
[----:B---3--:R-:W-:Y:S05]  /*11a60*/  @!P0 BRA `(.L_x_384) ;  /* 0xfffffffc00f08947 */ /* 0x008fea000383ffff */
[----:B------:R-:W-:Y:S05]  /*11a70*/  BRA `(.L_x_385) ;  /* 0xffffff1c00687947 */ /* 0x000fea000383ffff */
.L_x_84:
[----:B------:R-:W-:-:S07]  /*11a80*/  MOV R0, UR21 ;  /* 0x0000001500007c02 */ /* 0x000fce0008000f00 */
.L_x_386:
[----:B--2---:R2:W3:Y:S02]  /*11a90*/  SYNCS.PHASECHK.TRANS64.TRYWAIT P0, [R0+URZ+0x7068], R7 ;  /* 0x00706807000075a7 */ /* 0x0044e400080011ff */
[----:B---3--:R-:W-:Y:S05]  /*11aa0*/  @!P0 NANOSLEEP.SYNCS 0x989680 ;  /* 0x009896800000895d */ /* 0x008fea0003900000 */
[----:B------:R-:W3:Y:S02]  /*11ab0*/  @!P0 SYNCS.PHASECHK.TRANS64 P0, [R0+URZ+0x7068], R7 ;  /* 0x00706807000085a7 */ /* 0x000ee400080010ff */
[----:B---3--:R-:W-:Y:S05]  /*11ac0*/  @!P0 BRA `(.L_x_386) ;  /* 0xfffffffc00f08947 */ /* 0x008fea000383ffff */
[----:B------:R-:W-:Y:S05]  /*11ad0*/  BRA `(.L_x_387) ;  /* 0xffffff1c00707947 */ /* 0x000fea000383ffff */
.L_x_96:
[----:B-1----:R1:W2:Y:S02]  /*11ae0*/  SYNCS.PHASECHK.TRANS64.TRYWAIT P0, [R16+URZ+0x70c0], R3 ;  /* 0x0070c003100075a7 */ /* 0x0022a400080011ff */
[----:B--2---:R-:W-:Y:S05]  /*11af0*/  @!P0 NANOSLEEP.SYNCS 0x989680 ;  /* 0x009896800000895d */ /* 0x004fea0003900000 */
[----:B------:R-:W2:Y:S02]  /*11b00*/  @!P0 SYNCS.PHASECHK.TRANS64 P0, [R16+URZ+0x70c0], R3 ;  /* 0x0070c003100085a7 */ /* 0x000ea400080010ff */
[----:B--2---:R-:W-:Y:S05]  /*11b10*/  @!P0 BRA `(.L_x_96) ;  /* 0xfffffffc00f08947 */ /* 0x004fea000383ffff */
[----:B------:R-:W-:Y:S05]  /*11b20*/  BRA `(.L_x_388) ;  /* 0xffffff2400d47947 */ /* 0x000fea000383ffff */
.L_x_163:
[----:B-1----:R1:W2:Y:S02]  /*11b30*/  SYNCS.PHASECHK.TRANS64.TRYWAIT P0, [R16+URZ+0x70c8], R3 ;  /* 0x0070c803100075a7 */ /* 0x0022a400080011ff */
[----:B--2---:R-:W-:Y:S05]  /*11b40*/  @!P0 NANOSLEEP.SYNCS 0x989680 ;  /* 0x009896800000895d */ /* 0x004fea0003900000 */
[----:B------:R-:W2:Y:S02]  /*11b50*/  @!P0 SYNCS.PHASECHK.TRANS64 P0, [R16+URZ+0x70c8], R3 ;  /* 0x0070c803100085a7 */ /* 0x000ea400080010ff */
[----:B--2---:R-:W-:Y:S05]  /*11b60*/  @!P0 BRA `(.L_x_163) ;  /* 0xfffffffc00f08947 */ /* 0x004fea000383ffff */
[----:B------:R-:W-:Y:S05]  /*11b70*/  BRA `(.L_x_389) ;  /* 0xffffff5400087947 */ /* 0x000fea000383ffff */
.L_x_169:
[----:B-1----:R1:W2:Y:S02]  /*11b80*/  SYNCS.PHASECHK.TRANS64.TRYWAIT P0, [R0+URZ+0x7070], R5 ;  /* 0x00707005000075a7 */ /* 0x0022a400080011ff */
[----:B--2---:R-:W-:Y:S05]  /*11b90*/  @!P0 NANOSLEEP.SYNCS 0x989680 ;  /* 0x009896800000895d */ /* 0x004fea0003900000 */
[----:B------:R-:W2:Y:S02]  /*11ba0*/  @!P0 SYNCS.PHASECHK.TRANS64 P0, [R0+URZ+0x7070], R5 ;  /* 0x00707005000085a7 */ /* 0x000ea400080010ff */
[----:B--2---:R-:W-:Y:S05]  /*11bb0*/  @!P0 BRA `(.L_x_169) ;  /* 0xfffffffc00f08947 */ /* 0x004fea000383ffff */
[----:B------:R-:W-:Y:S05]  /*11bc0*/  BRA `(.L_x_390) ;  /* 0xffffff5800207947 */ /* 0x000fea000383ffff */
.L_x_172:
[----:B--2---:R2:W3:Y:S02]  /*11bd0*/  SYNCS.PHASECHK.TRANS64.TRYWAIT P1, [R0+URZ+0x7080], R7 ;  /* 0x00708007000075a7 */ /* 0x0044e400080211ff */
[----:B---3--:R-:W-:Y:S05]  /*11be0*/  @!P1 NANOSLEEP.SYNCS 0x989680 ;  /* 0x009896800000995d */ /* 0x008fea0003900000 */
[----:B------:R-:W3:Y:S02]  /*11bf0*/  @!P1 SYNCS.PHASECHK.TRANS64 P1, [R0+URZ+0x7080], R7 ;  /* 0x00708007000095a7 */ /* 0x000ee400080210ff */
[----:B---3--:R-:W-:Y:S05]  /*11c00*/  @!P1 BRA `(.L_x_172) ;  /* 0xfffffffc00f09947 */ /* 0x008fea000383ffff */
[----:B------:R-:W-:Y:S05]  /*11c10*/  BRA `(.L_x_391) ;  /* 0xffffff5800447947 */ /* 0x000fea000383ffff */
.L_x_175:
[----:B-1----:R1:W2:Y:S02]  /*11c20*/  SYNCS.PHASECHK.TRANS64.TRYWAIT P0, [R0+URZ+0x7070], R3 ;  /* 0x00707003000075a7 */ /* 0x0022a400080011ff */
[----:B--2---:R-:W-:Y:S05]  /*11c30*/  @!P0 NANOSLEEP.SYNCS 0x989680 ;  /* 0x009896800000895d */ /* 0x004fea0003900000 */
[----:B------:R-:W2:Y:S02]  /*11c40*/  @!P0 SYNCS.PHASECHK.TRANS64 P0, [R0+URZ+0x7070], R3 ;  /* 0x00707003000085a7 */ /* 0x000ea400080010ff */
[----:B--2---:R-:W-:Y:S05]  /*11c50*/  @!P0 BRA `(.L_x_175) ;  /* 0xfffffffc00f08947 */ /* 0x004fea000383ffff */
[----:B------:R-:W-:Y:S05]  /*11c60*/  BRA `(.L_x_392) ;  /* 0xffffff5800887947 */ /* 0x000fea000383ffff */
.L_x_177:
[----:B-1----:R1:W2:Y:S02]  /*11c70*/  SYNCS.PHASECHK.TRANS64.TRYWAIT P0, [R0+URZ+0x7090], R25 ;  /* 0x00709019000075a7 */ /* 0x0022a400080011ff */
[----:B--2---:R-:W-:Y:S05]  /*11c80*/  @!P0 NANOSLEEP.SYNCS 0x989680 ;  /* 0x009896800000895d */ /* 0x004fea0003900000 */
[----:B------:R-:W2:Y:S02]  /*11c90*/  @!P0 SYNCS.PHASECHK.TRANS64 P0, [R0+URZ+0x7090], R25 ;  /* 0x00709019000085a7 */ /* 0x000ea400080010ff */
[----:B--2---:R-:W-:Y:S05]  /*11ca0*/  @!P0 BRA `(.L_x_177) ;  /* 0xfffffffc00f08947 */ /* 0x004fea000383ffff */
[----:B------:R-:W-:Y:S05]  /*11cb0*/  BRA `(.L_x_393) ;  /* 0xffffff5800cc7947 */ /* 0x000fea000383ffff */
.L_x_182:
[----:B---3--:R3:W4:Y:S02]  /*11cc0*/  SYNCS.PHASECHK.TRANS64.TRYWAIT P0, [R0+URZ+0x7080], R3 ;  /* 0x00708003000075a7 */ /* 0x00872400080011ff */
[----:B----4-:R-:W-:Y:S05]  /*11cd0*/  @!P0 NANOSLEEP.SYNCS 0x989680 ;  /* 0x009896800000895d */ /* 0x010fea0003900000 */
[----:B------:R-:W4:Y:S02]  /*11ce0*/  @!P0 SYNCS.PHASECHK.TRANS64 P0, [R0+URZ+0x7080], R3 ;  /* 0x00708003000085a7 */ /* 0x000f2400080010ff */
[----:B----4-:R-:W-:Y:S05]  /*11cf0*/  @!P0 BRA `(.L_x_182) ;  /* 0xfffffffc00f08947 */ /* 0x010fea000383ffff */
[----:B------:R-:W-:Y:S05]  /*11d00*/  BRA `(.L_x_394) ;  /* 0xffffff5c00487947 */ /* 0x000fea000383ffff */
.L_x_184:
[----:B--2---:R2:W3:Y:S02]  /*11d10*/  SYNCS.PHASECHK.TRANS64.TRYWAIT P0, [R0+URZ+0x7098], R25 ;  /* 0x00709819000075a7 */ /* 0x0044e400080011ff */
[----:B---3--:R-:W-:Y:S05]  /*11d20*/  @!P0 NANOSLEEP.SYNCS 0x989680 ;  /* 0x009896800000895d */ /* 0x008fea0003900000 */
[----:B------:R-:W3:Y:S02]  /*11d30*/  @!P0 SYNCS.PHASECHK.TRANS64 P0, [R0+URZ+0x7098], R25 ;  /* 0x00709819000085a7 */ /* 0x000ee400080010ff */
[----:B---3--:R-:W-:Y:S05]  /*11d40*/  @!P0 BRA `(.L_x_184) ;  /* 0xfffffffc00f08947 */ /* 0x008fea000383ffff */
[----:B------:R-:W-:Y:S05]  /*11d50*/  BRA `(.L_x_395) ;  /* 0xffffff5c00847947 */ /* 0x000fea000383ffff */
.L_x_191:
[----:B------:R1:W1:Y:S02]  /*11d60*/  SYNCS.PHASECHK.TRANS64.TRYWAIT P0, [R0+URZ+0x7070], R3 ;  /* 0x00707003000075a7 */ /* 0x00026400080011ff */
[----:B-1----:R-:W-:Y:S05]  /*11d70*/  @!P0 NANOSLEEP.SYNCS 0x989680 ;  /* 0x009896800000895d */ /* 0x002fea0003900000 */
[----:B------:R-:W1:Y:S02]  /*11d80*/  @!P0 SYNCS.PHASECHK.TRANS64 P0, [R0+URZ+0x7070], R3 ;  /* 0x00707003000085a7 */ /* 0x000e6400080010ff */
[----:B-1----:R-:W-:Y:S05]  /*11d90*/  @!P0 BRA `(.L_x_191) ;  /* 0xfffffffc00f08947 */ /* 0x002fea000383ffff */
[----:B------:R-:W-:Y:S05]  /*11da0*/  BRA `(.L_x_396) ;  /* 0xffffff6000207947 */ /* 0x000fea000383ffff */
.L_x_194:
[----:B------:R1:W1:Y:S02]  /*11db0*/  SYNCS.PHASECHK.TRANS64.TRYWAIT P0, [R0+URZ+0x7090], R5 ;  /* 0x00709005000075a7 */ /* 0x00026400080011ff */
[----:B-1----:R-:W-:Y:S05]  /*11dc0*/  @!P0 NANOSLEEP.SYNCS 0x989680 ;  /* 0x009896800000895d */ /* 0x002fea0003900000 */
[----:B------:R-:W1:Y:S02]  /*11dd0*/  @!P0 SYNCS.PHASECHK.TRANS64 P0, [R0+URZ+0x7090], R5 ;  /* 0x00709005000085a7 */ /* 0x000e6400080010ff */
[----:B-1----:R-:W-:Y:S05]  /*11de0*/  @!P0 BRA `(.L_x_194) ;  /* 0xfffffffc00f08947 */ /* 0x002fea000383ffff */
[----:B------:R-:W-:Y:S05]  /*11df0*/  BRA `(.L_x_397) ;  /* 0xffffff6000407947 */ /* 0x000fea000383ffff */
.L_x_196:
[----:B-1----:R1:W3:Y:S02]  /*11e00*/  SYNCS.PHASECHK.TRANS64.TRYWAIT P0, [R0+URZ+0x70c0], R5 ;  /* 0x0070c005000075a7 */ /* 0x0022e400080011ff */
[----:B---3--:R-:W-:Y:S05]  /*11e10*/  @!P0 NANOSLEEP.SYNCS 0x989680 ;  /* 0x009896800000895d */ /* 0x008fea0003900000 */
[----:B------:R-:W3:Y:S02]  /*11e20*/  @!P0 SYNCS.PHASECHK.TRANS64 P0, [R0+URZ+0x70c0], R5 ;  /* 0x0070c005000085a7 */ /* 0x000ee400080010ff */
[----:B---3--:R-:W-:Y:S05]  /*11e30*/  @!P0 BRA `(.L_x_196) ;  /* 0xfffffffc00f08947 */ /* 0x008fea000383ffff */
[----:B------:R-:W-:Y:S05]  /*11e40*/  BRA `(.L_x_398) ;  /* 0xffffff6000747947 */ /* 0x000fea000383ffff */
.L_x_204:
[----:B------:R1:W1:Y:S02]  /*11e50*/  SYNCS.PHASECHK.TRANS64.TRYWAIT P0, [R0+URZ+0x7080], R3 ;  /* 0x00708003000075a7 */ /* 0x00026400080011ff */
[----:B-1----:R-:W-:Y:S05]  /*11e60*/  @!P0 NANOSLEEP.SYNCS 0x989680 ;  /* 0x009896800000895d */ /* 0x002fea0003900000 */
[----:B------:R-:W1:Y:S02]  /*11e70*/  @!P0 SYNCS.PHASECHK.TRANS64 P0, [R0+URZ+0x7080], R3 ;  /* 0x00708003000085a7 */ /* 0x000e6400080010ff */
[----:B-1----:R-:W-:Y:S05]  /*11e80*/  @!P0 BRA `(.L_x_204) ;  /* 0xfffffffc00f08947 */ /* 0x002fea000383ffff */
[----:B------:R-:W-:Y:S05]  /*11e90*/  BRA `(.L_x_399) ;  /* 0xffffff6800ac7947 */ /* 0x000fea000383ffff */
.L_x_207:
[----:B------:R1:W1:Y:S02]  /*11ea0*/  SYNCS.PHASECHK.TRANS64.TRYWAIT P0, [R0+URZ+0x7098], R5 ;  /* 0x00709805000075a7 */ /* 0x00026400080011ff */
[----:B-1----:R-:W-:Y:S05]  /*11eb0*/  @!P0 NANOSLEEP.SYNCS 0x989680 ;  /* 0x009896800000895d */ /* 0x002fea0003900000 */
[----:B------:R-:W1:Y:S02]  /*11ec0*/  @!P0 SYNCS.PHASECHK.TRANS64 P0, [R0+URZ+0x7098], R5 ;  /* 0x00709805000085a7 */ /* 0x000e6400080010ff */
[----:B-1----:R-:W-:Y:S05]  /*11ed0*/  @!P0 BRA `(.L_x_207) ;  /* 0xfffffffc00f08947 */ /* 0x002fea000383ffff */
[----:B------:R-:W-:Y:S05]  /*11ee0*/  BRA `(.L_x_400) ;  /* 0xffffff6800cc7947 */ /* 0x000fea000383ffff */
.L_x_209:
[----:B--2---:R2:W1:Y:S02]  /*11ef0*/  SYNCS.PHASECHK.TRANS64.TRYWAIT P0, [R0+URZ+0x70c8], R9 ;  /* 0x0070c809000075a7 */ /* 0x00446400080011ff */
[----:B-1----:R-:W-:Y:S05]  /*11f00*/  @!P0 NANOSLEEP.SYNCS 0x989680 ;  /* 0x009896800000895d */ /* 0x002fea0003900000 */
[----:B------:R-:W1:Y:S02]  /*11f10*/  @!P0 SYNCS.PHASECHK.TRANS64 P0, [R0+URZ+0x70c8], R9 ;  /* 0x0070c809000085a7 */ /* 0x000e6400080010ff */
[----:B-1----:R-:W-:Y:S05]  /*11f20*/  @!P0 BRA `(.L_x_209) ;  /* 0xfffffffc00f08947 */ /* 0x002fea000383ffff */
[----:B------:R-:W-:Y:S05]  /*11f30*/  BRA `(.L_x_401) ;  /* 0xffffff6800d87947 */ /* 0x000fea000383ffff */
.L_x_219:
[----:B------:R-:W-:-:S07]  /*11f40*/  MOV R0, UR7 ;  /* 0x0000000700007c02 */ /* 0x000fce0008000f00 */
.L_x_402:
[----:B-1----:R1:W2:Y:S02]  /*11f50*/  SYNCS.PHASECHK.TRANS64.TRYWAIT P0, [R0+URZ], R3 ;  /* 0x00000003000075a7 */ /* 0x0022a400080011ff */
[----:B--2---:R-:W-:Y:S05]  /*11f60*/  @!P0 NANOSLEEP.SYNCS 0x989680 ;  /* 0x009896800000895d */ /* 0x004fea0003900000 */
[----:B------:R-:W2:Y:S02]  /*11f70*/  @!P0 SYNCS.PHASECHK.TRANS64 P0, [R0+URZ], R3 ;  /* 0x00000003000085a7 */ /* 0x000ea400080010ff */
[----:B--2---:R-:W-:Y:S05]  /*11f80*/  @!P0 BRA `(.L_x_402) ;  /* 0xfffffffc00f08947 */ /* 0x004fea000383ffff */
[----:B------:R-:W-:Y:S05]  /*11f90*/  BRA `(.L_x_403) ;  /* 0xffffff7400ec7947 */ /* 0x000fea000383ffff */
.L_x_222:
[----:B------:R-:W-:-:S07]  /*11fa0*/  MOV R0, UR5 ;  /* 0x0000000500007c02 */ /* 0x000fce0008000f00 */
.L_x_404:
[----:B-1----:R1:W3:Y:S02]  /*11fb0*/  SYNCS.PHASECHK.TRANS64.TRYWAIT P1, [R0+URZ], R3 ;  /* 0x00000003000075a7 */ /* 0x0022e400080211ff */
[----:B---3--:R-:W-:Y:S05]  /*11fc0*/  @!P1 NANOSLEEP.SYNCS 0x989680 ;  /* 0x009896800000995d */ /* 0x008fea0003900000 */
[----:B------:R-:W3:Y:S02]  /*11fd0*/  @!P1 SYNCS.PHASECHK.TRANS64 P1, [R0+URZ], R3 ;  /* 0x00000003000095a7 */ /* 0x000ee400080210ff */
[----:B---3--:R-:W-:Y:S05]  /*11fe0*/  @!P1 BRA `(.L_x_404) ;  /* 0xfffffffc00f09947 */ /* 0x008fea000383ffff */
[----:B------:R-:W-:Y:S05]  /*11ff0*/  BRA `(.L_x_405) ;  /* 0xffffff78006c7947 */ /* 0x000fea000383ffff */
.L_x_229:
[----:B-1----:R-:W-:-:S04]  /*12000*/  MOV R4, UR42 ;  /* 0x0000002a00047c02 */ /* 0x002fc80008000f00 */
[----:B------:R1:W2:Y:S03]  /*12010*/  SYNCS.PHASECHK.TRANS64.TRYWAIT P5, [R4+URZ], R3 ;  /* 0x00000003040075a7 */ /* 0x0002a600080a11ff */
[----:B--2---:R-:W-:Y:S05]  /*12020*/  @!P5 NANOSLEEP.SYNCS 0x989680 ;  /* 0x009896800000d95d */ /* 0x004fea0003900000 */
[----:B------:R-:W2:Y:S02]  /*12030*/  @!P5 SYNCS.PHASECHK.TRANS64 P5, [R4+URZ], R3 ;  /* 0x000000030400d5a7 */ /* 0x000ea400080a10ff */
[----:B--2---:R-:W-:Y:S05]  /*12040*/  @!P5 BRA `(.L_x_229) ;  /* 0xfffffffc00ecd947 */ /* 0x004fea000383ffff */
[----:B------:R-:W-:Y:S05]  /*12050*/  BRA `(.L_x_406) ;  /* 0xffffff8400a47947 */ /* 0x000fea000383ffff */
.L_x_234:
[----:B------:R-:W-:-:S07]  /*12060*/  MOV R5, UR6 ;  /* 0x0000000600057c02 */ /* 0x000fce0008000f00 */
.L_x_407:
[----:B---3--:R3:W4:Y:S02]  /*12070*/  SYNCS.PHASECHK.TRANS64.TRYWAIT P2, [R5+URZ], R0 ;  /* 0x00000000050075a7 */ /* 0x00872400080411ff */
[----:B----4-:R-:W-:Y:S05]  /*12080*/  @!P2 NANOSLEEP.SYNCS 0x989680 ;  /* 0x009896800000a95d */ /* 0x010fea0003900000 */
[----:B------:R-:W4:Y:S02]  /*12090*/  @!P2 SYNCS.PHASECHK.TRANS64 P2, [R5+URZ], R0 ;  /* 0x000000000500a5a7 */ /* 0x000f2400080410ff */
[----:B----4-:R-:W-:Y:S05]  /*120a0*/  @!P2 BRA `(.L_x_407) ;  /* 0xfffffffc00f0a947 */ /* 0x010fea000383ffff */
[----:B------:R-:W-:Y:S05]  /*120b0*/  BRA `(.L_x_408) ;  /* 0xffffffb4003c7947 */ /* 0x000fea000383ffff */
.L_x_239:
[----:B------:R-:W-:-:S07]  /*120c0*/  MOV R3, UR6 ;  /* 0x0000000600037c02 */ /* 0x000fce0008000f00 */
.L_x_409:
[----:B-1----:R1:W2:Y:S02]  /*120d0*/  SYNCS.PHASECHK.TRANS64.TRYWAIT P1, [R3+URZ], R0 ;  /* 0x00000000030075a7 */ /* 0x0022a400080211ff */
[----:B--2---:R-:W-:Y:S05]  /*120e0*/  @!P1 NANOSLEEP.SYNCS 0x989680 ;  /* 0x009896800000995d */ /* 0x004fea0003900000 */
[----:B------:R-:W2:Y:S02]  /*120f0*/  @!P1 SYNCS.PHASECHK.TRANS64 P1, [R3+URZ], R0 ;  /* 0x00000000030095a7 */ /* 0x000ea400080210ff */
[----:B--2---:R-:W-:Y:S05]  /*12100*/  @!P1 BRA `(.L_x_409) ;  /* 0xfffffffc00f09947 */ /* 0x004fea000383ffff */
[----:B------:R-:W-:Y:S05]  /*12110*/  BRA `(.L_x_410) ;  /* 0xffffffb8009c7947 */ /* 0x000fea000383ffff */
.L_x_244:
[----:B------:R-:W-:-:S07]  /*12120*/  MOV R0, UR4 ;  /* 0x0000000400007c02 */ /* 0x000fce0008000f00 */
.L_x_411:
[----:B-1----:R1:W3:Y:S02]  /*12130*/  SYNCS.PHASECHK.TRANS64.TRYWAIT P0, [R0+URZ], R3 ;  /* 0x00000003000075a7 */ /* 0x0022e400080011ff */
[----:B---3--:R-:W-:Y:S05]  /*12140*/  @!P0 NANOSLEEP.SYNCS 0x989680 ;  /* 0x009896800000895d */ /* 0x008fea0003900000 */
[----:B------:R-:W3:Y:S02]  /*12150*/  @!P0 SYNCS.PHASECHK.TRANS64 P0, [R0+URZ], R3 ;  /* 0x00000003000085a7 */ /* 0x000ee400080010ff */
[----:B---3--:R-:W-:Y:S05]  /*12160*/  @!P0 BRA `(.L_x_411) ;  /* 0xfffffffc00f08947 */ /* 0x008fea000383ffff */
[----:B------:R-:W-:Y:S05]  /*12170*/  BRA `(.L_x_412) ;  /* 0xffffffbc00407947 */ /* 0x000fea000383ffff */
.L_x_250:
[----:B------:R-:W-:-:S07]  /*12180*/  MOV R3, UR8 ;  /* 0x0000000800037c02 */ /* 0x000fce0008000f00 */
.L_x_413:
[----:B-1----:R1:W2:Y:S02]  /*12190*/  SYNCS.PHASECHK.TRANS64.TRYWAIT P1, [R3+URZ+0x7010], R6 ;  /* 0x00701006030075a7 */ /* 0x0022a400080211ff */
[----:B--2---:R-:W-:Y:S05]  /*121a0*/  @!P1 NANOSLEEP.SYNCS 0x989680 ;  /* 0x009896800000995d */ /* 0x004fea0003900000 */
[----:B------:R-:W2:Y:S02]  /*121b0*/  @!P1 SYNCS.PHASECHK.TRANS64 P1, [R3+URZ+0x7010], R6 ;  /* 0x00701006030095a7 */ /* 0x000ea400080210ff */
[----:B--2---:R-:W-:Y:S05]  /*121c0*/  @!P1 BRA `(.L_x_413) ;  /* 0xfffffffc00f09947 */ /* 0x004fea000383ffff */
[----:B------:R-:W-:Y:S05]  /*121d0*/  BRA `(.L_x_414) ;  /* 0xffffffc000e47947 */ /* 0x000fea000383ffff */
.L_x_256:
[----:B--2---:R-:W-:-:S07]  /*121e0*/  MOV R0, UR17 ;  /* 0x0000001100007c02 */ /* 0x004fce0008000f00 */
.L_x_415:
[----:B-1----:R1:W2:Y:S02]  /*121f0*/  SYNCS.PHASECHK.TRANS64.TRYWAIT P1, [R0+URZ+0x7038], R5 ;  /* 0x00703805000075a7 */ /* 0x0022a400080211ff */
[----:B--2---:R-:W-:Y:S05]  /*12200*/  @!P1 NANOSLEEP.SYNCS 0x989680 ;  /* 0x009896800000995d */ /* 0x004fea0003900000 */
[----:B------:R-:W2:Y:S02]  /*12210*/  @!P1 SYNCS.PHASECHK.TRANS64 P1, [R0+URZ+0x7038], R5 ;  /* 0x00703805000095a7 */ /* 0x000ea400080210ff */
[----:B--2---:R-:W-:Y:S05]  /*12220*/  @!P1 BRA `(.L_x_415) ;  /* 0xfffffffc00f09947 */ /* 0x004fea000383ffff */
[----:B------:R-:W-:Y:S05]  /*12230*/  BRA `(.L_x_416) ;  /* 0xffffffc400387947 */ /* 0x000fea000383ffff */
.L_x_262:
[----:B------:R-:W-:-:S07]  /*12240*/  MOV R3, UR8 ;  /* 0x0000000800037c02 */ /* 0x000fce0008000f00 */
.L_x_417:
[----:B-1----:R1:W2:Y:S02]  /*12250*/  SYNCS.PHASECHK.TRANS64.TRYWAIT P1, [R3+URZ+0x7018], R6 ;  /* 0x00701806030075a7 */ /* 0x0022a400080211ff */
[----:B--2---:R-:W-:Y:S05]  /*12260*/  @!P1 NANOSLEEP.SYNCS 0x989680 ;  /* 0x009896800000995d */ /* 0x004fea0003900000 */
[----:B------:R-:W2:Y:S02]  /*12270*/  @!P1 SYNCS.PHASECHK.TRANS64 P1, [R3+URZ+0x7018], R6 ;  /* 0x00701806030095a7 */ /* 0x000ea400080210ff */
[----:B--2---:R-:W-:Y:S05]  /*12280*/  @!P1 BRA `(.L_x_417) ;  /* 0xfffffffc00f09947 */ /* 0x004fea000383ffff */
[----:B------:R-:W-:Y:S05]  /*12290*/  BRA `(.L_x_418) ;  /* 0xffffffc400a47947 */ /* 0x000fea000383ffff */
.L_x_268:
[----:B--2---:R-:W-:-:S07]  /*122a0*/  MOV R0, UR17 ;  /* 0x0000001100007c02 */ /* 0x004fce0008000f00 */
.L_x_419:
[----:B-1----:R1:W2:Y:S02]  /*122b0*/  SYNCS.PHASECHK.TRANS64.TRYWAIT P1, [R0+URZ+0x7038], R3 ;  /* 0x00703803000075a7 */ /* 0x0022a400080211ff */
[----:B--2---:R-:W-:Y:S05]  /*122c0*/  @!P1 NANOSLEEP.SYNCS 0x989680 ;  /* 0x009896800000995d */ /* 0x004fea0003900000 */
[----:B------:R-:W2:Y:S02]  /*122d0*/  @!P1 SYNCS.PHASECHK.TRANS64 P1, [R0+URZ+0x7038], R3 ;  /* 0x00703803000095a7 */ /* 0x000ea400080210ff */
[----:B--2---:R-:W-:Y:S05]  /*122e0*/  @!P1 BRA `(.L_x_419) ;  /* 0xfffffffc00f09947 */ /* 0x004fea000383ffff */
[----:B------:R-:W-:Y:S05]  /*122f0*/  BRA `(.L_x_420) ;  /* 0xffffffc800047947 */ /* 0x000fea000383ffff */
.L_x_274:
[----:B--2---:R-:W-:-:S07]  /*12300*/  MOV R0, UR17 ;  /* 0x0000001100007c02 */ /* 0x004fce0008000f00 */
.L_x_421:
[----:B-1----:R1:W2:Y:S02]  /*12310*/  SYNCS.PHASECHK.TRANS64.TRYWAIT P1, [R0+URZ+0x7038], R3 ;  /* 0x00703803000075a7 */ /* 0x0022a400080211ff */
[----:B--2---:R-:W-:Y:S05]  /*12320*/  @!P1 NANOSLEEP.SYNCS 0x989680 ;  /* 0x009896800000995d */ /* 0x004fea0003900000 */
[----:B------:R-:W2:Y:S02]  /*12330*/  @!P1 SYNCS.PHASECHK.TRANS64 P1, [R0+URZ+0x7038], R3 ;  /* 0x00703803000095a7 */ /* 0x000ea400080210ff */
[----:B--2---:R-:W-:Y:S05]  /*12340*/  @!P1 BRA `(.L_x_421) ;  /* 0xfffffffc00f09947 */ /* 0x004fea000383ffff */
[----:B------:R-:W-:Y:S05]  /*12350*/  BRA `(.L_x_422) ;  /* 0xffffffc800bc7947 */ /* 0x000fea000383ffff */
.L_x_279:
[----:B------:R-:W-:-:S07]  /*12360*/  MOV R0, UR17 ;  /* 0x0000001100007c02 */ /* 0x000fce0008000f00 */
.L_x_423:
[----:B-1----:R1:W2:Y:S02]  /*12370*/  SYNCS.PHASECHK.TRANS64.TRYWAIT P1, [R0+URZ+0x7038], R3 ;  /* 0x00703803000075a7 */ /* 0x0022a400080211ff */
[----:B--2---:R-:W-:Y:S05]  /*12380*/  @!P1 NANOSLEEP.SYNCS 0x989680 ;  /* 0x009896800000995d */ /* 0x004fea0003900000 */
[----:B------:R-:W2:Y:S02]  /*12390*/  @!P1 SYNCS.PHASECHK.TRANS64 P1, [R0+URZ+0x7038], R3 ;  /* 0x00703803000095a7 */ /* 0x000ea400080210ff */
[----:B--2---:R-:W-:Y:S05]  /*123a0*/  @!P1 BRA `(.L_x_423) ;  /* 0xfffffffc00f09947 */ /* 0x004fea000383ffff */
[----:B------:R-:W-:Y:S05]  /*123b0*/  BRA `(.L_x_424) ;  /* 0xffffffcc00307947 */ /* 0x000fea000383ffff */
.L_x_284:
[----:B------:R-:W-:-:S07]  /*123c0*/  MOV R0, UR17 ;  /* 0x0000001100007c02 */ /* 0x000fce0008000f00 */
.L_x_425:
[----:B-1----:R1:W2:Y:S02]  /*123d0*/  SYNCS.PHASECHK.TRANS64.TRYWAIT P1, [R0+URZ+0x7038], R3 ;  /* 0x00703803000075a7 */ /* 0x0022a400080211ff */
[----:B--2---:R-:W-:Y:S05]  /*123e0*/  @!P1 NANOSLEEP.SYNCS 0x989680 ;  /* 0x009896800000995d */ /* 0x004fea0003900000 */
[----:B------:R-:W2:Y:S02]  /*123f0*/  @!P1 SYNCS.PHASECHK.TRANS64 P1, [R0+URZ+0x7038], R3 ;  /* 0x00703803000095a7 */ /* 0x000ea400080210ff */
[----:B--2---:R-:W-:Y:S05]  /*12400*/  @!P1 BRA `(.L_x_425) ;  /* 0xfffffffc00f09947 */ /* 0x004fea000383ffff */
[----:B------:R-:W-:Y:S05]  /*12410*/  BRA `(.L_x_426) ;  /* 0xffffffcc00987947 */ /* 0x000fea000383ffff */
.L_x_289:
[----:B------:R-:W-:-:S07]  /*12420*/  MOV R0, UR17 ;  /* 0x0000001100007c02 */ /* 0x000fce0008000f00 */
.L_x_427:
[----:B-1----:R1:W2:Y:S02]  /*12430*/  SYNCS.PHASECHK.TRANS64.TRYWAIT P1, [R0+URZ+0x7038], R3 ;  /* 0x00703803000075a7 */ /* 0x0022a400080211ff */
[----:B--2---:R-:W-:Y:S05]  /*12440*/  @!P1 NANOSLEEP.SYNCS 0x989680 ;  /* 0x009896800000995d */ /* 0x004fea0003900000 */
[----:B------:R-:W2:Y:S02]  /*12450*/  @!P1 SYNCS.PHASECHK.TRANS64 P1, [R0+URZ+0x7038], R3 ;  /* 0x00703803000095a7 */ /* 0x000ea400080210ff */
[----:B--2---:R-:W-:Y:S05]  /*12460*/  @!P1 BRA `(.L_x_427) ;  /* 0xfffffffc00f09947 */ /* 0x004fea000383ffff */
[----:B------:R-:W-:Y:S05]  /*12470*/  BRA `(.L_x_428) ;  /* 0xffffffd000007947 */ /* 0x000fea000383ffff */
.L_x_294:
[----:B------:R-:W-:-:S07]  /*12480*/  MOV R0, UR17 ;  /* 0x0000001100007c02 */ /* 0x000fce0008000f00 */
.L_x_429:
[----:B-1----:R1:W2:Y:S02]  /*12490*/  SYNCS.PHASECHK.TRANS64.TRYWAIT P1, [R0+URZ+0x7038], R3 ;  /* 0x00703803000075a7 */ /* 0x0022a400080211ff */
[----:B--2---:R-:W-:Y:S05]  /*124a0*/  @!P1 NANOSLEEP.SYNCS 0x989680 ;  /* 0x009896800000995d */ /* 0x004fea0003900000 */
[----:B------:R-:W2:Y:S02]  /*124b0*/  @!P1 SYNCS.PHASECHK.TRANS64 P1, [R0+URZ+0x7038], R3 ;  /* 0x00703803000095a7 */ /* 0x000ea400080210ff */
[----:B--2---:R-:W-:Y:S05]  /*124c0*/  @!P1 BRA `(.L_x_429) ;  /* 0xfffffffc00f09947 */ /* 0x004fea000383ffff */
[----:B------:R-:W-:Y:S05]  /*124d0*/  BRA `(.L_x_430) ;  /* 0xffffffd000687947 */ /* 0x000fea000383ffff */
.L_x_299:
[----:B------:R-:W-:-:S07]  /*124e0*/  MOV R0, UR17 ;  /* 0x0000001100007c02 */ /* 0x000fce0008000f00 */
.L_x_431:
[----:B-1----:R1:W2:Y:S02]  /*124f0*/  SYNCS.PHASECHK.TRANS64.TRYWAIT P1, [R0+URZ+0x7038], R3 ;  /* 0x00703803000075a7 */ /* 0x0022a400080211ff */
[----:B--2---:R-:W-:Y:S05]  /*12500*/  @!P1 NANOSLEEP.SYNCS 0x989680 ;  /* 0x009896800000995d */ /* 0x004fea0003900000 */
[----:B------:R-:W2:Y:S02]  /*12510*/  @!P1 SYNCS.PHASECHK.TRANS64 P1, [R0+URZ+0x7038], R3 ;  /* 0x00703803000095a7 */ /* 0x000ea400080210ff */
[----:B--2---:R-:W-:Y:S05]  /*12520*/  @!P1 BRA `(.L_x_431) ;  /* 0xfffffffc00f09947 */ /* 0x004fea000383ffff */
[----:B------:R-:W-:Y:S05]  /*12530*/  BRA `(.L_x_432) ;  /* 0xffffffd000d07947 */ /* 0x000fea000383ffff */
.L_x_304:
[----:B------:R-:W-:-:S07]  /*12540*/  MOV R0, UR17 ;  /* 0x0000001100007c02 */ /* 0x000fce0008000f00 */
.L_x_433:
[----:B-1----:R1:W2:Y:S02]  /*12550*/  SYNCS.PHASECHK.TRANS64.TRYWAIT P1, [R0+URZ+0x7038], R3 ;  /* 0x00703803000075a7 */ /* 0x0022a400080211ff */
[----:B--2---:R-:W-:Y:S05]  /*12560*/  @!P1 NANOSLEEP.SYNCS 0x989680 ;  /* 0x009896800000995d */ /* 0x004fea0003900000 */
[----:B------:R-:W2:Y:S02]  /*12570*/  @!P1 SYNCS.PHASECHK.TRANS64 P1, [R0+URZ+0x7038], R3 ;  /* 0x00703803000095a7 */ /* 0x000ea400080210ff */
[----:B--2---:R-:W-:Y:S05]  /*12580*/  @!P1 BRA `(.L_x_433) ;  /* 0xfffffffc00f09947 */ /* 0x004fea000383ffff */
[----:B------:R-:W-:Y:S05]  /*12590*/  BRA `(.L_x_434) ;  /* 0xffffffd400387947 */ /* 0x000fea000383ffff */
.L_x_309:
[----:B------:R-:W-:-:S07]  /*125a0*/  MOV R0, UR17 ;  /* 0x0000001100007c02 */ /* 0x000fce0008000f00 */
.L_x_435:
[----:B-1----:R1:W2:Y:S02]  /*125b0*/  SYNCS.PHASECHK.TRANS64.TRYWAIT P1, [R0+URZ+0x7038], R3 ;  /* 0x00703803000075a7 */ /* 0x0022a400080211ff */
[----:B--2---:R-:W-:Y:S05]  /*125c0*/  @!P1 NANOSLEEP.SYNCS 0x989680 ;  /* 0x009896800000995d */ /* 0x004fea0003900000 */
[----:B------:R-:W2:Y:S02]  /*125d0*/  @!P1 SYNCS.PHASECHK.TRANS64 P1, [R0+URZ+0x7038], R3 ;  /* 0x00703803000095a7 */ /* 0x000ea400080210ff */
[----:B--2---:R-:W-:Y:S05]  /*125e0*/  @!P1 BRA `(.L_x_435) ;  /* 0xfffffffc00f09947 */ /* 0x004fea000383ffff */
[----:B------:R-:W-:Y:S05]  /*125f0*/  BRA `(.L_x_436) ;  /* 0xffffffd400a07947 */ /* 0x000fea000383ffff */
.L_x_315:
[----:B------:R-:W-:-:S07]  /*12600*/  MOV R0, UR17 ;  /* 0x0000001100007c02 */ /* 0x000fce0008000f00 */
.L_x_437:
[----:B-1----:R1:W2:Y:S02]  /*12610*/  SYNCS.PHASECHK.TRANS64.TRYWAIT P1, [R0+URZ+0x7038], R3 ;  /* 0x00703803000075a7 */ /* 0x0022a400080211ff */
[----:B--2---:R-:W-:Y:S05]  /*12620*/  @!P1 NANOSLEEP.SYNCS 0x989680 ;  /* 0x009896800000995d */ /* 0x004fea0003900000 */
[----:B------:R-:W2:Y:S02]  /*12630*/  @!P1 SYNCS.PHASECHK.TRANS64 P1, [R0+URZ+0x7038], R3 ;  /* 0x00703803000095a7 */ /* 0x000ea400080210ff */
[----:B--2---:R-:W-:Y:S05]  /*12640*/  @!P1 BRA `(.L_x_437) ;  /* 0xfffffffc00f09947 */ /* 0x004fea000383ffff */
[----:B------:R-:W-:Y:S05]  /*12650*/  BRA `(.L_x_438) ;  /* 0xffffffd800247947 */ /* 0x000fea000383ffff */
.L_x_320:
[----:B------:R-:W-:-:S07]  /*12660*/  MOV R0, UR17 ;  /* 0x0000001100007c02 */ /* 0x000fce0008000f00 */
.L_x_439:
[----:B-1----:R1:W2:Y:S02]  /*12670*/  SYNCS.PHASECHK.TRANS64.TRYWAIT P1, [R0+URZ+0x7038], R3 ;  /* 0x00703803000075a7 */ /* 0x0022a400080211ff */
[----:B--2---:R-:W-:Y:S05]  /*12680*/  @!P1 NANOSLEEP.SYNCS 0x989680 ;  /* 0x009896800000995d */ /* 0x004fea0003900000 */
[----:B------:R-:W2:Y:S02]  /*12690*/  @!P1 SYNCS.PHASECHK.TRANS64 P1, [R0+URZ+0x7038], R3 ;  /* 0x00703803000095a7 */ /* 0x000ea400080210ff */
[----:B--2---:R-:W-:Y:S05]  /*126a0*/  @!P1 BRA `(.L_x_439) ;  /* 0xfffffffc00f09947 */ /* 0x004fea000383ffff */
[----:B------:R-:W-:Y:S05]  /*126b0*/  BRA `(.L_x_440) ;  /* 0xffffffd8008c7947 */ /* 0x000fea000383ffff */
.L_x_325:
[----:B------:R-:W-:-:S07]  /*126c0*/  MOV R0, UR17 ;  /* 0x0000001100007c02 */ /* 0x000fce0008000f00 */
.L_x_441:
[----:B-1----:R1:W2:Y:S02]  /*126d0*/  SYNCS.PHASECHK.TRANS64.TRYWAIT P1, [R0+URZ+0x7038], R3 ;  /* 0x00703803000075a7 */ /* 0x0022a400080211ff */
[----:B--2---:R-:W-:Y:S05]  /*126e0*/  @!P1 NANOSLEEP.SYNCS 0x989680 ;  /* 0x009896800000995d */ /* 0x004fea0003900000 */
[----:B------:R-:W2:Y:S02]  /*126f0*/  @!P1 SYNCS.PHASECHK.TRANS64 P1, [R0+URZ+0x7038], R3 ;  /* 0x00703803000095a7 */ /* 0x000ea400080210ff */
[----:B--2---:R-:W-:Y:S05]  /*12700*/  @!P1 BRA `(.L_x_441) ;  /* 0xfffffffc00f09947 */ /* 0x004fea000383ffff */
[----:B------:R-:W-:Y:S05]  /*12710*/  BRA `(.L_x_442) ;  /* 0xffffffd800fc7947 */ /* 0x000fea000383ffff */
.L_x_330:
[----:B------:R-:W-:-:S07]  /*12720*/  MOV R0, UR17 ;  /* 0x0000001100007c02 */ /* 0x000fce0008000f00 */
.L_x_443:
[----:B-1----:R1:W2:Y:S02]  /*12730*/  SYNCS.PHASECHK.TRANS64.TRYWAIT P1, [R0+URZ+0x7038], R3 ;  /* 0x00703803000075a7 */ /* 0x0022a400080211ff */
[----:B--2---:R-:W-:Y:S05]  /*12740*/  @!P1 NANOSLEEP.SYNCS 0x989680 ;  /* 0x009896800000995d */ /* 0x004fea0003900000 */
[----:B------:R-:W2:Y:S02]  /*12750*/  @!P1 SYNCS.PHASECHK.TRANS64 P1, [R0+URZ+0x7038], R3 ;  /* 0x00703803000095a7 */ /* 0x000ea400080210ff */
[----:B--2---:R-:W-:Y:S05]  /*12760*/  @!P1 BRA `(.L_x_443) ;  /* 0xfffffffc00f09947 */ /* 0x004fea000383ffff */
[----:B------:R-:W-:Y:S05]  /*12770*/  BRA `(.L_x_444) ;  /* 0xffffffdc00647947 */ /* 0x000fea000383ffff */
.L_x_335:
[----:B------:R-:W-:-:S07]  /*12780*/  MOV R0, UR17 ;  /* 0x0000001100007c02 */ /* 0x000fce0008000f00 */
.L_x_445:
[----:B-1----:R1:W2:Y:S02]  /*12790*/  SYNCS.PHASECHK.TRANS64.TRYWAIT P1, [R0+URZ+0x7038], R3 ;  /* 0x00703803000075a7 */ /* 0x0022a400080211ff */
[----:B--2---:R-:W-:Y:S05]  /*127a0*/  @!P1 NANOSLEEP.SYNCS 0x989680 ;  /* 0x009896800000995d */ /* 0x004fea0003900000 */
[----:B------:R-:W2:Y:S02]  /*127b0*/  @!P1 SYNCS.PHASECHK.TRANS64 P1, [R0+URZ+0x7038], R3 ;  /* 0x00703803000095a7 */ /* 0x000ea400080210ff */
[----:B--2---:R-:W-:Y:S05]  /*127c0*/  @!P1 BRA `(.L_x_445) ;  /* 0xfffffffc00f09947 */ /* 0x004fea000383ffff */
[----:B------:R-:W-:Y:S05]  /*127d0*/  BRA `(.L_x_446) ;  /* 0xffffffdc00d87947 */ /* 0x000fea000383ffff */
.L_x_340:
[----:B------:R-:W-:-:S07]  /*127e0*/  MOV R0, UR9 ;  /* 0x0000000900007c02 */ /* 0x000fce0008000f00 */
.L_x_447:
[----:B-1----:R1:W2:Y:S02]  /*127f0*/  SYNCS.PHASECHK.TRANS64.TRYWAIT P1, [R0+URZ+0x7038], R3 ;  /* 0x00703803000075a7 */ /* 0x0022a400080211ff */
[----:B--2---:R-:W-:Y:S05]  /*12800*/  @!P1 NANOSLEEP.SYNCS 0x989680 ;  /* 0x009896800000995d */ /* 0x004fea0003900000 */
[----:B------:R-:W2:Y:S02]  /*12810*/  @!P1 SYNCS.PHASECHK.TRANS64 P1, [R0+URZ+0x7038], R3 ;  /* 0x00703803000095a7 */ /* 0x000ea400080210ff */
[----:B--2---:R-:W-:Y:S05]  /*12820*/  @!P1 BRA `(.L_x_447) ;  /* 0xfffffffc00f09947 */ /* 0x004fea000383ffff */
[----:B------:R-:W-:Y:S05]  /*12830*/  BRA `(.L_x_448) ;  /* 0xffffffe000407947 */ /* 0x000fea000383ffff */
.L_x_347:
[----:B------:R-:W-:-:S07]  /*12840*/  MOV R0, UR17 ;  /* 0x0000001100007c02 */ /* 0x000fce0008000f00 */
.L_x_449:
[----:B-1----:R1:W4:Y:S02]  /*12850*/  SYNCS.PHASECHK.TRANS64.TRYWAIT P0, [R0+URZ+0x70b0], R3 ;  /* 0x0070b003000075a7 */ /* 0x00232400080011ff */
[----:B----4-:R-:W-:Y:S05]  /*12860*/  @!P0 NANOSLEEP.SYNCS 0x989680 ;  /* 0x009896800000895d */ /* 0x010fea0003900000 */
[----:B------:R-:W4:Y:S02]  /*12870*/  @!P0 SYNCS.PHASECHK.TRANS64 P0, [R0+URZ+0x70b0], R3 ;  /* 0x0070b003000085a7 */ /* 0x000f2400080010ff */
[----:B----4-:R-:W-:Y:S05]  /*12880*/  @!P0 BRA `(.L_x_449) ;  /* 0xfffffffc00f08947 */ /* 0x010fea000383ffff */
[----:B------:R-:W-:Y:S05]  /*12890*/  BRA `(.L_x_450) ;  /* 0xffffffe400d07947 */ /* 0x000fea000383ffff */
.L_x_349:
[----:B-1----:R-:W-:-:S07]  /*128a0*/  MOV R0, UR17 ;  /* 0x0000001100007c02 */ /* 0x002fce0008000f00 */
.L_x_451:
[----:B-1----:R1:W4:Y:S02]  /*128b0*/  SYNCS.PHASECHK.TRANS64.TRYWAIT P0, [R0+URZ+0x70b8], R3 ;  /* 0x0070b803000075a7 */ /* 0x00232400080011ff */
[----:B----4-:R-:W-:Y:S05]  /*128c0*/  @!P0 NANOSLEEP.SYNCS 0x989680 ;  /* 0x009896800000895d */ /* 0x010fea0003900000 */
[----:B------:R-:W4:Y:S02]  /*128d0*/  @!P0 SYNCS.PHASECHK.TRANS64 P0, [R0+URZ+0x70b8], R3 ;  /* 0x0070b803000085a7 */ /* 0x000f2400080010ff */
[----:B----4-:R-:W-:Y:S05]  /*128e0*/  @!P0 BRA `(.L_x_451) ;  /* 0xfffffffc00f08947 */ /* 0x010fea000383ffff */
[----:B------:R-:W-:Y:S05]  /*128f0*/  BRA `(.L_x_452) ;  /* 0xffffffe400e07947 */ /* 0x000fea000383ffff */
        .weak           $__internal_0_$__cuda_sm10x_tcgen05_guardrail_trap_col_being_dealloced_not_returned_by_alloc
        .type           $__internal_0_$__cuda_sm10x_tcgen05_guardrail_trap_col_being_dealloced_not_returned_by_alloc,@function
        .size           $__internal_0_$__cuda_sm10x_tcgen05_guardrail_trap_col_being_dealloced_not_returned_by_alloc,($__internal_1_$__cuda_sm10x_tcgen05_guardrail_trap_phase_invalid_during_alloc - $__internal_0_$__cuda_sm10x_tcgen05_guardrail_trap_col_being_dealloced_not_returned_by_alloc)
$__internal_0_$__cuda_sm10x_tcgen05_guardrail_trap_col_being_dealloced_not_returned_by_alloc:
[----:B------:R-:W-:Y:S05]  /*12900*/  BPT.TRAP 0x1 ;  /* 0x000000040000795c */ /* 0x000fea0000300000 */
[----:B------:R-:W-:-:S04]  /*12910*/  MOV R3, 0x0 ;  /* 0x0000000000037802 */ /* 0x000fc80000000f00 */
[----:B------:R-:W-:Y:S05]  /*12920*/  RET.REL.NODEC R2 `(_ZN7cutlass13device_kernelINS_4fmha6kernel36Sm100FmhaFwdKernelTmaWarpspecializedIN4cute5tupleIJiiiNS5_IJNS5_IJiiEEEiEEEEEENS1_10collective38Sm100FmhaFwdMainloopTmaWarpspecializedINS_6half_tEffNS5_IJNS4_1CILi256EEENSC_ILi128EEENSC_ILi16EEEEEENS5_IJiNSC_ILi1EEES7_EEENS5_IJiSH_NS5_IJNS5_IJNSC_ILi0EEEiEEEiEEEEEESM_NS9_6NoMaskENS5_IJNSC_ILi2EEESH_SH_EEENSC_ILb0EEEEENS9_38Sm100FmhaFwdEpilogueTmaWarpspecializedISB_fNS5_IJSE_SF_SE_EEESI_NS5_IJSH_S7_EEESQ_EENS2_23PersistentTileSchedulerENS2_41Sm100FmhaCtxKernelWarpspecializedScheduleEEEEEvNT_6ParamsE) ;  /* 0xfffffed402b47950 */ /* 0x000fea0003c3ffff */
        .weak           $__internal_1_$__cuda_sm10x_tcgen05_guardrail_trap_phase_invalid_during_alloc
        .type           $__internal_1_$__cuda_sm10x_tcgen05_guardrail_trap_phase_invalid_during_alloc,@function
        .size           $__internal_1_$__cuda_sm10x_tcgen05_guardrail_trap_phase_invalid_during_alloc,($__internal_2_$__cuda_sm10x_tcgen05_guardrail_trap_unallocated_columns_being_dealloced - $__internal_1_$__cuda_sm10x_tcgen05_guardrail_trap_phase_invalid_during_alloc)
$__internal_1_$__cuda_sm10x_tcgen05_guardrail_trap_phase_invalid_during_alloc:
[----:B------:R-:W-:Y:S05]  /*12930*/  BPT.TRAP 0x1 ;  /* 0x000000040000795c */ /* 0x000fea0000300000 */
[----:B------:R-:W-:-:S04]  /*12940*/  HFMA2 R3, -RZ, RZ, 0, 0 ;  /* 0x00000000ff037431 */ /* 0x000fc800000001ff */
[----:B------:R-:W-:Y:S05]  /*12950*/  RET.REL.NODEC R2 `(_ZN7cutlass13device_kernelINS_4fmha6kernel36Sm100FmhaFwdKernelTmaWarpspecializedIN4cute5tupleIJiiiNS5_IJNS5_IJiiEEEiEEEEEENS1_10collective38Sm100FmhaFwdMainloopTmaWarpspecializedINS_6half_tEffNS5_IJNS4_1CILi256EEENSC_ILi128EEENSC_ILi16EEEEEENS5_IJiNSC_ILi1EEES7_EEENS5_IJiSH_NS5_IJNS5_IJNSC_ILi0EEEiEEEiEEEEEESM_NS9_6NoMaskENS5_IJNSC_ILi2EEESH_SH_EEENSC_ILb0EEEEENS9_38Sm100FmhaFwdEpilogueTmaWarpspecializedISB_fNS5_IJSE_SF_SE_EEESI_NS5_IJSH_S7_EEESQ_EENS2_23PersistentTileSchedulerENS2_41Sm100FmhaCtxKernelWarpspecializedScheduleEEEEEvNT_6ParamsE) ;  /* 0xfffffed402a87950 */ /* 0x000fea0003c3ffff */
        .weak           $__internal_2_$__cuda_sm10x_tcgen05_guardrail_trap_unallocated_columns_being_dealloced
        .type           $__internal_2_$__cuda_sm10x_tcgen05_guardrail_trap_unallocated_columns_being_dealloced,@function
        .size           $__internal_2_$__cuda_sm10x_tcgen05_guardrail_trap_unallocated_columns_being_dealloced,($__internal_3_$__cuda_sm3x_div_rn_noftz_f32_slowpath - $__internal_2_$__cuda_sm10x_tcgen05_guardrail_trap_unallocated_columns_being_dealloced)
$__internal_2_$__cuda_sm10x_tcgen05_guardrail_trap_unallocated_columns_being_dealloced:
[----:B------:R-:W-:Y:S05]  /*12960*/  BPT.TRAP 0x1 ;  /* 0x000000040000795c */ /* 0x000fea0000300000 */
[----:B------:R-:W-:-:S04]  /*12970*/  MOV R3, 0x0 ;  /* 0x0000000000037802 */ /* 0x000fc80000000f00 */
[----:B------:R-:W-:Y:S05]  /*12980*/  RET.REL.NODEC R2 `(_ZN7cutlass13device_kernelINS_4fmha6kernel36Sm100FmhaFwdKernelTmaWarpspecializedIN4cute5tupleIJiiiNS5_IJNS5_IJiiEEEiEEEEEENS1_10collective38Sm100FmhaFwdMainloopTmaWarpspecializedINS_6half_tEffNS5_IJNS4_1CILi256EEENSC_ILi128EEENSC_ILi16EEEEEENS5_IJiNSC_ILi1EEES7_EEENS5_IJiSH_NS5_IJNS5_IJNSC_ILi0EEEiEEEiEEEEEESM_NS9_6NoMaskENS5_IJNSC_ILi2EEESH_SH_EEENSC_ILb0EEEEENS9_38Sm100FmhaFwdEpilogueTmaWarpspecializedISB_fNS5_IJSE_SF_SE_EEESI_NS5_IJSH_S7_EEESQ_EENS2_23PersistentTileSchedulerENS2_41Sm100FmhaCtxKernelWarpspecializedScheduleEEEEEvNT_6ParamsE) ;  /* 0xfffffed4029c7950 */ /* 0x000fea0003c3ffff */
        .weak           $__internal_3_$__cuda_sm3x_div_rn_noftz_f32_slowpath
        .type           $__internal_3_$__cuda_sm3x_div_rn_noftz_f32_slowpath,@function
        .size           $__internal_3_$__cuda_sm3x_div_rn_noftz_f32_slowpath,(.L_x_469 - $__internal_3_$__cuda_sm3x_div_rn_noftz_f32_slowpath)
$__internal_3_$__cuda_sm3x_div_rn_noftz_f32_slowpath:
[--C-:B------:R-:W-:Y:S01]  /*12990*/  SHF.R.U32.HI R5, RZ, 0x17, R2.reuse ;  /* 0x00000017ff057819 */ /* 0x100fe20000011602 */
[----:B------:R-:W-:Y:S01]  /*129a0*/  BSSY.RECONVERGENT B1, `(.L_x_453) ;  /* 0x0000065000017945 */ /* 0x000fe20003800200 */
[--C-:B------:R-:W-:Y:S01]  /*129b0*/  SHF.R.U32.HI R50, RZ, 0x17, R39.reuse ;  /* 0x00000017ff327819 */ /* 0x100fe20000011627 */
[----:B------:R-:W-:Y:S01]  /*129c0*/  IMAD.MOV.U32 R43, RZ, RZ, R39 ;  /* 0x000000ffff2b7224 */ /* 0x000fe200078e0027 */
[----:B------:R-:W-:Y:S01]  /*129d0*/  LOP3.LUT R5, R5, 0xff, RZ, 0xc0, !PT ;  /* 0x000000ff05057812 */ /* 0x000fe200078ec0ff */
[----:B------:R-:W-:Y:S01]  /*129e0*/  IMAD.MOV.U32 R48, RZ, RZ, R2 ;  /* 0x000000ffff307224 */ /* 0x000fe200078e0002 */
[----:B------:R-:W-:-:S03]  /*129f0*/  LOP3.LUT R50, R50, 0xff, RZ, 0xc0, !PT ;  /* 0x000000ff32327812 */ /* 0x000fc600078ec0ff */
[----:B------:R-:W-:Y:S02]  /*12a00*/  VIADD R4, R5, 0xffffffff ;  /* 0xffffffff05047836 */ /* 0x000fe40000000000 */
[----:B------:R-:W-:-:S03]  /*12a10*/  VIADD R25, R50, 0xffffffff ;  /* 0xffffffff32197836 */ /* 0x000fc60000000000 */
[----:B------:R-:W-:-:S04]  /*12a20*/  ISETP.GT.U32.AND P0, PT, R4, 0xfd, PT ;  /* 0x000000fd0400780c */ /* 0x000fc80003f04070 */
[----:B------:R-:W-:-:S13]  /*12a30*/  ISETP.GT.U32.OR P0, PT, R25, 0xfd, P0 ;  /* 0x000000fd1900780c */ /* 0x000fda0000704470 */
[----:B------:R-:W-:Y:S01]  /*12a40*/  @!P0 IMAD.MOV.U32 R51, RZ, RZ, RZ ;  /* 0x000000ffff338224 */ /* 0x000fe200078e00ff */
[----:B------:R-:W-:Y:S06]  /*12a50*/  @!P0 BRA `(.L_x_454) ;  /* 0x00000000005c8947 */ /* 0x000fec0003800000 */
[----:B------:R-:W-:Y:S02]  /*12a60*/  FSETP.GTU.FTZ.AND P1, PT, |R39|, +INF , PT ;  /* 0x7f8000002700780b */ /* 0x000fe40003f3c200 */
[----:B------:R-:W-:-:S04]  /*12a70*/  FSETP.GTU.FTZ.AND P0, PT, |R2|, +INF , PT ;  /* 0x7f8000000200780b */ /* 0x000fc80003f1c200 */
[----:B------:R-:W-:-:S13]  /*12a80*/  PLOP3.LUT P0, PT, P1, P0, PT, 0xf8, 0x8f ;  /* 0x00000000008f781c */ /* 0x000fda0000f01f70 */
[----:B------:R-:W-:Y:S05]  /*12a90*/  @P0 BRA `(.L_x_455) ;  /* 0x0000000400500947 */ /* 0x000fea0003800000 */
[----:B------:R-:W-:-:S13]  /*12aa0*/  LOP3.LUT P0, RZ, R48, 0x7fffffff, R43, 0xc8, !PT ;  /* 0x7fffffff30ff7812 */ /* 0x000fda000780c82b */
[----:B------:R-:W-:Y:S05]  /*12ab0*/  @!P0 BRA `(.L_x_456) ;  /* 0x0000000400408947 */ /* 0x000fea0003800000 */
[C---:B------:R-:W-:Y:S02]  /*12ac0*/  FSETP.NEU.FTZ.AND P0, PT, |R39|.reuse, +INF , PT ;  /* 0x7f8000002700780b */ /* 0x040fe40003f1d200 */
[----:B------:R-:W-:Y:S02]  /*12ad0*/  FSETP.NEU.FTZ.AND P1, PT, |R2|, +INF , PT ;  /* 0x7f8000000200780b */ /* 0x000fe40003f3d200 */
[----:B------:R-:W-:-:S11]  /*12ae0*/  FSETP.NEU.FTZ.AND P2, PT, |R39|, +INF , PT ;  /* 0x7f8000002700780b */ /* 0x000fd60003f5d200 */
[----:B------:R-:W-:Y:S05]  /*12af0*/  @!P1 BRA !P0, `(.L_x_456) ;  /* 0x0000000400309947 */ /* 0x000fea0004000000 */
[----:B------:R-:W-:-:S04]  /*12b00*/  LOP3.LUT P0, RZ, R43, 0x7fffffff, RZ, 0xc0, !PT ;  /* 0x7fffffff2bff7812 */ /* 0x000fc8000780c0ff */
[----:B------:R-:W-:-:S13]  /*12b10*/  PLOP3.LUT P0, PT, P1, P0, PT, 0x2f, 0xf2 ;  /* 0x0000000000f2781c */ /* 0x000fda0000f00577 */
[----:B------:R-:W-:Y:S05]  /*12b20*/  @P0 BRA `(.L_x_457) ;  /* 0x00000004001c0947 */ /* 0x000fea0003800000 */
[----:B------:R-:W-:-:S04]  /*12b30*/  LOP3.LUT P0, RZ, R48, 0x7fffffff, RZ, 0xc0, !PT ;  /* 0x7fffffff30ff7812 */ /* 0x000fc8000780c0ff */
[----:B------:R-:W-:-:S13]  /*12b40*/  PLOP3.LUT P0, PT, P2, P0, PT, 0x2f, 0xf2 ;  /* 0x0000000000f2781c */ /* 0x000fda0001700577 */
[----:B------:R-:W-:Y:S05]  /*12b50*/  @P0 BRA `(.L_x_458) ;  /* 0x0000000400040947 */ /* 0x000fea0003800000 */
[----:B------:R-:W-:Y:S02]  /*12b60*/  ISETP.GE.AND P1, PT, R25, RZ, PT ;  /* 0x000000ff1900720c */ /* 0x000fe40003f26270 */
[----:B------:R-:W-:-:S11]  /*12b70*/  ISETP.GE.AND P0, PT, R4, RZ, PT ;  /* 0x000000ff0400720c */ /* 0x000fd60003f06270 */
[----:B------:R-:W-:Y:S01]  /*12b80*/  @P1 MOV R51, RZ ;  /* 0x000000ff00331202 */ /* 0x000fe20000000f00 */
[----:B------:R-:W-:Y:S01]  /*12b90*/  @!P1 FFMA R43, R39, 1.84467440737095516160e+19, RZ ;  /* 0x5f800000272b9823 */ /* 0x000fe200000000ff */
[----:B------:R-:W-:Y:S01]  /*12ba0*/  @!P1 MOV R51, 0xffffffc0 ;  /* 0xffffffc000339802 */ /* 0x000fe20000000f00 */
[----:B------:R-:W-:-:S03]  /*12bb0*/  @!P0 FFMA R48, R2, 1.84467440737095516160e+19, RZ ;  /* 0x5f80000002308823 */ /* 0x000fc600000000ff */
[----:B------:R-:W-:-:S07]  /*12bc0*/  @!P0 IADD3 R51, PT, PT, R51, 0x40, RZ ;  /* 0x0000004033338810 */ /* 0x000fce0007ffe0ff */
.L_x_454:
[----:B------:R-:W-:Y:S01]  /*12bd0*/  LEA R25, R5, 0xc0800000, 0x17 ;  /* 0xc080000005197811 */ /* 0x000fe200078eb8ff */
[----:B------:R-:W-:Y:S01]  /*12be0*/  BSSY.RECONVERGENT B0, `(.L_x_459) ;  /* 0x0000036000007945 */ /* 0x000fe20003800200 */
[----:B------:R-:W-:Y:S02]  /*12bf0*/  IADD3 R50, PT, PT, R50, -0x7f, RZ ;  /* 0xffffff8132327810 */ /* 0x000fe40007ffe0ff */
[----:B------:R-:W-:-:S03]  /*12c00*/  IADD3 R52, PT, PT, -R25, R48, RZ ;  /* 0x0000003019347210 */ /* 0x000fc60007ffe1ff */
[----:B------:R-:W-:Y:S01]  /*12c10*/  IMAD R49, R50, -0x800000, R43 ;  /* 0xff80000032317824 */ /* 0x000fe200078e022b */
[----:B------:R-:W1:Y:S01]  /*12c20*/  MUFU.RCP R25, R52 ;  /* 0x0000003400197308 */ /* 0x000e620000001000 */
[----:B------:R-:W-:Y:S01]  /*12c30*/  FADD.FTZ R48, -R52, -RZ ;  /* 0x800000ff34307221 */ /* 0x000fe20000010100 */
[----:B------:R-:W-:-:S04]  /*12c40*/  IADD3 R50, PT, PT, R50, 0x7f, -R5 ;  /* 0x0000007f32327810 */ /* 0x000fc80007ffe805 */
[----:B------:R-:W-:Y:S01]  /*12c50*/  IADD3 R50, PT, PT, R50, R51, RZ ;  /* 0x0000003332327210 */ /* 0x000fe20007ffe0ff */
[----:B-1----:R-:W-:-:S04]  /*12c60*/  FFMA R4, R25, R48, 1 ;  /* 0x3f80000019047423 */ /* 0x002fc80000000030 */
[----:B------:R-:W-:-:S04]  /*12c70*/  FFMA R4, R25, R4, R25 ;  /* 0x0000000419047223 */ /* 0x000fc80000000019 */
[----:B------:R-:W-:-:S04]  /*12c80*/  FFMA R43, R49, R4, RZ ;  /* 0x00000004312b7223 */ /* 0x000fc800000000ff */
[----:B------:R-:W-:-:S04]  /*12c90*/  FFMA R25, R48, R43, R49 ;  /* 0x0000002b30197223 */ /* 0x000fc80000000031 */
[----:B------:R-:W-:-:S04]  /*12ca0*/  FFMA R25, R4, R25, R43 ;  /* 0x0000001904197223 */ /* 0x000fc8000000002b */
[----:B------:R-:W-:-:S04]  /*12cb0*/  FFMA R48, R48, R25, R49 ;  /* 0x0000001930307223 */ /* 0x000fc80000000031 */
[----:B------:R-:W-:-:S05]  /*12cc0*/  FFMA R43, R4, R48, R25 ;  /* 0x00000030042b7223 */ /* 0x000fca0000000019 */
[----:B------:R-:W-:-:S04]  /*12cd0*/  SHF.R.U32.HI R5, RZ, 0x17, R43 ;  /* 0x00000017ff057819 */ /* 0x000fc8000001162b */
[----:B------:R-:W-:-:S04]  /*12ce0*/  LOP3.LUT R5, R5, 0xff, RZ, 0xc0, !PT ;  /* 0x000000ff05057812 */ /* 0x000fc800078ec0ff */
[----:B------:R-:W-:-:S04]  /*12cf0*/  IADD3 R5, PT, PT, R5, R50, RZ ;  /* 0x0000003205057210 */ /* 0x000fc80007ffe0ff */
[----:B------:R-:W-:-:S04]  /*12d00*/  IADD3 R49, PT, PT, R5, -0x1, RZ ;  /* 0xffffffff05317810 */ /* 0x000fc80007ffe0ff */
[----:B------:R-:W-:-:S13]  /*12d10*/  ISETP.GE.U32.AND P0, PT, R49, 0xfe, PT ;  /* 0x000000fe3100780c */ /* 0x000fda0003f06070 */
[----:B------:R-:W-:Y:S05]  /*12d20*/  @!P0 BRA `(.L_x_460) ;  /* 0x0000000000808947 */ /* 0x000fea0003800000 */
[----:B------:R-:W-:-:S13]  /*12d30*/  ISETP.GT.AND P0, PT, R5, 0xfe, PT ;  /* 0x000000fe0500780c */ /* 0x000fda0003f04270 */
[----:B------:R-:W-:Y:S05]  /*12d40*/  @P0 BRA `(.L_x_461) ;  /* 0x00000000006c0947 */ /* 0x000fea0003800000 */
[----:B------:R-:W-:-:S13]  /*12d50*/  ISETP.GE.AND P0, PT, R5, 0x1, PT ;  /* 0x000000010500780c */ /* 0x000fda0003f06270 */
[----:B------:R-:W-:Y:S05]  /*12d60*/  @P0 BRA `(.L_x_462) ;  /* 0x0000000000740947 */ /* 0x000fea0003800000 */
[----:B------:R-:W-:Y:S02]  /*12d70*/  ISETP.GE.AND P0, PT, R5, -0x18, PT ;  /* 0xffffffe80500780c */ /* 0x000fe40003f06270 */
[----:B------:R-:W-:-:S11]  /*12d80*/  LOP3.LUT R43, R43, 0x80000000, RZ, 0xc0, !PT ;  /* 0x800000002b2b7812 */ /* 0x000fd600078ec0ff */
[----:B------:R-:W-:Y:S05]  /*12d90*/  @!P0 BRA `(.L_x_462) ;  /* 0x0000000000688947 */ /* 0x000fea0003800000 */
[CCC-:B------:R-:W-:Y:S01]  /*12da0*/  FFMA.RZ R49, R4.reuse, R48.reuse, R25.reuse ;  /* 0x0000003004317223 */ /* 0x1c0fe2000000c019 */
[CCC-:B------:R-:W-:Y:S01]  /*12db0*/  FFMA.RP R50, R4.reuse, R48.reuse, R25.reuse ;  /* 0x0000003004327223 */ /* 0x1c0fe20000008019 */
[----:B------:R-:W-:Y:S01]  /*12dc0*/  FFMA.RM R25, R4, R48, R25 ;  /* 0x0000003004197223 */ /* 0x000fe20000004019 */
[C---:B------:R-:W-:Y:S01]  /*12dd0*/  VIADD R4, R5.reuse, 0x20 ;  /* 0x0000002005047836 */ /* 0x040fe20000000000 */
[----:B------:R-:W-:Y:S02]  /*12de0*/  ISETP.NE.AND P0, PT, R5, RZ, PT ;  /* 0x000000ff0500720c */ /* 0x000fe40003f05270 */
[----:B------:R-:W-:Y:S02]  /*12df0*/  LOP3.LUT R49, R49, 0x7fffff, RZ, 0xc0, !PT ;  /* 0x007fffff31317812 */ /* 0x000fe400078ec0ff */
[----:B------:R-:W-:Y:S01]  /*12e00*/  ISETP.NE.AND P1, PT, R5, RZ, PT ;  /* 0x000000ff0500720c */ /* 0x000fe20003f25270 */
[----:B------:R-:W-:Y:S01]  /*12e10*/  IMAD.MOV R5, RZ, RZ, -R5 ;  /* 0x000000ffff057224 */ /* 0x000fe200078e0a05 */
[----:B------:R-:W-:-:S02]  /*12e20*/  LOP3.LUT R49, R49, 0x800000, RZ, 0xfc, !PT ;  /* 0x0080000031317812 */ /* 0x000fc400078efcff */
[----:B------:R-:W-:Y:S02]  /*12e30*/  FSETP.NEU.FTZ.AND P2, PT, R50, R25, PT ;  /* 0x000000193200720b */ /* 0x000fe40003f5d000 */
[----:B------:R-:W-:Y:S02]  /*12e40*/  SHF.L.U32 R4, R49, R4, RZ ;  /* 0x0000000431047219 */ /* 0x000fe400000006ff */
[----:B------:R-:W-:Y:S02]  /*12e50*/  SEL R48, R5, RZ, P0 ;  /* 0x000000ff05307207 */ /* 0x000fe40000000000 */
[----:B------:R-:W-:Y:S02]  /*12e60*/  ISETP.NE.AND P1, PT, R4, RZ, P1 ;  /* 0x000000ff0400720c */ /* 0x000fe40000f25270 */
[----:B------:R-:W-:Y:S02]  /*12e70*/  SHF.R.U32.HI R49, RZ, R48, R49 ;  /* 0x00000030ff317219 */ /* 0x000fe40000011631 */
[----:B------:R-:W-:-:S02]  /*12e80*/  PLOP3.LUT P1, PT, P2, P1, PT, 0xf8, 0x8f ;  /* 0x00000000008f781c */ /* 0x000fc40001723f70 */
[----:B------:R-:W-:Y:S02]  /*12e90*/  SHF.R.U32.HI R5, RZ, 0x1, R49 ;  /* 0x00000001ff057819 */ /* 0x000fe40000011631 */
[----:B------:R-:W-:-:S04]  /*12ea0*/  SEL R4, RZ, 0x1, !P1 ;  /* 0x00000001ff047807 */ /* 0x000fc80004800000 */
[----:B------:R-:W-:-:S04]  /*12eb0*/  LOP3.LUT R4, R4, 0x1, R5, 0xf8, !PT ;  /* 0x0000000104047812 */ /* 0x000fc800078ef805 */
[----:B------:R-:W-:-:S05]  /*12ec0*/  LOP3.LUT R4, R4, R49, RZ, 0xc0, !PT ;  /* 0x0000003104047212 */ /* 0x000fca00078ec0ff */
[----:B------:R-:W-:-:S05]  /*12ed0*/  IMAD.IADD R4, R5, 0x1, R4 ;  /* 0x0000000105047824 */ /* 0x000fca00078e0204 */
[----:B------:R-:W-:Y:S01]  /*12ee0*/  LOP3.LUT R43, R4, R43, RZ, 0xfc, !PT ;  /* 0x0000002b042b7212 */ /* 0x000fe200078efcff */
[----:B------:R-:W-:Y:S05]  /*12ef0*/  BRA `(.L_x_462) ;  /* 0x0000000000107947 */ /* 0x000fea0003800000 */
.L_x_461:
[----:B------:R-:W-:-:S04]  /*12f00*/  LOP3.LUT R43, R43, 0x80000000, RZ, 0xc0, !PT ;  /* 0x800000002b2b7812 */ /* 0x000fc800078ec0ff */
[----:B------:R-:W-:Y:S01]  /*12f10*/  LOP3.LUT R43, R43, 0x7f800000, RZ, 0xfc, !PT ;  /* 0x7f8000002b2b7812 */ /* 0x000fe200078efcff */
[----:B------:R-:W-:Y:S05]  /*12f20*/  BRA `(.L_x_462) ;  /* 0x0000000000047947 */ /* 0x000fea0003800000 */
.L_x_460:
[----:B------:R-:W-:Y:S02]  /*12f30*/  LEA R43, R50, R43, 0x17 ;  /* 0x0000002b322b7211 */ /* 0x000fe400078eb8ff */
.L_x_462:
[----:B------:R-:W-:Y:S05]  /*12f40*/  BSYNC.RECONVERGENT B0 ;  /* 0x0000000000007941 */ /* 0x000fea0003800200 */
.L_x_459:
[----:B------:R-:W-:Y:S01]  /*12f50*/  MOV R4, R43 ;  /* 0x0000002b00047202 */ /* 0x000fe20000000f00 */
[----:B------:R-:W-:Y:S05]  /*12f60*/  BRA `(.L_x_463) ;  /* 0x0000000000207947 */ /* 0x000fea0003800000 */
.L_x_458:
[----:B------:R-:W-:-:S04]  /*12f70*/  LOP3.LUT R48, R48, 0x80000000, R43, 0x48, !PT ;  /* 0x8000000030307812 */ /* 0x000fc800078e482b */
[----:B------:R-:W-:Y:S01]  /*12f80*/  LOP3.LUT R4, R48, 0x7f800000, RZ, 0xfc, !PT ;  /* 0x7f80000030047812 */ /* 0x000fe200078efcff */
[----:B------:R-:W-:Y:S05]  /*12f90*/  BRA `(.L_x_463) ;  /* 0x0000000000147947 */ /* 0x000fea0003800000 */
.L_x_457:
[----:B------:R-:W-:Y:S01]  /*12fa0*/  LOP3.LUT R4, R48, 0x80000000, R43, 0x48, !PT ;  /* 0x8000000030047812 */ /* 0x000fe200078e482b */
[----:B------:R-:W-:Y:S05]  /*12fb0*/  BRA `(.L_x_463) ;  /* 0x00000000000c7947 */ /* 0x000fea0003800000 */
.L_x_456:
[----:B------:R-:W1:Y:S01]  /*12fc0*/  MUFU.RSQ R4, -QNAN ;  /* 0xffc0000000047908 */ /* 0x000e620000001400 */
[----:B------:R-:W-:Y:S05]  /*12fd0*/  BRA `(.L_x_463) ;  /* 0x0000000000047947 */ /* 0x000fea0003800000 */
.L_x_455:
[----:B------:R-:W-:-:S07]  /*12fe0*/  FADD.FTZ R4, R39, R2 ;  /* 0x0000000227047221 */ /* 0x000fce0000010000 */
.L_x_463:
[----:B------:R-:W-:Y:S05]  /*12ff0*/  BSYNC.RECONVERGENT B1 ;  /* 0x0000000000017941 */ /* 0x000fea0003800200 */
.L_x_453:
[----:B------:R-:W-:-:S04]  /*13000*/  HFMA2 R25, -RZ, RZ, 0, 0 ;  /* 0x00000000ff197431 */ /* 0x000fc800000001ff */
[----:B-1----:R-:W-:Y:S05]  /*13010*/  RET.REL.NODEC R24 `(_ZN7cutlass13device_kernelINS_4fmha6kernel36Sm100FmhaFwdKernelTmaWarpspecializedIN4cute5tupleIJiiiNS5_IJNS5_IJiiEEEiEEEEEENS1_10collective38Sm100FmhaFwdMainloopTmaWarpspecializedINS_6half_tEffNS5_IJNS4_1CILi256EEENSC_ILi128EEENSC_ILi16EEEEEENS5_IJiNSC_ILi1EEES7_EEENS5_IJiSH_NS5_IJNS5_IJNSC_ILi0EEEiEEEiEEEEEESM_NS9_6NoMaskENS5_IJNSC_ILi2EEESH_SH_EEENSC_ILb0EEEEENS9_38Sm100FmhaFwdEpilogueTmaWarpspecializedISB_fNS5_IJSE_SF_SE_EEESI_NS5_IJSH_S7_EEESQ_EENS2_23PersistentTileSchedulerENS2_41Sm100FmhaCtxKernelWarpspecializedScheduleEEEEEvNT_6ParamsE) ;  /* 0xfffffecc18f87950 */ /* 0x002fea0003c3ffff */
.L_x_464:
[----:B------:R-:W-:-:S00]  /*13020*/  BRA `(.L_x_464) ;  /* 0xfffffffc00fc7947 */ /* 0x000fc0000383ffff */
[----:B------:R-:W-:-:S00]  /*13030*/  NOP ;  /* 0x0000000000007918 */ /* 0x000fc00000000000 */
        /* <DEDUP_REMOVED lines=12> */
.L_x_469:


//--------------------- .nv.global.init           --------------------------
	.section	.nv.global.init,"aw",@progbits
.nv.global.init:
	.type		$str$23,@object
	.size		$str$23,($str$37 - $str$23)
$str$23:
        /*0000*/ 	.byte	0x0a, 0x00
	.type		$str$37,@object
	.size		$str$37,($str$32 - $str$37)
$str$37:
        /*0002*/ 	.byte	0x3a, 0x00
	.type		$str$32,@object
	.size		$str$32,($str$29 - $str$32)
$str$32:
        /*0004*/ 	.byte	0x5f, 0x00
	.type		$str$29,@object
	.size		$str$29,($str$28 - $str$29)
$str$29:
        /*0006*/ 	.byte	0x25, 0x64, 0x00
	.type		$str$28,@object
	.size		$str$28,($str$30 - $str$28)
$str$28:
        /*0009*/ 	.byte	0x25, 0x63, 0x00
	.type		$str$30,@object
	.size		$str$30,($str$31 - $str$30)
$str$30:
        /*000c*/ 	.byte	0x25, 0x73, 0x00
	.type		$str$31,@object
	.size		$str$31,($str$35 - $str$31)
$str$31:
        /*000f*/ 	.byte	0x20, 0x6f, 0x20, 0x00
	.type		$str$35,@object
	.size		$str$35,($str$22 - $str$35)
$str$35:
        /*0013*/ 	.byte	0x70, 0x74, 0x72, 0x5b, 0x00
	.type		$str$22,@object
	.size		$str$22,($str$34 - $str$22)
$str$22:
        /*0018*/ 	.byte	0x73, 0x4f, 0x3a, 0x20, 0x00
	.type		$str$34,@object
	.size		$str$34,($str$36 - $str$34)
$str$34:
        /*001d*/ 	.byte	0x73, 0x6d, 0x65, 0x6d, 0x5f, 0x00
	.type		$str$36,@object
	.size		$str$36,($str$33 - $str$36)
$str$36:
        /*0023*/ 	.byte	0x62, 0x5d, 0x28, 0x25, 0x70, 0x29, 0x00
	.type		$str$33,@object
	.size		$str$33,($str$27 - $str$33)
$str$33:
        /*002a*/ 	.byte	0x53, 0x77, 0x3c, 0x25, 0x64, 0x2c, 0x25, 0x64, 0x2c, 0x25, 0x64, 0x3e, 0x00
	.type		$str$27,@object
	.size		$str$27,($str$26 - $str$27)
$str$27:
        /*0037*/ 	.byte	0x2f, 0x74, 0x6d, 0x70, 0x2f, 0x63, 0x75, 0x74, 0x6c, 0x61, 0x73, 0x73, 0x5f, 0x73, 0x77, 0x65
        /*0047*/ 	.byte	0x65, 0x70, 0x5f, 0x73, 0x72, 0x63, 0x2f, 0x69, 0x6e, 0x63, 0x6c, 0x75, 0x64, 0x65, 0x2f, 0x63
        /*0057*/ 	.byte	0x75, 0x74, 0x65, 0x2f, 0x61, 0x74, 0x6f, 0x6d, 0x2f, 0x63, 0x6f, 0x70, 0x79, 0x5f, 0x74, 0x72
        /*0067*/ 	.byte	0x61, 0x69, 0x74, 0x73, 0x5f, 0x73, 0x6d, 0x31, 0x30, 0x30, 0x2e, 0x68, 0x70, 0x70, 0x00
	.type		$str$26,@object
	.size		$str$26,(__unnamed_4 - $str$26)
$str$26:
        /*0076*/ 	.byte	0x28, 0x28, 0x75, 0x69, 0x6e, 0x74, 0x33, 0x32, 0x5f, 0x74, 0x28, 0x74, 0x68, 0x72, 0x65, 0x61
        /*0086*/ 	.byte	0x64, 0x49, 0x64, 0x78, 0x2e, 0x78, 0x29, 0x20, 0x2f, 0x20, 0x33, 0x32, 0x29, 0x20, 0x25, 0x20
        /*0096*/ 	.byte	0x34, 0x29, 0x20, 0x3d, 0x3d, 0x20, 0x28, 0x28, 0x28, 0x74, 0x6d, 0x65, 0x6d, 0x5f, 0x61, 0x64
        /*00a6*/ 	.byte	0x64, 0x72, 0x20, 0x3e, 0x3e, 0x20, 0x31, 0x36, 0x29, 0x20, 0x2f, 0x20, 0x33, 0x32, 0x29, 0x20
        /*00b6*/ 	.byte	0x25, 0x20, 0x34, 0x29, 0x00
	.type		__unnamed_4,@object
	.size		__unnamed_4,(__unnamed_1 - __unnamed_4)
__unnamed_4:
        /* <DEDUP_REMOVED lines=37> */
        /*030b*/ 	.byte	0x30, 0x3e, 0x3e, 0x3e, 0x3e, 0x5d, 0x00
	.type		__unnamed_1,@object
	.size		__unnamed_1,(__unnamed_5 - __unnamed_1)
__unnamed_1:
        /* <DEDUP_REMOVED lines=37> */
        /*0562*/ 	.byte	0x3a, 0x43, 0x3c, 0x30, 0x3e, 0x3e, 0x3e, 0x3e, 0x5d, 0x00
	.type		__unnamed_5,@object
	.size		__unnamed_5,(__unnamed_6 - __unnamed_5)
__unnamed_5:
        /* <DEDUP_REMOVED lines=38> */
	.type		__unnamed_6,@object
	.size		__unnamed_6,(__unnamed_7 - __unnamed_6)
__unnamed_6:
        /* <DEDUP_REMOVED lines=37> */
        /*0a16*/ 	.byte	0x74, 0x65, 0x3a, 0x3a, 0x43, 0x3c, 0x30, 0x3e, 0x3e, 0x3e, 0x3e, 0x5d, 0x00
	.type		__unnamed_7,@object
	.size		__unnamed_7,(__unnamed_2 - __unnamed_7)
__unnamed_7:
        /* <DEDUP_REMOVED lines=37> */
        /*0c73*/ 	.byte	0x63, 0x75, 0x74, 0x65, 0x3a, 0x3a, 0x43, 0x3c, 0x30, 0x3e, 0x3e, 0x3e, 0x3e, 0x5d, 0x00
	.type		__unnamed_2,@object
	.size		__unnamed_2,(__unnamed_3 - __unnamed_2)
__unnamed_2:
        /* <DEDUP_REMOVED lines=38> */
	.type		__unnamed_3,@object
	.size		__unnamed_3,(.L_3 - __unnamed_3)
__unnamed_3:
        /* <DEDUP_REMOVED lines=38> */
        /*1142*/ 	.byte	0x3e, 0x3e, 0x5d, 0x00
.L_3:


//--------------------- .nv.shared._ZN7cutlass13device_kernelINS_4fmha6kernel36Sm100FmhaFwdKernelTmaWarpspecializedIN4cute5tupleIJiiiNS5_IJNS5_IJiiEEEiEEEEEENS1_10collective38Sm100FmhaFwdMainloopTmaWarpspecializedINS_6half_tEffNS5_IJNS4_1CILi256EEENSC_ILi128EEENSC_ILi16EEEEEENS5_IJiNSC_ILi1EEES7_EEENS5_IJiSH_NS5_IJNS5_IJNSC_ILi0EEEiEEEiEEEEEESM_NS9_6NoMaskENS5_IJNSC_ILi2EEESH_SH_EEENSC_ILb0EEEEENS9_38Sm100FmhaFwdEpilogueTmaWarpspecializedISB_fNS5_IJSE_SF_SE_EEESI_NS5_IJSH_S7_EEESQ_EENS2_23PersistentTileSchedulerENS2_41Sm100FmhaCtxKernelWarpspecializedScheduleEEEEEvNT_6ParamsE --------------------------
	.section	.nv.shared._ZN7cutlass13device_kernelINS_4fmha6kernel36Sm100FmhaFwdKernelTmaWarpspecializedIN4cute5tupleIJiiiNS5_IJNS5_IJiiEEEiEEEEEENS1_10collective38Sm100FmhaFwdMainloopTmaWarpspecializedINS_6half_tEffNS5_IJNS4_1CILi256EEENSC_ILi128EEENSC_ILi16EEEEEENS5_IJiNSC_ILi1EEES7_EEENS5_IJiSH_NS5_IJNS5_IJNSC_ILi0EEEiEEEiEEEEEESM_NS9_6NoMaskENS5_IJNSC_ILi2EEESH_SH_EEENSC_ILb0EEEEENS9_38Sm100FmhaFwdEpilogueTmaWarpspecializedISB_fNS5_IJSE_SF_SE_EEESI_NS5_IJSH_S7_EEESQ_EENS2_23PersistentTileSchedulerENS2_41Sm100FmhaCtxKernelWarpspecializedScheduleEEEEEvNT_6ParamsE,"aw",@nobits
	.sectionflags	@""
	.align	16
	.zero		1024


//--------------------- .nv.shared.reserved.0     --------------------------
	.section	.nv.shared.reserved.0,"aw",@nobits
	.weak		__nv_reservedSMEM_offset_0_alias
	.size		__nv_reservedSMEM_offset_0_alias, 0, 64
	.other		__nv_reservedSMEM_offset_0_alias,@"STO_CUDA_RESERVED_SHARED STV_DEFAULT"
__nv_reservedSMEM_offset_0_alias:
	.zero		0
.nv.shared.reserved.0:
	.zero		64
	.weak		__nv_reservedSMEM_tcgen05_partition
	.type		__nv_reservedSMEM_tcgen05_partition,@object
	.size		__nv_reservedSMEM_tcgen05_partition,(.L_0 - __nv_reservedSMEM_tcgen05_partition)
__nv_reservedSMEM_tcgen05_partition:
	.zero		32
.L_0:


//--------------------- .nv.global                --------------------------
	.section	.nv.global,"aw",@nobits
.nv.global:
	.type		_ZN39_INTERNAL_76b646c8_4_k_cu_2c005b54_31944cute1_E,@object
	.size		_ZN39_INTERNAL_76b646c8_4_k_cu_2c005b54_31944cute1_E,(_ZN39_INTERNAL_76b646c8_4_k_cu_2c005b54_31944cuda3std3__45__cpo6cbeginE - _ZN39_INTERNAL_76b646c8_4_k_cu_2c005b54_31944cute1_E)
_ZN39_INTERNAL_76b646c8_4_k_cu_2c005b54_31944cute1_E:
	.zero		1
	.type		_ZN39_INTERNAL_76b646c8_4_k_cu_2c005b54_31944cuda3std3__45__cpo6cbeginE,@object
	.size		_ZN39_INTERNAL_76b646c8_4_k_cu_2c005b54_31944cuda3std3__45__cpo6cbeginE,(_ZN39_INTERNAL_76b646c8_4_k_cu_2c005b54_31944cuda3std3__48in_placeE - _ZN39_INTERNAL_76b646c8_4_k_cu_2c005b54_31944cuda3std3__45__cpo6cbeginE)
_ZN39_INTERNAL_76b646c8_4_k_cu_2c005b54_31944cuda3std3__45__cpo6cbeginE:
	.zero		1
	.type		_ZN39_INTERNAL_76b646c8_4_k_cu_2c005b54_31944cuda3std3__48in_placeE,@object
	.size		_ZN39_INTERNAL_76b646c8_4_k_cu_2c005b54_31944cuda3std3__48in_placeE,(_ZN39_INTERNAL_76b646c8_4_k_cu_2c005b54_31944cuda3std6ranges3__45__cpo9iter_moveE - _ZN39_INTERNAL_76b646c8_4_k_cu_2c005b54_31944cuda3std3__48in_placeE)
_ZN39_INTERNAL_76b646c8_4_k_cu_2c005b54_31944cuda3std3__48in_placeE:
	.zero		1
	.type		_ZN39_INTERNAL_76b646c8_4_k_cu_2c005b54_31944cuda3std6ranges3__45__cpo9iter_moveE,@object
	.size		_ZN39_INTERNAL_76b646c8_4_k_cu_2c005b54_31944cuda3std6ranges3__45__cpo9iter_moveE,(_ZN39_INTERNAL_76b646c8_4_k_cu_2c005b54_31944cuda3std3__45__cpo5beginE - _ZN39_INTERNAL_76b646c8_4_k_cu_2c005b54_31944cuda3std6ranges3__45__cpo9iter_moveE)
_ZN39_INTERNAL_76b646c8_4_k_cu_2c005b54_31944cuda3std6ranges3__45__cpo9iter_moveE:
	.zero		1
	.type		_ZN39_INTERNAL_76b646c8_4_k_cu_2c005b54_31944cuda3std3__45__cpo5beginE,@object
	.size		_ZN39_INTERNAL_76b646c8_4_k_cu_2c005b54_31944cuda3std3__45__cpo5beginE,(_ZN39_INTERNAL_76b646c8_4_k_cu_2c005b54_31944cuda3std3__441_GLOBAL__N__76b646c8_4_k_cu_2c005b54_31946ignoreE - _ZN39_INTERNAL_76b646c8_4_k_cu_2c005b54_31944cuda3std3__45__cpo5beginE)
_ZN39_INTERNAL_76b646c8_4_k_cu_2c005b54_31944cuda3std3__45__cpo5beginE:
	.zero		1
	.type		_ZN39_INTERNAL_76b646c8_4_k_cu_2c005b54_31944cuda3std3__441_GLOBAL__N__76b646c8_4_k_cu_2c005b54_31946ignoreE,@object
	.size		_ZN39_INTERNAL_76b646c8_4_k_cu_2c005b54_31944cuda3std3__441_GLOBAL__N__76b646c8_4_k_cu_2c005b54_31946ignoreE,(_ZN39_INTERNAL_76b646c8_4_k_cu_2c005b54_31944cute7productE - _ZN39_INTERNAL_76b646c8_4_k_cu_2c005b54_31944cuda3std3__441_GLOBAL__N__76b646c8_4_k_cu_2c005b54_31946ignoreE)
_ZN39_INTERNAL_76b646c8_4_k_cu_2c005b54_31944cuda3std3__441_GLOBAL__N__76b646c8_4_k_cu_2c005b54_31946ignoreE:
	.zero		1
	.type		_ZN39_INTERNAL_76b646c8_4_k_cu_2c005b54_31944cute7productE,@object
	.size		_ZN39_INTERNAL_76b646c8_4_k_cu_2c005b54_31944cute7productE,(_ZN39_INTERNAL_76b646c8_4_k_cu_2c005b54_31944cuda3std3__45__cpo3endE - _ZN39_INTERNAL_76b646c8_4_k_cu_2c005b54_31944cute7productE)
_ZN39_INTERNAL_76b646c8_4_k_cu_2c005b54_31944cute7productE:
	.zero		1
	.type		_ZN39_INTERNAL_76b646c8_4_k_cu_2c005b54_31944cuda3std3__45__cpo3endE,@object
	.size		_ZN39_INTERNAL_76b646c8_4_k_cu_2c005b54_31944cuda3std3__45__cpo3endE,(_ZN39_INTERNAL_76b646c8_4_k_cu_2c005b54_31944cuda3std3__419piecewise_constructE - _ZN39_INTERNAL_76b646c8_4_k_cu_2c005b54_31944cuda3std3__45__cpo3endE)
_ZN39_INTERNAL_76b646c8_4_k_cu_2c005b54_31944cuda3std3__45__cpo3endE:
	.zero		1
	.type		_ZN39_INTERNAL_76b646c8_4_k_cu_2c005b54_31944cuda3std3__419piecewise_constructE,@object
	.size		_ZN39_INTERNAL_76b646c8_4_k_cu_2c005b54_31944cuda3std3__419piecewise_constructE,(_ZN39_INTERNAL_76b646c8_4_k_cu_2c005b54_31944cuda3std3__45__cpo4cendE - _ZN39_INTERNAL_76b646c8_4_k_cu_2c005b54_31944cuda3std3__419piecewise_constructE)
_ZN39_INTERNAL_76b646c8_4_k_cu_2c005b54_31944cuda3std3__419piecewise_constructE:
	.zero		1
	.type		_ZN39_INTERNAL_76b646c8_4_k_cu_2c005b54_31944cuda3std3__45__cpo4cendE,@object
	.size		_ZN39_INTERNAL_76b646c8_4_k_cu_2c005b54_31944cuda3std3__45__cpo4cendE,(_ZN39_INTERNAL_76b646c8_4_k_cu_2c005b54_31944cuda3std6ranges3__45__cpo4swapE - _ZN39_INTERNAL_76b646c8_4_k_cu_2c005b54_31944cuda3std3__45__cpo4cendE)
_ZN39_INTERNAL_76b646c8_4_k_cu_2c005b54_31944cuda3std3__45__cpo4cendE:
	.zero		1
	.type		_ZN39_INTERNAL_76b646c8_4_k_cu_2c005b54_31944cuda3std6ranges3__45__cpo4swapE,@object
	.size		_ZN39_INTERNAL_76b646c8_4_k_cu_2c005b54_31944cuda3std6ranges3__45__cpo4swapE,(.L_15 - _ZN39_INTERNAL_76b646c8_4_k_cu_2c005b54_31944cuda3std6ranges3__45__cpo4swapE)
_ZN39_INTERNAL_76b646c8_4_k_cu_2c005b54_31944cuda3std6ranges3__45__cpo4swapE:
	.zero		1
.L_15:


//--------------------- .nv.constant0._ZN7cutlass13device_kernelINS_4fmha6kernel36Sm100FmhaFwdKernelTmaWarpspecializedIN4cute5tupleIJiiiNS5_IJNS5_IJiiEEEiEEEEEENS1_10collective38Sm100FmhaFwdMainloopTmaWarpspecializedINS_6half_tEffNS5_IJNS4_1CILi256EEENSC_ILi128EEENSC_ILi16EEEEEENS5_IJiNSC_ILi1EEES7_EEENS5_IJiSH_NS5_IJNS5_IJNSC_ILi0EEEiEEEiEEEEEESM_NS9_6NoMaskENS5_IJNSC_ILi2EEESH_SH_EEENSC_ILb0EEEEENS9_38Sm100FmhaFwdEpilogueTmaWarpspecializedISB_fNS5_IJSE_SF_SE_EEESI_NS5_IJSH_S7_EEESQ_EENS2_23PersistentTileSchedulerENS2_41Sm100FmhaCtxKernelWarpspecializedScheduleEEEEEvNT_6ParamsE --------------------------
	.section	.nv.constant0._ZN7cutlass13device_kernelINS_4fmha6kernel36Sm100FmhaFwdKernelTmaWarpspecializedIN4cute5tupleIJiiiNS5_IJNS5_IJiiEEEiEEEEEENS1_10collective38Sm100FmhaFwdMainloopTmaWarpspecializedINS_6half_tEffNS5_IJNS4_1CILi256EEENSC_ILi128EEENSC_ILi16EEEEEENS5_IJiNSC_ILi1EEES7_EEENS5_IJiSH_NS5_IJNS5_IJNSC_ILi0EEEiEEEiEEEEEESM_NS9_6NoMaskENS5_IJNSC_ILi2EEESH_SH_EEENSC_ILb0EEEEENS9_38Sm100FmhaFwdEpilogueTmaWarpspecializedISB_fNS5_IJSE_SF_SE_EEESI_NS5_IJSH_S7_EEESQ_EENS2_23PersistentTileSchedulerENS2_41Sm100FmhaCtxKernelWarpspecializedScheduleEEEEEvNT_6ParamsE,"a",@progbits
	.sectionflags	@""
	.align	4
.nv.constant0._ZN7cutlass13device_kernelINS_4fmha6kernel36Sm100FmhaFwdKernelTmaWarpspecializedIN4cute5tupleIJiiiNS5_IJNS5_IJiiEEEiEEEEEENS1_10collective38Sm100FmhaFwdMainloopTmaWarpspecializedINS_6half_tEffNS5_IJNS4_1CILi256EEENSC_ILi128EEENSC_ILi16EEEEEENS5_IJiNSC_ILi1EEES7_EEENS5_IJiSH_NS5_IJNS5_IJNSC_ILi0EEEiEEEiEEEEEESM_NS9_6NoMaskENS5_IJNSC_ILi2EEESH_SH_EEENSC_ILb0EEEEENS9_38Sm100FmhaFwdEpilogueTmaWarpspecializedISB_fNS5_IJSE_SF_SE_EEESI_NS5_IJSH_S7_EEESQ_EENS2_23PersistentTileSchedulerENS2_41Sm100FmhaCtxKernelWarpspecializedScheduleEEEEEvNT_6ParamsE:
	.zero		2432


//--------------------- SYMBOLS --------------------------

	.type		.nv.reservedSmem.offset0,@object
	.size		.nv.reservedSmem.offset0,0x4
	.type		.nv.reservedSmem.cap,@object
	.size		.nv.reservedSmem.cap,0x4
	.type		vprintf,@function
	.type		__assertfail,@function
